	.target	sm_90a

	.elftype	@"ET_EXEC"


//--------------------- .note.nv.tkinfo           --------------------------
	.section	.note.nv.tkinfo,"",@"SHT_NOTE"
	.sectionflags	@"SHF_NOTE_NV_TKINFO"
	.tkinfo
        /*0018*/ 	.word	0x00000002
        /*0030*/ 	.string	""
        /*0030*/ 	.string	"ptxas"
        /*0030*/ 	.string	"Cuda compilation tools, release 13.0, V13.0.88"
        /*0030*/ 	.string	"Build cuda_13.0.r13.0/compiler.36424714_0"
        /*0030*/ 	.string	"-arch sm_90a -m 64 "



//--------------------- .note.nv.cuinfo           --------------------------
	.section	.note.nv.cuinfo,"",@"SHT_NOTE"
	.sectionflags	@"SHF_NOTE_NV_CUINFO"
        /*0018*/ 	.short	0x0002
        /*001a*/ 	.short	0x005a
        /*001c*/ 	.short	0x0082
	.zero		2


//--------------------- .nv.info                  --------------------------
	.section	.nv.info,"",@"SHT_CUDA_INFO"
	.align	4


	//----- nvinfo : EIATTR_REGCOUNT
	.align		4
        /*0000*/ 	.byte	0x04, 0x2f
        /*0002*/ 	.short	(.L_39 - .L_38)
	.align		4
.L_38:
        /*0004*/ 	.word	index@(_ZN2at6native29vectorized_elementwise_kernelILi8EZZZNS0_65_GLOBAL__N__cd49fe81_27_ActivationSoftplusKernel_cu_1520ed90_292715softplus_kernelERNS_18TensorIteratorBaseERKN3c106ScalarES8_ENKUlvE_clEvENKUlvE_clEvEUldE_St5arrayIPcLm2EEEEviT0_T1_)
        /*0008*/ 	.word	0x00000028


	//----- nvinfo : EIATTR_FRAME_SIZE
	.align		4
.L_39:
        /*000c*/ 	.byte	0x04, 0x11
        /*000e*/ 	.short	(.L_41 - .L_40)
	.align		4
.L_40:
        /*0010*/ 	.word	index@($__internal_13_$__cuda_sm20_div_rn_f64_full)
        /*0014*/ 	.word	0x00000000


	//----- nvinfo : EIATTR_FRAME_SIZE
	.align		4
.L_41:
        /*0018*/ 	.byte	0x04, 0x11
        /*001a*/ 	.short	(.L_43 - .L_42)
	.align		4
.L_42:
        /*001c*/ 	.word	index@(_ZN2at6native29vectorized_elementwise_kernelILi8EZZZNS0_65_GLOBAL__N__cd49fe81_27_ActivationSoftplusKernel_cu_1520ed90_292715softplus_kernelERNS_18TensorIteratorBaseERKN3c106ScalarES8_ENKUlvE_clEvENKUlvE_clEvEUldE_St5arrayIPcLm2EEEEviT0_T1_)
        /*0020*/ 	.word	0x00000000


	//----- nvinfo : EIATTR_REGCOUNT
	.align		4
.L_43:
        /*0024*/ 	.byte	0x04, 0x2f
        /*0026*/ 	.short	(.L_45 - .L_44)
	.align		4
.L_44:
        /*0028*/ 	.word	index@(_ZN2at6native29vectorized_elementwise_kernelILi4EZZZNS0_65_GLOBAL__N__cd49fe81_27_ActivationSoftplusKernel_cu_1520ed90_292715softplus_kernelERNS_18TensorIteratorBaseERKN3c106ScalarES8_ENKUlvE_clEvENKUlvE_clEvEUldE_St5arrayIPcLm2EEEEviT0_T1_)
        /*002c*/ 	.word	0x00000028


	//----- nvinfo : EIATTR_FRAME_SIZE
	.align		4
.L_45:
        /*0030*/ 	.byte	0x04, 0x11
        /*0032*/ 	.short	(.L_47 - .L_46)
	.align		4
.L_46:
        /*0034*/ 	.word	index@($__internal_12_$__cuda_sm20_div_rn_f64_full)
        /*0038*/ 	.word	0x00000000


	//----- nvinfo : EIATTR_FRAME_SIZE
	.align		4
.L_47:
        /*003c*/ 	.byte	0x04, 0x11
        /*003e*/ 	.short	(.L_49 - .L_48)
	.align		4
.L_48:
        /*0040*/ 	.word	index@(_ZN2at6native29vectorized_elementwise_kernelILi4EZZZNS0_65_GLOBAL__N__cd49fe81_27_ActivationSoftplusKernel_cu_1520ed90_292715softplus_kernelERNS_18TensorIteratorBaseERKN3c106ScalarES8_ENKUlvE_clEvENKUlvE_clEvEUldE_St5arrayIPcLm2EEEEviT0_T1_)
        /*0044*/ 	.word	0x00000000


	//----- nvinfo : EIATTR_REGCOUNT
	.align		4
.L_49:
        /*0048*/ 	.byte	0x04, 0x2f
        /*004a*/ 	.short	(.L_51 - .L_50)
	.align		4
.L_50:
        /*004c*/ 	.word	index@(_ZN2at6native29vectorized_elementwise_kernelILi2EZZZNS0_65_GLOBAL__N__cd49fe81_27_ActivationSoftplusKernel_cu_1520ed90_292715softplus_kernelERNS_18TensorIteratorBaseERKN3c106ScalarES8_ENKUlvE_clEvENKUlvE_clEvEUldE_St5arrayIPcLm2EEEEviT0_T1_)
        /*0050*/ 	.word	0x00000028


	//----- nvinfo : EIATTR_FRAME_SIZE
	.align		4
.L_51:
        /*0054*/ 	.byte	0x04, 0x11
        /*0056*/ 	.short	(.L_53 - .L_52)
	.align		4
.L_52:
        /*0058*/ 	.word	index@($__internal_11_$__cuda_sm20_div_rn_f64_full)
        /*005c*/ 	.word	0x00000000


	//----- nvinfo : EIATTR_FRAME_SIZE
	.align		4
.L_53:
        /*0060*/ 	.byte	0x04, 0x11
        /*0062*/ 	.short	(.L_55 - .L_54)
	.align		4
.L_54:
        /*0064*/ 	.word	index@(_ZN2at6native29vectorized_elementwise_kernelILi2EZZZNS0_65_GLOBAL__N__cd49fe81_27_ActivationSoftplusKernel_cu_1520ed90_292715softplus_kernelERNS_18TensorIteratorBaseERKN3c106ScalarES8_ENKUlvE_clEvENKUlvE_clEvEUldE_St5arrayIPcLm2EEEEviT0_T1_)
        /*0068*/ 	.word	0x00000000


	//----- nvinfo : EIATTR_REGCOUNT
	.align		4
.L_55:
        /*006c*/ 	.byte	0x04, 0x2f
        /*006e*/ 	.short	(.L_57 - .L_56)
	.align		4
.L_56:
        /*0070*/ 	.word	index@(_ZN2at6native27unrolled_elementwise_kernelIZZZNS0_65_GLOBAL__N__cd49fe81_27_ActivationSoftplusKernel_cu_1520ed90_292715softplus_kernelERNS_18TensorIteratorBaseERKN3c106ScalarES8_ENKUlvE_clEvENKUlvE_clEvEUldE_St5arrayIPcLm2EELi4E23TrivialOffsetCalculatorILi1EjESG_NS0_6memory15LoadWithoutCastENSH_16StoreWithoutCastEEEviT_T0_T2_T3_T4_T5_)
        /*0074*/ 	.word	0x00000020


	//----- nvinfo : EIATTR_FRAME_SIZE
	.align		4
.L_57:
        /*0078*/ 	.byte	0x04, 0x11
        /*007a*/ 	.short	(.L_59 - .L_58)
	.align		4
.L_58:
        /*007c*/ 	.word	index@($__internal_10_$__cuda_sm20_div_rn_f64_full)
        /*0080*/ 	.word	0x00000000


	//----- nvinfo : EIATTR_FRAME_SIZE
	.align		4
.L_59:
        /*0084*/ 	.byte	0x04, 0x11
        /*0086*/ 	.short	(.L_61 - .L_60)
	.align		4
.L_60:
        /*0088*/ 	.word	index@(_ZN2at6native27unrolled_elementwise_kernelIZZZNS0_65_GLOBAL__N__cd49fe81_27_ActivationSoftplusKernel_cu_1520ed90_292715softplus_kernelERNS_18TensorIteratorBaseERKN3c106ScalarES8_ENKUlvE_clEvENKUlvE_clEvEUldE_St5arrayIPcLm2EELi4E23TrivialOffsetCalculatorILi1EjESG_NS0_6memory15LoadWithoutCastENSH_16StoreWithoutCastEEEviT_T0_T2_T3_T4_T5_)
        /*008c*/ 	.word	0x00000000


	//----- nvinfo : EIATTR_REGCOUNT
	.align		4
.L_61:
        /*0090*/ 	.byte	0x04, 0x2f
        /*0092*/ 	.short	(.L_63 - .L_62)
	.align		4
.L_62:
        /*0094*/ 	.word	index@(_ZN2at6native18elementwise_kernelILi128ELi2EZNS0_22gpu_kernel_impl_nocastIZZZNS0_65_GLOBAL__N__cd49fe81_27_ActivationSoftplusKernel_cu_1520ed90_292715softplus_kernelERNS_18TensorIteratorBaseERKN3c106ScalarES9_ENKUlvE_clEvENKUlvE_clEvEUldE_EEvS5_RKT_EUliE_EEviT1_)
        /*0098*/ 	.word	0x0000001e


	//----- nvinfo : EIATTR_FRAME_SIZE
	.align		4
.L_63:
        /*009c*/ 	.byte	0x04, 0x11
        /*009e*/ 	.short	(.L_65 - .L_64)
	.align		4
.L_64:
        /*00a0*/ 	.word	index@($__internal_9_$__cuda_sm20_div_rn_f64_full)
        /*00a4*/ 	.word	0x00000000


	//----- nvinfo : EIATTR_FRAME_SIZE
	.align		4
.L_65:
        /*00a8*/ 	.byte	0x04, 0x11
        /*00aa*/ 	.short	(.L_67 - .L_66)
	.align		4
.L_66:
        /*00ac*/ 	.word	index@(_ZN2at6native18elementwise_kernelILi128ELi2EZNS0_22gpu_kernel_impl_nocastIZZZNS0_65_GLOBAL__N__cd49fe81_27_ActivationSoftplusKernel_cu_1520ed90_292715softplus_kernelERNS_18TensorIteratorBaseERKN3c106ScalarES9_ENKUlvE_clEvENKUlvE_clEvEUldE_EEvS5_RKT_EUliE_EEviT1_)
        /*00b0*/ 	.word	0x00000000


	//----- nvinfo : EIATTR_REGCOUNT
	.align		4
.L_67:
        /*00b4*/ 	.byte	0x04, 0x2f
        /*00b6*/ 	.short	(.L_69 - .L_68)
	.align		4
.L_68:
        /*00b8*/ 	.word	index@(_ZN2at6native27unrolled_elementwise_kernelIZZZNS0_65_GLOBAL__N__cd49fe81_27_ActivationSoftplusKernel_cu_1520ed90_292715softplus_kernelERNS_18TensorIteratorBaseERKN3c106ScalarES8_ENKUlvE_clEvENKUlvE_clEvEUldE_St5arrayIPcLm2EELi4E23TrivialOffsetCalculatorILi1EjESG_NS0_6memory12LoadWithCastILi1EEENSH_13StoreWithCastILi1EEEEEviT_T0_T2_T3_T4_T5_)
        /*00bc*/ 	.word	0x00000026


	//----- nvinfo : EIATTR_FRAME_SIZE
	.align		4
.L_69:
        /*00c0*/ 	.byte	0x04, 0x11
        /*00c2*/ 	.short	(.L_71 - .L_70)
	.align		4
.L_70:
        /*00c4*/ 	.word	index@($__internal_8_$__cuda_sm20_div_rn_f64_full)
        /*00c8*/ 	.word	0x00000000


	//----- nvinfo : EIATTR_FRAME_SIZE
	.align		4
.L_71:
        /*00cc*/ 	.byte	0x04, 0x11
        /*00ce*/ 	.short	(.L_73 - .L_72)
	.align		4
.L_72:
        /*00d0*/ 	.word	index@(_ZN2at6native27unrolled_elementwise_kernelIZZZNS0_65_GLOBAL__N__cd49fe81_27_ActivationSoftplusKernel_cu_1520ed90_292715softplus_kernelERNS_18TensorIteratorBaseERKN3c106ScalarES8_ENKUlvE_clEvENKUlvE_clEvEUldE_St5arrayIPcLm2EELi4E23TrivialOffsetCalculatorILi1EjESG_NS0_6memory12LoadWithCastILi1EEENSH_13StoreWithCastILi1EEEEEviT_T0_T2_T3_T4_T5_)
        /*00d4*/ 	.word	0x00000000


	//----- nvinfo : EIATTR_REGCOUNT
	.align		4
.L_73:
        /*00d8*/ 	.byte	0x04, 0x2f
        /*00da*/ 	.short	(.L_75 - .L_74)
	.align		4
.L_74:
        /*00dc*/ 	.word	index@(_ZN2at6native18elementwise_kernelILi128ELi4EZNS0_15gpu_kernel_implIZZZNS0_65_GLOBAL__N__cd49fe81_27_ActivationSoftplusKernel_cu_1520ed90_292715softplus_kernelERNS_18TensorIteratorBaseERKN3c106ScalarES9_ENKUlvE_clEvENKUlvE_clEvEUldE_EEvS5_RKT_EUliE_EEviT1_)
        /*00e0*/ 	.word	0x00000020


	//----- nvinfo : EIATTR_FRAME_SIZE
	.align		4
.L_75:
        /*00e4*/ 	.byte	0x04, 0x11
        /*00e6*/ 	.short	(.L_77 - .L_76)
	.align		4
.L_76:
        /*00e8*/ 	.word	index@($__internal_7_$__cuda_sm20_div_rn_f64_full)
        /*00ec*/ 	.word	0x00000000


	//----- nvinfo : EIATTR_FRAME_SIZE
	.align		4
.L_77:
        /*00f0*/ 	.byte	0x04, 0x11
        /*00f2*/ 	.short	(.L_79 - .L_78)
	.align		4
.L_78:
        /*00f4*/ 	.word	index@(_ZN2at6native18elementwise_kernelILi128ELi4EZNS0_15gpu_kernel_implIZZZNS0_65_GLOBAL__N__cd49fe81_27_ActivationSoftplusKernel_cu_1520ed90_292715softplus_kernelERNS_18TensorIteratorBaseERKN3c106ScalarES9_ENKUlvE_clEvENKUlvE_clEvEUldE_EEvS5_RKT_EUliE_EEviT1_)
        /*00f8*/ 	.word	0x00000000


	//----- nvinfo : EIATTR_REGCOUNT
	.align		4
.L_79:
        /*00fc*/ 	.byte	0x04, 0x2f
        /*00fe*/ 	.short	(.L_81 - .L_80)
	.align		4
.L_80:
        /*0100*/ 	.word	index@(_ZN2at6native29vectorized_elementwise_kernelILi8EZZZNS0_65_GLOBAL__N__cd49fe81_27_ActivationSoftplusKernel_cu_1520ed90_292715softplus_kernelERNS_18TensorIteratorBaseERKN3c106ScalarES8_ENKUlvE_clEvENKUlvE0_clEvEUlfE_St5arrayIPcLm2EEEEviT0_T1_)
        /*0104*/ 	.word	0x0000001e


	//----- nvinfo : EIATTR_FRAME_SIZE
	.align		4
.L_81:
        /*0108*/ 	.byte	0x04, 0x11
        /*010a*/ 	.short	(.L_83 - .L_82)
	.align		4
.L_82:
        /*010c*/ 	.word	index@(_ZN2at6native29vectorized_elementwise_kernelILi8EZZZNS0_65_GLOBAL__N__cd49fe81_27_ActivationSoftplusKernel_cu_1520ed90_292715softplus_kernelERNS_18TensorIteratorBaseERKN3c106ScalarES8_ENKUlvE_clEvENKUlvE0_clEvEUlfE_St5arrayIPcLm2EEEEviT0_T1_)
        /*0110*/ 	.word	0x00000000


	//----- nvinfo : EIATTR_REGCOUNT
	.align		4
.L_83:
        /*0114*/ 	.byte	0x04, 0x2f
        /*0116*/ 	.short	(.L_85 - .L_84)
	.align		4
.L_84:
        /*0118*/ 	.word	index@(_ZN2at6native29vectorized_elementwise_kernelILi4EZZZNS0_65_GLOBAL__N__cd49fe81_27_ActivationSoftplusKernel_cu_1520ed90_292715softplus_kernelERNS_18TensorIteratorBaseERKN3c106ScalarES8_ENKUlvE_clEvENKUlvE0_clEvEUlfE_St5arrayIPcLm2EEEEviT0_T1_)
        /*011c*/ 	.word	0x0000001e


	//----- nvinfo : EIATTR_FRAME_SIZE
	.align		4
.L_85:
        /*0120*/ 	.byte	0x04, 0x11
        /*0122*/ 	.short	(.L_87 - .L_86)
	.align		4
.L_86:
        /*0124*/ 	.word	index@(_ZN2at6native29vectorized_elementwise_kernelILi4EZZZNS0_65_GLOBAL__N__cd49fe81_27_ActivationSoftplusKernel_cu_1520ed90_292715softplus_kernelERNS_18TensorIteratorBaseERKN3c106ScalarES8_ENKUlvE_clEvENKUlvE0_clEvEUlfE_St5arrayIPcLm2EEEEviT0_T1_)
        /*0128*/ 	.word	0x00000000


	//----- nvinfo : EIATTR_REGCOUNT
	.align		4
.L_87:
        /*012c*/ 	.byte	0x04, 0x2f
        /*012e*/ 	.short	(.L_89 - .L_88)
	.align		4
.L_88:
        /*0130*/ 	.word	index@(_ZN2at6native29vectorized_elementwise_kernelILi2EZZZNS0_65_GLOBAL__N__cd49fe81_27_ActivationSoftplusKernel_cu_1520ed90_292715softplus_kernelERNS_18TensorIteratorBaseERKN3c106ScalarES8_ENKUlvE_clEvENKUlvE0_clEvEUlfE_St5arrayIPcLm2EEEEviT0_T1_)
        /*0134*/ 	.word	0x0000001e


	//----- nvinfo : EIATTR_FRAME_SIZE
	.align		4
.L_89:
        /*0138*/ 	.byte	0x04, 0x11
        /*013a*/ 	.short	(.L_91 - .L_90)
	.align		4
.L_90:
        /*013c*/ 	.word	index@(_ZN2at6native29vectorized_elementwise_kernelILi2EZZZNS0_65_GLOBAL__N__cd49fe81_27_ActivationSoftplusKernel_cu_1520ed90_292715softplus_kernelERNS_18TensorIteratorBaseERKN3c106ScalarES8_ENKUlvE_clEvENKUlvE0_clEvEUlfE_St5arrayIPcLm2EEEEviT0_T1_)
        /*0140*/ 	.word	0x00000000


	//----- nvinfo : EIATTR_REGCOUNT
	.align		4
.L_91:
        /*0144*/ 	.byte	0x04, 0x2f
        /*0146*/ 	.short	(.L_93 - .L_92)
	.align		4
.L_92:
        /*0148*/ 	.word	index@(_ZN2at6native27unrolled_elementwise_kernelIZZZNS0_65_GLOBAL__N__cd49fe81_27_ActivationSoftplusKernel_cu_1520ed90_292715softplus_kernelERNS_18TensorIteratorBaseERKN3c106ScalarES8_ENKUlvE_clEvENKUlvE0_clEvEUlfE_St5arrayIPcLm2EELi4E23TrivialOffsetCalculatorILi1EjESG_NS0_6memory15LoadWithoutCastENSH_16StoreWithoutCastEEEviT_T0_T2_T3_T4_T5_)
        /*014c*/ 	.word	0x00000018


	//----- nvinfo : EIATTR_FRAME_SIZE
	.align		4
.L_93:
        /*0150*/ 	.byte	0x04, 0x11
        /*0152*/ 	.short	(.L_95 - .L_94)
	.align		4
.L_94:
        /*0154*/ 	.word	index@(_ZN2at6native27unrolled_elementwise_kernelIZZZNS0_65_GLOBAL__N__cd49fe81_27_ActivationSoftplusKernel_cu_1520ed90_292715softplus_kernelERNS_18TensorIteratorBaseERKN3c106ScalarES8_ENKUlvE_clEvENKUlvE0_clEvEUlfE_St5arrayIPcLm2EELi4E23TrivialOffsetCalculatorILi1EjESG_NS0_6memory15LoadWithoutCastENSH_16StoreWithoutCastEEEviT_T0_T2_T3_T4_T5_)
        /*0158*/ 	.word	0x00000000


	//----- nvinfo : EIATTR_REGCOUNT
	.align		4
.L_95:
        /*015c*/ 	.byte	0x04, 0x2f
        /*015e*/ 	.short	(.L_97 - .L_96)
	.align		4
.L_96:
        /*0160*/ 	.word	index@(_ZN2at6native18elementwise_kernelILi128ELi2EZNS0_22gpu_kernel_impl_nocastIZZZNS0_65_GLOBAL__N__cd49fe81_27_ActivationSoftplusKernel_cu_1520ed90_292715softplus_kernelERNS_18TensorIteratorBaseERKN3c106ScalarES9_ENKUlvE_clEvENKUlvE0_clEvEUlfE_EEvS5_RKT_EUliE_EEviT1_)
        /*0164*/ 	.word	0x00000012


	//----- nvinfo : EIATTR_FRAME_SIZE
	.align		4
.L_97:
        /*0168*/ 	.byte	0x04, 0x11
        /*016a*/ 	.short	(.L_99 - .L_98)
	.align		4
.L_98:
        /*016c*/ 	.word	index@(_ZN2at6native18elementwise_kernelILi128ELi2EZNS0_22gpu_kernel_impl_nocastIZZZNS0_65_GLOBAL__N__cd49fe81_27_ActivationSoftplusKernel_cu_1520ed90_292715softplus_kernelERNS_18TensorIteratorBaseERKN3c106ScalarES9_ENKUlvE_clEvENKUlvE0_clEvEUlfE_EEvS5_RKT_EUliE_EEviT1_)
        /*0170*/ 	.word	0x00000000


	//----- nvinfo : EIATTR_REGCOUNT
	.align		4
.L_99:
        /*0174*/ 	.byte	0x04, 0x2f
        /*0176*/ 	.short	(.L_101 - .L_100)
	.align		4
.L_100:
        /*0178*/ 	.word	index@(_ZN2at6native27unrolled_elementwise_kernelIZZZNS0_65_GLOBAL__N__cd49fe81_27_ActivationSoftplusKernel_cu_1520ed90_292715softplus_kernelERNS_18TensorIteratorBaseERKN3c106ScalarES8_ENKUlvE_clEvENKUlvE0_clEvEUlfE_St5arrayIPcLm2EELi4E23TrivialOffsetCalculatorILi1EjESG_NS0_6memory12LoadWithCastILi1EEENSH_13StoreWithCastILi1EEEEEviT_T0_T2_T3_T4_T5_)
        /*017c*/ 	.word	0x0000001e


	//----- nvinfo : EIATTR_FRAME_SIZE
	.align		4
.L_101:
        /*0180*/ 	.byte	0x04, 0x11
        /*0182*/ 	.short	(.L_103 - .L_102)
	.align		4
.L_102:
        /*0184*/ 	.word	index@(_ZN2at6native27unrolled_elementwise_kernelIZZZNS0_65_GLOBAL__N__cd49fe81_27_ActivationSoftplusKernel_cu_1520ed90_292715softplus_kernelERNS_18TensorIteratorBaseERKN3c106ScalarES8_ENKUlvE_clEvENKUlvE0_clEvEUlfE_St5arrayIPcLm2EELi4E23TrivialOffsetCalculatorILi1EjESG_NS0_6memory12LoadWithCastILi1EEENSH_13StoreWithCastILi1EEEEEviT_T0_T2_T3_T4_T5_)
        /*0188*/ 	.word	0x00000000


	//----- nvinfo : EIATTR_REGCOUNT
	.align		4
.L_103:
        /*018c*/ 	.byte	0x04, 0x2f
        /*018e*/ 	.short	(.L_105 - .L_104)
	.align		4
.L_104:
        /*0190*/ 	.word	index@(_ZN2at6native18elementwise_kernelILi128ELi4EZNS0_15gpu_kernel_implIZZZNS0_65_GLOBAL__N__cd49fe81_27_ActivationSoftplusKernel_cu_1520ed90_292715softplus_kernelERNS_18TensorIteratorBaseERKN3c106ScalarES9_ENKUlvE_clEvENKUlvE0_clEvEUlfE_EEvS5_RKT_EUliE_EEviT1_)
        /*0194*/ 	.word	0x0000001a


	//----- nvinfo : EIATTR_FRAME_SIZE
	.align		4
.L_105:
        /*0198*/ 	.byte	0x04, 0x11
        /*019a*/ 	.short	(.L_107 - .L_106)
	.align		4
.L_106:
        /*019c*/ 	.word	index@(_ZN2at6native18elementwise_kernelILi128ELi4EZNS0_15gpu_kernel_implIZZZNS0_65_GLOBAL__N__cd49fe81_27_ActivationSoftplusKernel_cu_1520ed90_292715softplus_kernelERNS_18TensorIteratorBaseERKN3c106ScalarES9_ENKUlvE_clEvENKUlvE0_clEvEUlfE_EEvS5_RKT_EUliE_EEviT1_)
        /*01a0*/ 	.word	0x00000000


	//----- nvinfo : EIATTR_REGCOUNT
	.align		4
.L_107:
        /*01a4*/ 	.byte	0x04, 0x2f
        /*01a6*/ 	.short	(.L_109 - .L_108)
	.align		4
.L_108:
        /*01a8*/ 	.word	index@(_ZN2at6native29vectorized_elementwise_kernelILi8EZZZNS0_65_GLOBAL__N__cd49fe81_27_ActivationSoftplusKernel_cu_1520ed90_292715softplus_kernelERNS_18TensorIteratorBaseERKN3c106ScalarES8_ENKUlvE_clEvENKUlvE1_clEvEUlNS5_4HalfEE_St5arrayIPcLm2EEEEviT0_T1_)
        /*01ac*/ 	.word	0x00000020


	//----- nvinfo : EIATTR_FRAME_SIZE
	.align		4
.L_109:
        /*01b0*/ 	.byte	0x04, 0x11
        /*01b2*/ 	.short	(.L_111 - .L_110)
	.align		4
.L_110:
        /*01b4*/ 	.word	index@(_ZN2at6native29vectorized_elementwise_kernelILi8EZZZNS0_65_GLOBAL__N__cd49fe81_27_ActivationSoftplusKernel_cu_1520ed90_292715softplus_kernelERNS_18TensorIteratorBaseERKN3c106ScalarES8_ENKUlvE_clEvENKUlvE1_clEvEUlNS5_4HalfEE_St5arrayIPcLm2EEEEviT0_T1_)
        /*01b8*/ 	.word	0x00000000


	//----- nvinfo : EIATTR_REGCOUNT
	.align		4
.L_111:
        /*01bc*/ 	.byte	0x04, 0x2f
        /*01be*/ 	.short	(.L_113 - .L_112)
	.align		4
.L_112:
        /*01c0*/ 	.word	index@(_ZN2at6native29vectorized_elementwise_kernelILi4EZZZNS0_65_GLOBAL__N__cd49fe81_27_ActivationSoftplusKernel_cu_1520ed90_292715softplus_kernelERNS_18TensorIteratorBaseERKN3c106ScalarES8_ENKUlvE_clEvENKUlvE1_clEvEUlNS5_4HalfEE_St5arrayIPcLm2EEEEviT0_T1_)
        /*01c4*/ 	.word	0x00000020


	//----- nvinfo : EIATTR_FRAME_SIZE
	.align		4
.L_113:
        /*01c8*/ 	.byte	0x04, 0x11
        /*01ca*/ 	.short	(.L_115 - .L_114)
	.align		4
.L_114:
        /*01cc*/ 	.word	index@(_ZN2at6native29vectorized_elementwise_kernelILi4EZZZNS0_65_GLOBAL__N__cd49fe81_27_ActivationSoftplusKernel_cu_1520ed90_292715softplus_kernelERNS_18TensorIteratorBaseERKN3c106ScalarES8_ENKUlvE_clEvENKUlvE1_clEvEUlNS5_4HalfEE_St5arrayIPcLm2EEEEviT0_T1_)
        /*01d0*/ 	.word	0x00000000


	//----- nvinfo : EIATTR_REGCOUNT
	.align		4
.L_115:
        /*01d4*/ 	.byte	0x04, 0x2f
        /*01d6*/ 	.short	(.L_117 - .L_116)
	.align		4
.L_116:
        /*01d8*/ 	.word	index@(_ZN2at6native29vectorized_elementwise_kernelILi2EZZZNS0_65_GLOBAL__N__cd49fe81_27_ActivationSoftplusKernel_cu_1520ed90_292715softplus_kernelERNS_18TensorIteratorBaseERKN3c106ScalarES8_ENKUlvE_clEvENKUlvE1_clEvEUlNS5_4HalfEE_St5arrayIPcLm2EEEEviT0_T1_)
        /*01dc*/ 	.word	0x00000020


	//----- nvinfo : EIATTR_FRAME_SIZE
	.align		4
.L_117:
        /*01e0*/ 	.byte	0x04, 0x11
        /*01e2*/ 	.short	(.L_119 - .L_118)
	.align		4
.L_118:
        /*01e4*/ 	.word	index@(_ZN2at6native29vectorized_elementwise_kernelILi2EZZZNS0_65_GLOBAL__N__cd49fe81_27_ActivationSoftplusKernel_cu_1520ed90_292715softplus_kernelERNS_18TensorIteratorBaseERKN3c106ScalarES8_ENKUlvE_clEvENKUlvE1_clEvEUlNS5_4HalfEE_St5arrayIPcLm2EEEEviT0_T1_)
        /*01e8*/ 	.word	0x00000000


	//----- nvinfo : EIATTR_REGCOUNT
	.align		4
.L_119:
        /*01ec*/ 	.byte	0x04, 0x2f
        /*01ee*/ 	.short	(.L_121 - .L_120)
	.align		4
.L_120:
        /*01f0*/ 	.word	index@(_ZN2at6native27unrolled_elementwise_kernelIZZZNS0_65_GLOBAL__N__cd49fe81_27_ActivationSoftplusKernel_cu_1520ed90_292715softplus_kernelERNS_18TensorIteratorBaseERKN3c106ScalarES8_ENKUlvE_clEvENKUlvE1_clEvEUlNS5_4HalfEE_St5arrayIPcLm2EELi4E23TrivialOffsetCalculatorILi1EjESH_NS0_6memory15LoadWithoutCastENSI_16StoreWithoutCastEEEviT_T0_T2_T3_T4_T5_)
        /*01f4*/ 	.word	0x00000016


	//----- nvinfo : EIATTR_FRAME_SIZE
	.align		4
.L_121:
        /*01f8*/ 	.byte	0x04, 0x11
        /*01fa*/ 	.short	(.L_123 - .L_122)
	.align		4
.L_122:
        /*01fc*/ 	.word	index@(_ZN2at6native27unrolled_elementwise_kernelIZZZNS0_65_GLOBAL__N__cd49fe81_27_ActivationSoftplusKernel_cu_1520ed90_292715softplus_kernelERNS_18TensorIteratorBaseERKN3c106ScalarES8_ENKUlvE_clEvENKUlvE1_clEvEUlNS5_4HalfEE_St5arrayIPcLm2EELi4E23TrivialOffsetCalculatorILi1EjESH_NS0_6memory15LoadWithoutCastENSI_16StoreWithoutCastEEEviT_T0_T2_T3_T4_T5_)
        /*0200*/ 	.word	0x00000000


	//----- nvinfo : EIATTR_REGCOUNT
	.align		4
.L_123:
        /*0204*/ 	.byte	0x04, 0x2f
        /*0206*/ 	.short	(.L_125 - .L_124)
	.align		4
.L_124:
        /*0208*/ 	.word	index@(_ZN2at6native18elementwise_kernelILi128ELi4EZNS0_22gpu_kernel_impl_nocastIZZZNS0_65_GLOBAL__N__cd49fe81_27_ActivationSoftplusKernel_cu_1520ed90_292715softplus_kernelERNS_18TensorIteratorBaseERKN3c106ScalarES9_ENKUlvE_clEvENKUlvE1_clEvEUlNS6_4HalfEE_EEvS5_RKT_EUliE_EEviT1_)
        /*020c*/ 	.word	0x00000012


	//----- nvinfo : EIATTR_FRAME_SIZE
	.align		4
.L_125:
        /*0210*/ 	.byte	0x04, 0x11
        /*0212*/ 	.short	(.L_127 - .L_126)
	.align		4
.L_126:
        /*0214*/ 	.word	index@(_ZN2at6native18elementwise_kernelILi128ELi4EZNS0_22gpu_kernel_impl_nocastIZZZNS0_65_GLOBAL__N__cd49fe81_27_ActivationSoftplusKernel_cu_1520ed90_292715softplus_kernelERNS_18TensorIteratorBaseERKN3c106ScalarES9_ENKUlvE_clEvENKUlvE1_clEvEUlNS6_4HalfEE_EEvS5_RKT_EUliE_EEviT1_)
        /*0218*/ 	.word	0x00000000


	//----- nvinfo : EIATTR_REGCOUNT
	.align		4
.L_127:
        /*021c*/ 	.byte	0x04, 0x2f
        /*021e*/ 	.short	(.L_129 - .L_128)
	.align		4
.L_128:
        /*0220*/ 	.word	index@(_ZN2at6native27unrolled_elementwise_kernelIZZZNS0_65_GLOBAL__N__cd49fe81_27_ActivationSoftplusKernel_cu_1520ed90_292715softplus_kernelERNS_18TensorIteratorBaseERKN3c106ScalarES8_ENKUlvE_clEvENKUlvE1_clEvEUlNS5_4HalfEE_St5arrayIPcLm2EELi4E23TrivialOffsetCalculatorILi1EjESH_NS0_6memory12LoadWithCastILi1EEENSI_13StoreWithCastILi1EEEEEviT_T0_T2_T3_T4_T5_)
        /*0224*/ 	.word	0x0000001c


	//----- nvinfo : EIATTR_FRAME_SIZE
	.align		4
.L_129:
        /*0228*/ 	.byte	0x04, 0x11
        /*022a*/ 	.short	(.L_131 - .L_130)
	.align		4
.L_130:
        /*022c*/ 	.word	index@(_ZN2at6native27unrolled_elementwise_kernelIZZZNS0_65_GLOBAL__N__cd49fe81_27_ActivationSoftplusKernel_cu_1520ed90_292715softplus_kernelERNS_18TensorIteratorBaseERKN3c106ScalarES8_ENKUlvE_clEvENKUlvE1_clEvEUlNS5_4HalfEE_St5arrayIPcLm2EELi4E23TrivialOffsetCalculatorILi1EjESH_NS0_6memory12LoadWithCastILi1EEENSI_13StoreWithCastILi1EEEEEviT_T0_T2_T3_T4_T5_)
        /*0230*/ 	.word	0x00000000


	//----- nvinfo : EIATTR_REGCOUNT
	.align		4
.L_131:
        /*0234*/ 	.byte	0x04, 0x2f
        /*0236*/ 	.short	(.L_133 - .L_132)
	.align		4
.L_132:
        /*0238*/ 	.word	index@(_ZN2at6native18elementwise_kernelILi128ELi4EZNS0_15gpu_kernel_implIZZZNS0_65_GLOBAL__N__cd49fe81_27_ActivationSoftplusKernel_cu_1520ed90_292715softplus_kernelERNS_18TensorIteratorBaseERKN3c106ScalarES9_ENKUlvE_clEvENKUlvE1_clEvEUlNS6_4HalfEE_EEvS5_RKT_EUliE_EEviT1_)
        /*023c*/ 	.word	0x0000001a


	//----- nvinfo : EIATTR_FRAME_SIZE
	.align		4
.L_133:
        /*0240*/ 	.byte	0x04, 0x11
        /*0242*/ 	.short	(.L_135 - .L_134)
	.align		4
.L_134:
        /*0244*/ 	.word	index@(_ZN2at6native18elementwise_kernelILi128ELi4EZNS0_15gpu_kernel_implIZZZNS0_65_GLOBAL__N__cd49fe81_27_ActivationSoftplusKernel_cu_1520ed90_292715softplus_kernelERNS_18TensorIteratorBaseERKN3c106ScalarES9_ENKUlvE_clEvENKUlvE1_clEvEUlNS6_4HalfEE_EEvS5_RKT_EUliE_EEviT1_)
        /*0248*/ 	.word	0x00000000


	//----- nvinfo : EIATTR_REGCOUNT
	.align		4
.L_135:
        /*024c*/ 	.byte	0x04, 0x2f
        /*024e*/ 	.short	(.L_137 - .L_136)
	.align		4
.L_136:
        /*0250*/ 	.word	index@(_ZN2at6native29vectorized_elementwise_kernelILi8EZZZNS0_65_GLOBAL__N__cd49fe81_27_ActivationSoftplusKernel_cu_1520ed90_292715softplus_kernelERNS_18TensorIteratorBaseERKN3c106ScalarES8_ENKUlvE_clEvENKUlvE2_clEvEUlNS5_8BFloat16EE_St5arrayIPcLm2EEEEviT0_T1_)
        /*0254*/ 	.word	0x00000020


	//----- nvinfo : EIATTR_FRAME_SIZE
	.align		4
.L_137:
        /*0258*/ 	.byte	0x04, 0x11
        /*025a*/ 	.short	(.L_139 - .L_138)
	.align		4
.L_138:
        /*025c*/ 	.word	index@(_ZN2at6native29vectorized_elementwise_kernelILi8EZZZNS0_65_GLOBAL__N__cd49fe81_27_ActivationSoftplusKernel_cu_1520ed90_292715softplus_kernelERNS_18TensorIteratorBaseERKN3c106ScalarES8_ENKUlvE_clEvENKUlvE2_clEvEUlNS5_8BFloat16EE_St5arrayIPcLm2EEEEviT0_T1_)
        /*0260*/ 	.word	0x00000000


	//----- nvinfo : EIATTR_REGCOUNT
	.align		4
.L_139:
        /*0264*/ 	.byte	0x04, 0x2f
        /*0266*/ 	.short	(.L_141 - .L_140)
	.align		4
.L_140:
        /*0268*/ 	.word	index@(_ZN2at6native29vectorized_elementwise_kernelILi4EZZZNS0_65_GLOBAL__N__cd49fe81_27_ActivationSoftplusKernel_cu_1520ed90_292715softplus_kernelERNS_18TensorIteratorBaseERKN3c106ScalarES8_ENKUlvE_clEvENKUlvE2_clEvEUlNS5_8BFloat16EE_St5arrayIPcLm2EEEEviT0_T1_)
        /*026c*/ 	.word	0x00000020


	//----- nvinfo : EIATTR_FRAME_SIZE
	.align		4
.L_141:
        /*0270*/ 	.byte	0x04, 0x11
        /*0272*/ 	.short	(.L_143 - .L_142)
	.align		4
.L_142:
        /*0274*/ 	.word	index@(_ZN2at6native29vectorized_elementwise_kernelILi4EZZZNS0_65_GLOBAL__N__cd49fe81_27_ActivationSoftplusKernel_cu_1520ed90_292715softplus_kernelERNS_18TensorIteratorBaseERKN3c106ScalarES8_ENKUlvE_clEvENKUlvE2_clEvEUlNS5_8BFloat16EE_St5arrayIPcLm2EEEEviT0_T1_)
        /*0278*/ 	.word	0x00000000


	//----- nvinfo : EIATTR_REGCOUNT
	.align		4
.L_143:
        /*027c*/ 	.byte	0x04, 0x2f
        /*027e*/ 	.short	(.L_145 - .L_144)
	.align		4
.L_144:
        /*0280*/ 	.word	index@(_ZN2at6native29vectorized_elementwise_kernelILi2EZZZNS0_65_GLOBAL__N__cd49fe81_27_ActivationSoftplusKernel_cu_1520ed90_292715softplus_kernelERNS_18TensorIteratorBaseERKN3c106ScalarES8_ENKUlvE_clEvENKUlvE2_clEvEUlNS5_8BFloat16EE_St5arrayIPcLm2EEEEviT0_T1_)
        /*0284*/ 	.word	0x00000020


	//----- nvinfo : EIATTR_FRAME_SIZE
	.align		4
.L_145:
        /*0288*/ 	.byte	0x04, 0x11
        /*028a*/ 	.short	(.L_147 - .L_146)
	.align		4
.L_146:
        /*028c*/ 	.word	index@(_ZN2at6native29vectorized_elementwise_kernelILi2EZZZNS0_65_GLOBAL__N__cd49fe81_27_ActivationSoftplusKernel_cu_1520ed90_292715softplus_kernelERNS_18TensorIteratorBaseERKN3c106ScalarES8_ENKUlvE_clEvENKUlvE2_clEvEUlNS5_8BFloat16EE_St5arrayIPcLm2EEEEviT0_T1_)
        /*0290*/ 	.word	0x00000000


	//----- nvinfo : EIATTR_REGCOUNT
	.align		4
.L_147:
        /*0294*/ 	.byte	0x04, 0x2f
        /*0296*/ 	.short	(.L_149 - .L_148)
	.align		4
.L_148:
        /*0298*/ 	.word	index@(_ZN2at6native27unrolled_elementwise_kernelIZZZNS0_65_GLOBAL__N__cd49fe81_27_ActivationSoftplusKernel_cu_1520ed90_292715softplus_kernelERNS_18TensorIteratorBaseERKN3c106ScalarES8_ENKUlvE_clEvENKUlvE2_clEvEUlNS5_8BFloat16EE_St5arrayIPcLm2EELi4E23TrivialOffsetCalculatorILi1EjESH_NS0_6memory15LoadWithoutCastENSI_16StoreWithoutCastEEEviT_T0_T2_T3_T4_T5_)
        /*029c*/ 	.word	0x00000016


	//----- nvinfo : EIATTR_FRAME_SIZE
	.align		4
.L_149:
        /*02a0*/ 	.byte	0x04, 0x11
        /*02a2*/ 	.short	(.L_151 - .L_150)
	.align		4
.L_150:
        /*02a4*/ 	.word	index@(_ZN2at6native27unrolled_elementwise_kernelIZZZNS0_65_GLOBAL__N__cd49fe81_27_ActivationSoftplusKernel_cu_1520ed90_292715softplus_kernelERNS_18TensorIteratorBaseERKN3c106ScalarES8_ENKUlvE_clEvENKUlvE2_clEvEUlNS5_8BFloat16EE_St5arrayIPcLm2EELi4E23TrivialOffsetCalculatorILi1EjESH_NS0_6memory15LoadWithoutCastENSI_16StoreWithoutCastEEEviT_T0_T2_T3_T4_T5_)
        /*02a8*/ 	.word	0x00000000


	//----- nvinfo : EIATTR_REGCOUNT
	.align		4
.L_151:
        /*02ac*/ 	.byte	0x04, 0x2f
        /*02ae*/ 	.short	(.L_153 - .L_152)
	.align		4
.L_152:
        /*02b0*/ 	.word	index@(_ZN2at6native18elementwise_kernelILi128ELi4EZNS0_22gpu_kernel_impl_nocastIZZZNS0_65_GLOBAL__N__cd49fe81_27_ActivationSoftplusKernel_cu_1520ed90_292715softplus_kernelERNS_18TensorIteratorBaseERKN3c106ScalarES9_ENKUlvE_clEvENKUlvE2_clEvEUlNS6_8BFloat16EE_EEvS5_RKT_EUliE_EEviT1_)
        /*02b4*/ 	.word	0x00000012


	//----- nvinfo : EIATTR_FRAME_SIZE
	.align		4
.L_153:
        /*02b8*/ 	.byte	0x04, 0x11
        /*02ba*/ 	.short	(.L_155 - .L_154)
	.align		4
.L_154:
        /*02bc*/ 	.word	index@(_ZN2at6native18elementwise_kernelILi128ELi4EZNS0_22gpu_kernel_impl_nocastIZZZNS0_65_GLOBAL__N__cd49fe81_27_ActivationSoftplusKernel_cu_1520ed90_292715softplus_kernelERNS_18TensorIteratorBaseERKN3c106ScalarES9_ENKUlvE_clEvENKUlvE2_clEvEUlNS6_8BFloat16EE_EEvS5_RKT_EUliE_EEviT1_)
        /*02c0*/ 	.word	0x00000000


	//----- nvinfo : EIATTR_REGCOUNT
	.align		4
.L_155:
        /*02c4*/ 	.byte	0x04, 0x2f
        /*02c6*/ 	.short	(.L_157 - .L_156)
	.align		4
.L_156:
        /*02c8*/ 	.word	index@(_ZN2at6native27unrolled_elementwise_kernelIZZZNS0_65_GLOBAL__N__cd49fe81_27_ActivationSoftplusKernel_cu_1520ed90_292715softplus_kernelERNS_18TensorIteratorBaseERKN3c106ScalarES8_ENKUlvE_clEvENKUlvE2_clEvEUlNS5_8BFloat16EE_St5arrayIPcLm2EELi4E23TrivialOffsetCalculatorILi1EjESH_NS0_6memory12LoadWithCastILi1EEENSI_13StoreWithCastILi1EEEEEviT_T0_T2_T3_T4_T5_)
        /*02cc*/ 	.word	0x0000001c


	//----- nvinfo : EIATTR_FRAME_SIZE
	.align		4
.L_157:
        /*02d0*/ 	.byte	0x04, 0x11
        /*02d2*/ 	.short	(.L_159 - .L_158)
	.align		4
.L_158:
        /*02d4*/ 	.word	index@(_ZN2at6native27unrolled_elementwise_kernelIZZZNS0_65_GLOBAL__N__cd49fe81_27_ActivationSoftplusKernel_cu_1520ed90_292715softplus_kernelERNS_18TensorIteratorBaseERKN3c106ScalarES8_ENKUlvE_clEvENKUlvE2_clEvEUlNS5_8BFloat16EE_St5arrayIPcLm2EELi4E23TrivialOffsetCalculatorILi1EjESH_NS0_6memory12LoadWithCastILi1EEENSI_13StoreWithCastILi1EEEEEviT_T0_T2_T3_T4_T5_)
        /*02d8*/ 	.word	0x00000000


	//----- nvinfo : EIATTR_REGCOUNT
	.align		4
.L_159:
        /*02dc*/ 	.byte	0x04, 0x2f
        /*02de*/ 	.short	(.L_161 - .L_160)
	.align		4
.L_160:
        /*02e0*/ 	.word	index@(_ZN2at6native18elementwise_kernelILi128ELi4EZNS0_15gpu_kernel_implIZZZNS0_65_GLOBAL__N__cd49fe81_27_ActivationSoftplusKernel_cu_1520ed90_292715softplus_kernelERNS_18TensorIteratorBaseERKN3c106ScalarES9_ENKUlvE_clEvENKUlvE2_clEvEUlNS6_8BFloat16EE_EEvS5_RKT_EUliE_EEviT1_)
        /*02e4*/ 	.word	0x0000001a


	//----- nvinfo : EIATTR_FRAME_SIZE
	.align		4
.L_161:
        /*02e8*/ 	.byte	0x04, 0x11
        /*02ea*/ 	.short	(.L_163 - .L_162)
	.align		4
.L_162:
        /*02ec*/ 	.word	index@(_ZN2at6native18elementwise_kernelILi128ELi4EZNS0_15gpu_kernel_implIZZZNS0_65_GLOBAL__N__cd49fe81_27_ActivationSoftplusKernel_cu_1520ed90_292715softplus_kernelERNS_18TensorIteratorBaseERKN3c106ScalarES9_ENKUlvE_clEvENKUlvE2_clEvEUlNS6_8BFloat16EE_EEvS5_RKT_EUliE_EEviT1_)
        /*02f0*/ 	.word	0x00000000


	//----- nvinfo : EIATTR_REGCOUNT
	.align		4
.L_163:
        /*02f4*/ 	.byte	0x04, 0x2f
        /*02f6*/ 	.short	(.L_165 - .L_164)
	.align		4
.L_164:
        /*02f8*/ 	.word	index@(_ZN2at6native29vectorized_elementwise_kernelILi8EZZZNS0_65_GLOBAL__N__cd49fe81_27_ActivationSoftplusKernel_cu_1520ed90_292724softplus_backward_kernelERNS_18TensorIteratorBaseERKN3c106ScalarES8_ENKUlvE_clEvENKUlvE_clEvEUlddE_St5arrayIPcLm3EEEEviT0_T1_)
        /*02fc*/ 	.word	0x00000038


	//----- nvinfo : EIATTR_FRAME_SIZE
	.align		4
.L_165:
        /*0300*/ 	.byte	0x04, 0x11
        /*0302*/ 	.short	(.L_167 - .L_166)
	.align		4
.L_166:
        /*0304*/ 	.word	index@($__internal_6_$__cuda_sm20_div_rn_f64_full)
        /*0308*/ 	.word	0x00000000


	//----- nvinfo : EIATTR_FRAME_SIZE
	.align		4
.L_167:
        /*030c*/ 	.byte	0x04, 0x11
        /*030e*/ 	.short	(.L_169 - .L_168)
	.align		4
.L_168:
        /*0310*/ 	.word	index@(_ZN2at6native29vectorized_elementwise_kernelILi8EZZZNS0_65_GLOBAL__N__cd49fe81_27_ActivationSoftplusKernel_cu_1520ed90_292724softplus_backward_kernelERNS_18TensorIteratorBaseERKN3c106ScalarES8_ENKUlvE_clEvENKUlvE_clEvEUlddE_St5arrayIPcLm3EEEEviT0_T1_)
        /*0314*/ 	.word	0x00000000


	//----- nvinfo : EIATTR_REGCOUNT
	.align		4
.L_169:
        /*0318*/ 	.byte	0x04, 0x2f
        /*031a*/ 	.short	(.L_171 - .L_170)
	.align		4
.L_170:
        /*031c*/ 	.word	index@(_ZN2at6native29vectorized_elementwise_kernelILi4EZZZNS0_65_GLOBAL__N__cd49fe81_27_ActivationSoftplusKernel_cu_1520ed90_292724softplus_backward_kernelERNS_18TensorIteratorBaseERKN3c106ScalarES8_ENKUlvE_clEvENKUlvE_clEvEUlddE_St5arrayIPcLm3EEEEviT0_T1_)
        /*0320*/ 	.word	0x00000038


	//----- nvinfo : EIATTR_FRAME_SIZE
	.align		4
.L_171:
        /*0324*/ 	.byte	0x04, 0x11
        /*0326*/ 	.short	(.L_173 - .L_172)
	.align		4
.L_172:
        /*0328*/ 	.word	index@($__internal_5_$__cuda_sm20_div_rn_f64_full)
        /*032c*/ 	.word	0x00000000


	//----- nvinfo : EIATTR_FRAME_SIZE
	.align		4
.L_173:
        /*0330*/ 	.byte	0x04, 0x11
        /*0332*/ 	.short	(.L_175 - .L_174)
	.align		4
.L_174:
        /*0334*/ 	.word	index@(_ZN2at6native29vectorized_elementwise_kernelILi4EZZZNS0_65_GLOBAL__N__cd49fe81_27_ActivationSoftplusKernel_cu_1520ed90_292724softplus_backward_kernelERNS_18TensorIteratorBaseERKN3c106ScalarES8_ENKUlvE_clEvENKUlvE_clEvEUlddE_St5arrayIPcLm3EEEEviT0_T1_)
        /*0338*/ 	.word	0x00000000


	//----- nvinfo : EIATTR_REGCOUNT
	.align		4
.L_175:
        /*033c*/ 	.byte	0x04, 0x2f
        /*033e*/ 	.short	(.L_177 - .L_176)
	.align		4
.L_176:
        /*0340*/ 	.word	index@(_ZN2at6native29vectorized_elementwise_kernelILi2EZZZNS0_65_GLOBAL__N__cd49fe81_27_ActivationSoftplusKernel_cu_1520ed90_292724softplus_backward_kernelERNS_18TensorIteratorBaseERKN3c106ScalarES8_ENKUlvE_clEvENKUlvE_clEvEUlddE_St5arrayIPcLm3EEEEviT0_T1_)
        /*0344*/ 	.word	0x00000038


	//----- nvinfo : EIATTR_FRAME_SIZE
	.align		4
.L_177:
        /*0348*/ 	.byte	0x04, 0x11
        /*034a*/ 	.short	(.L_179 - .L_178)
	.align		4
.L_178:
        /*034c*/ 	.word	index@($__internal_4_$__cuda_sm20_div_rn_f64_full)
        /*0350*/ 	.word	0x00000000


	//----- nvinfo : EIATTR_FRAME_SIZE
	.align		4
.L_179:
        /*0354*/ 	.byte	0x04, 0x11
        /*0356*/ 	.short	(.L_181 - .L_180)
	.align		4
.L_180:
        /*0358*/ 	.word	index@(_ZN2at6native29vectorized_elementwise_kernelILi2EZZZNS0_65_GLOBAL__N__cd49fe81_27_ActivationSoftplusKernel_cu_1520ed90_292724softplus_backward_kernelERNS_18TensorIteratorBaseERKN3c106ScalarES8_ENKUlvE_clEvENKUlvE_clEvEUlddE_St5arrayIPcLm3EEEEviT0_T1_)
        /*035c*/ 	.word	0x00000000


	//----- nvinfo : EIATTR_REGCOUNT
	.align		4
.L_181:
        /*0360*/ 	.byte	0x04, 0x2f
        /*0362*/ 	.short	(.L_183 - .L_182)
	.align		4
.L_182:
        /*0364*/ 	.word	index@(_ZN2at6native27unrolled_elementwise_kernelIZZZNS0_65_GLOBAL__N__cd49fe81_27_ActivationSoftplusKernel_cu_1520ed90_292724softplus_backward_kernelERNS_18TensorIteratorBaseERKN3c106ScalarES8_ENKUlvE_clEvENKUlvE_clEvEUlddE_St5arrayIPcLm3EELi4E23TrivialOffsetCalculatorILi2EjESF_ILi1EjENS0_6memory15LoadWithoutCastENSI_16StoreWithoutCastEEEviT_T0_T2_T3_T4_T5_)
        /*0368*/ 	.word	0x00000026


	//----- nvinfo : EIATTR_FRAME_SIZE
	.align		4
.L_183:
        /*036c*/ 	.byte	0x04, 0x11
        /*036e*/ 	.short	(.L_185 - .L_184)
	.align		4
.L_184:
        /*0370*/ 	.word	index@($__internal_3_$__cuda_sm20_div_rn_f64_full)
        /*0374*/ 	.word	0x00000000


	//----- nvinfo : EIATTR_FRAME_SIZE
	.align		4
.L_185:
        /*0378*/ 	.byte	0x04, 0x11
        /*037a*/ 	.short	(.L_187 - .L_186)
	.align		4
.L_186:
        /*037c*/ 	.word	index@(_ZN2at6native27unrolled_elementwise_kernelIZZZNS0_65_GLOBAL__N__cd49fe81_27_ActivationSoftplusKernel_cu_1520ed90_292724softplus_backward_kernelERNS_18TensorIteratorBaseERKN3c106ScalarES8_ENKUlvE_clEvENKUlvE_clEvEUlddE_St5arrayIPcLm3EELi4E23TrivialOffsetCalculatorILi2EjESF_ILi1EjENS0_6memory15LoadWithoutCastENSI_16StoreWithoutCastEEEviT_T0_T2_T3_T4_T5_)
        /*0380*/ 	.word	0x00000000


	//----- nvinfo : EIATTR_REGCOUNT
	.align		4
.L_187:
        /*0384*/ 	.byte	0x04, 0x2f
        /*0386*/ 	.short	(.L_189 - .L_188)
	.align		4
.L_188:
        /*0388*/ 	.word	index@(_ZN2at6native18elementwise_kernelILi128ELi2EZNS0_22gpu_kernel_impl_nocastIZZZNS0_65_GLOBAL__N__cd49fe81_27_ActivationSoftplusKernel_cu_1520ed90_292724softplus_backward_kernelERNS_18TensorIteratorBaseERKN3c106ScalarES9_ENKUlvE_clEvENKUlvE_clEvEUlddE_EEvS5_RKT_EUliE_EEviT1_)
        /*038c*/ 	.word	0x0000001b


	//----- nvinfo : EIATTR_FRAME_SIZE
	.align		4
.L_189:
        /*0390*/ 	.byte	0x04, 0x11
        /*0392*/ 	.short	(.L_191 - .L_190)
	.align		4
.L_190:
        /*0394*/ 	.word	index@($__internal_2_$__cuda_sm20_div_rn_f64_full)
        /*0398*/ 	.word	0x00000000


	//----- nvinfo : EIATTR_FRAME_SIZE
	.align		4
.L_191:
        /*039c*/ 	.byte	0x04, 0x11
        /*039e*/ 	.short	(.L_193 - .L_192)
	.align		4
.L_192:
        /*03a0*/ 	.word	index@(_ZN2at6native18elementwise_kernelILi128ELi2EZNS0_22gpu_kernel_impl_nocastIZZZNS0_65_GLOBAL__N__cd49fe81_27_ActivationSoftplusKernel_cu_1520ed90_292724softplus_backward_kernelERNS_18TensorIteratorBaseERKN3c106ScalarES9_ENKUlvE_clEvENKUlvE_clEvEUlddE_EEvS5_RKT_EUliE_EEviT1_)
        /*03a4*/ 	.word	0x00000000


	//----- nvinfo : EIATTR_REGCOUNT
	.align		4
.L_193:
        /*03a8*/ 	.byte	0x04, 0x2f
        /*03aa*/ 	.short	(.L_195 - .L_194)
	.align		4
.L_194:
        /*03ac*/ 	.word	index@(_ZN2at6native27unrolled_elementwise_kernelIZZZNS0_65_GLOBAL__N__cd49fe81_27_ActivationSoftplusKernel_cu_1520ed90_292724softplus_backward_kernelERNS_18TensorIteratorBaseERKN3c106ScalarES8_ENKUlvE_clEvENKUlvE_clEvEUlddE_St5arrayIPcLm3EELi4E23TrivialOffsetCalculatorILi2EjESF_ILi1EjENS0_6memory12LoadWithCastILi2EEENSI_13StoreWithCastILi1EEEEEviT_T0_T2_T3_T4_T5_)
        /*03b0*/ 	.word	0x00000028


	//----- nvinfo : EIATTR_FRAME_SIZE
	.align		4
.L_195:
        /*03b4*/ 	.byte	0x04, 0x11
        /*03b6*/ 	.short	(.L_197 - .L_196)
	.align		4
.L_196:
        /*03b8*/ 	.word	index@($__internal_1_$__cuda_sm20_div_rn_f64_full)
        /*03bc*/ 	.word	0x00000000


	//----- nvinfo : EIATTR_FRAME_SIZE
	.align		4
.L_197:
        /*03c0*/ 	.byte	0x04, 0x11
        /*03c2*/ 	.short	(.L_199 - .L_198)
	.align		4
.L_198:
        /*03c4*/ 	.word	index@(_ZN2at6native27unrolled_elementwise_kernelIZZZNS0_65_GLOBAL__N__cd49fe81_27_ActivationSoftplusKernel_cu_1520ed90_292724softplus_backward_kernelERNS_18TensorIteratorBaseERKN3c106ScalarES8_ENKUlvE_clEvENKUlvE_clEvEUlddE_St5arrayIPcLm3EELi4E23TrivialOffsetCalculatorILi2EjESF_ILi1EjENS0_6memory12LoadWithCastILi2EEENSI_13StoreWithCastILi1EEEEEviT_T0_T2_T3_T4_T5_)
        /*03c8*/ 	.word	0x00000000


	//----- nvinfo : EIATTR_REGCOUNT
	.align		4
.L_199:
        /*03cc*/ 	.byte	0x04, 0x2f
        /*03ce*/ 	.short	(.L_201 - .L_200)
	.align		4
.L_200:
        /*03d0*/ 	.word	index@(_ZN2at6native18elementwise_kernelILi128ELi4EZNS0_15gpu_kernel_implIZZZNS0_65_GLOBAL__N__cd49fe81_27_ActivationSoftplusKernel_cu_1520ed90_292724softplus_backward_kernelERNS_18TensorIteratorBaseERKN3c106ScalarES9_ENKUlvE_clEvENKUlvE_clEvEUlddE_EEvS5_RKT_EUliE_EEviT1_)
        /*03d4*/ 	.word	0x00000020


	//----- nvinfo : EIATTR_FRAME_SIZE
	.align		4
.L_201:
        /*03d8*/ 	.byte	0x04, 0x11
        /*03da*/ 	.short	(.L_203 - .L_202)
	.align		4
.L_202:
        /*03dc*/ 	.word	index@($__internal_0_$__cuda_sm20_div_rn_f64_full)
        /*03e0*/ 	.word	0x00000000


	//----- nvinfo : EIATTR_FRAME_SIZE
	.align		4
.L_203:
        /*03e4*/ 	.byte	0x04, 0x11
        /*03e6*/ 	.short	(.L_205 - .L_204)
	.align		4
.L_204:
        /*03e8*/ 	.word	index@(_ZN2at6native18elementwise_kernelILi128ELi4EZNS0_15gpu_kernel_implIZZZNS0_65_GLOBAL__N__cd49fe81_27_ActivationSoftplusKernel_cu_1520ed90_292724softplus_backward_kernelERNS_18TensorIteratorBaseERKN3c106ScalarES9_ENKUlvE_clEvENKUlvE_clEvEUlddE_EEvS5_RKT_EUliE_EEviT1_)
        /*03ec*/ 	.word	0x00000000


	//----- nvinfo : EIATTR_REGCOUNT
	.align		4
.L_205:
        /*03f0*/ 	.byte	0x04, 0x2f
        /*03f2*/ 	.short	(.L_207 - .L_206)
	.align		4
.L_206:
        /*03f4*/ 	.word	index@(_ZN2at6native29vectorized_elementwise_kernelILi8EZZZNS0_65_GLOBAL__N__cd49fe81_27_ActivationSoftplusKernel_cu_1520ed90_292724softplus_backward_kernelERNS_18TensorIteratorBaseERKN3c106ScalarES8_ENKUlvE_clEvENKUlvE0_clEvEUlffE_St5arrayIPcLm3EEEEviT0_T1_)
        /*03f8*/ 	.word	0x00000020


	//----- nvinfo : EIATTR_FRAME_SIZE
	.align		4
.L_207:
        /*03fc*/ 	.byte	0x04, 0x11
        /*03fe*/ 	.short	(.L_209 - .L_208)
	.align		4
.L_208:
        /*0400*/ 	.word	index@(_ZN2at6native29vectorized_elementwise_kernelILi8EZZZNS0_65_GLOBAL__N__cd49fe81_27_ActivationSoftplusKernel_cu_1520ed90_292724softplus_backward_kernelERNS_18TensorIteratorBaseERKN3c106ScalarES8_ENKUlvE_clEvENKUlvE0_clEvEUlffE_St5arrayIPcLm3EEEEviT0_T1_)
        /*0404*/ 	.word	0x00000000


	//----- nvinfo : EIATTR_REGCOUNT
	.align		4
.L_209:
        /*0408*/ 	.byte	0x04, 0x2f
        /*040a*/ 	.short	(.L_211 - .L_210)
	.align		4
.L_210:
        /*040c*/ 	.word	index@(_ZN2at6native29vectorized_elementwise_kernelILi4EZZZNS0_65_GLOBAL__N__cd49fe81_27_ActivationSoftplusKernel_cu_1520ed90_292724softplus_backward_kernelERNS_18TensorIteratorBaseERKN3c106ScalarES8_ENKUlvE_clEvENKUlvE0_clEvEUlffE_St5arrayIPcLm3EEEEviT0_T1_)
        /*0410*/ 	.word	0x00000020


	//----- nvinfo : EIATTR_FRAME_SIZE
	.align		4
.L_211:
        /*0414*/ 	.byte	0x04, 0x11
        /*0416*/ 	.short	(.L_213 - .L_212)
	.align		4
.L_212:
        /*0418*/ 	.word	index@(_ZN2at6native29vectorized_elementwise_kernelILi4EZZZNS0_65_GLOBAL__N__cd49fe81_27_ActivationSoftplusKernel_cu_1520ed90_292724softplus_backward_kernelERNS_18TensorIteratorBaseERKN3c106ScalarES8_ENKUlvE_clEvENKUlvE0_clEvEUlffE_St5arrayIPcLm3EEEEviT0_T1_)
        /*041c*/ 	.word	0x00000000


	//----- nvinfo : EIATTR_REGCOUNT
	.align		4
.L_213:
        /*0420*/ 	.byte	0x04, 0x2f
        /*0422*/ 	.short	(.L_215 - .L_214)
	.align		4
.L_214:
        /*0424*/ 	.word	index@(_ZN2at6native29vectorized_elementwise_kernelILi2EZZZNS0_65_GLOBAL__N__cd49fe81_27_ActivationSoftplusKernel_cu_1520ed90_292724softplus_backward_kernelERNS_18TensorIteratorBaseERKN3c106ScalarES8_ENKUlvE_clEvENKUlvE0_clEvEUlffE_St5arrayIPcLm3EEEEviT0_T1_)
        /*0428*/ 	.word	0x00000020


	//----- nvinfo : EIATTR_FRAME_SIZE
	.align		4
.L_215:
        /*042c*/ 	.byte	0x04, 0x11
        /*042e*/ 	.short	(.L_217 - .L_216)
	.align		4
.L_216:
        /*0430*/ 	.word	index@(_ZN2at6native29vectorized_elementwise_kernelILi2EZZZNS0_65_GLOBAL__N__cd49fe81_27_ActivationSoftplusKernel_cu_1520ed90_292724softplus_backward_kernelERNS_18TensorIteratorBaseERKN3c106ScalarES8_ENKUlvE_clEvENKUlvE0_clEvEUlffE_St5arrayIPcLm3EEEEviT0_T1_)
        /*0434*/ 	.word	0x00000000


	//----- nvinfo : EIATTR_REGCOUNT
	.align		4
.L_217:
        /*0438*/ 	.byte	0x04, 0x2f
        /*043a*/ 	.short	(.L_219 - .L_218)
	.align		4
.L_218:
        /*043c*/ 	.word	index@(_ZN2at6native27unrolled_elementwise_kernelIZZZNS0_65_GLOBAL__N__cd49fe81_27_ActivationSoftplusKernel_cu_1520ed90_292724softplus_backward_kernelERNS_18TensorIteratorBaseERKN3c106ScalarES8_ENKUlvE_clEvENKUlvE0_clEvEUlffE_St5arrayIPcLm3EELi4E23TrivialOffsetCalculatorILi2EjESF_ILi1EjENS0_6memory15LoadWithoutCastENSI_16StoreWithoutCastEEEviT_T0_T2_T3_T4_T5_)
        /*0440*/ 	.word	0x00000020


	//----- nvinfo : EIATTR_FRAME_SIZE
	.align		4
.L_219:
        /*0444*/ 	.byte	0x04, 0x11
        /*0446*/ 	.short	(.L_221 - .L_220)
	.align		4
.L_220:
        /*0448*/ 	.word	index@(_ZN2at6native27unrolled_elementwise_kernelIZZZNS0_65_GLOBAL__N__cd49fe81_27_ActivationSoftplusKernel_cu_1520ed90_292724softplus_backward_kernelERNS_18TensorIteratorBaseERKN3c106ScalarES8_ENKUlvE_clEvENKUlvE0_clEvEUlffE_St5arrayIPcLm3EELi4E23TrivialOffsetCalculatorILi2EjESF_ILi1EjENS0_6memory15LoadWithoutCastENSI_16StoreWithoutCastEEEviT_T0_T2_T3_T4_T5_)
        /*044c*/ 	.word	0x00000000


	//----- nvinfo : EIATTR_REGCOUNT
	.align		4
.L_221:
        /*0450*/ 	.byte	0x04, 0x2f
        /*0452*/ 	.short	(.L_223 - .L_222)
	.align		4
.L_222:
        /*0454*/ 	.word	index@(_ZN2at6native18elementwise_kernelILi128ELi2EZNS0_22gpu_kernel_impl_nocastIZZZNS0_65_GLOBAL__N__cd49fe81_27_ActivationSoftplusKernel_cu_1520ed90_292724softplus_backward_kernelERNS_18TensorIteratorBaseERKN3c106ScalarES9_ENKUlvE_clEvENKUlvE0_clEvEUlffE_EEvS5_RKT_EUliE_EEviT1_)
        /*0458*/ 	.word	0x00000012


	//----- nvinfo : EIATTR_FRAME_SIZE
	.align		4
.L_223:
        /*045c*/ 	.byte	0x04, 0x11
        /*045e*/ 	.short	(.L_225 - .L_224)
	.align		4
.L_224:
        /*0460*/ 	.word	index@(_ZN2at6native18elementwise_kernelILi128ELi2EZNS0_22gpu_kernel_impl_nocastIZZZNS0_65_GLOBAL__N__cd49fe81_27_ActivationSoftplusKernel_cu_1520ed90_292724softplus_backward_kernelERNS_18TensorIteratorBaseERKN3c106ScalarES9_ENKUlvE_clEvENKUlvE0_clEvEUlffE_EEvS5_RKT_EUliE_EEviT1_)
        /*0464*/ 	.word	0x00000000


	//----- nvinfo : EIATTR_REGCOUNT
	.align		4
.L_225:
        /*0468*/ 	.byte	0x04, 0x2f
        /*046a*/ 	.short	(.L_227 - .L_226)
	.align		4
.L_226:
        /*046c*/ 	.word	index@(_ZN2at6native27unrolled_elementwise_kernelIZZZNS0_65_GLOBAL__N__cd49fe81_27_ActivationSoftplusKernel_cu_1520ed90_292724softplus_backward_kernelERNS_18TensorIteratorBaseERKN3c106ScalarES8_ENKUlvE_clEvENKUlvE0_clEvEUlffE_St5arrayIPcLm3EELi4E23TrivialOffsetCalculatorILi2EjESF_ILi1EjENS0_6memory12LoadWithCastILi2EEENSI_13StoreWithCastILi1EEEEEviT_T0_T2_T3_T4_T5_)
        /*0470*/ 	.word	0x00000020


	//----- nvinfo : EIATTR_FRAME_SIZE
	.align		4
.L_227:
        /*0474*/ 	.byte	0x04, 0x11
        /*0476*/ 	.short	(.L_229 - .L_228)
	.align		4
.L_228:
        /*0478*/ 	.word	index@(_ZN2at6native27unrolled_elementwise_kernelIZZZNS0_65_GLOBAL__N__cd49fe81_27_ActivationSoftplusKernel_cu_1520ed90_292724softplus_backward_kernelERNS_18TensorIteratorBaseERKN3c106ScalarES8_ENKUlvE_clEvENKUlvE0_clEvEUlffE_St5arrayIPcLm3EELi4E23TrivialOffsetCalculatorILi2EjESF_ILi1EjENS0_6memory12LoadWithCastILi2EEENSI_13StoreWithCastILi1EEEEEviT_T0_T2_T3_T4_T5_)
        /*047c*/ 	.word	0x00000000


	//----- nvinfo : EIATTR_REGCOUNT
	.align		4
.L_229:
        /*0480*/ 	.byte	0x04, 0x2f
        /*0482*/ 	.short	(.L_231 - .L_230)
	.align		4
.L_230:
        /*0484*/ 	.word	index@(_ZN2at6native18elementwise_kernelILi128ELi4EZNS0_15gpu_kernel_implIZZZNS0_65_GLOBAL__N__cd49fe81_27_ActivationSoftplusKernel_cu_1520ed90_292724softplus_backward_kernelERNS_18TensorIteratorBaseERKN3c106ScalarES9_ENKUlvE_clEvENKUlvE0_clEvEUlffE_EEvS5_RKT_EUliE_EEviT1_)
        /*0488*/ 	.word	0x0000001c


	//----- nvinfo : EIATTR_FRAME_SIZE
	.align		4
.L_231:
        /*048c*/ 	.byte	0x04, 0x11
        /*048e*/ 	.short	(.L_233 - .L_232)
	.align		4
.L_232:
        /*0490*/ 	.word	index@(_ZN2at6native18elementwise_kernelILi128ELi4EZNS0_15gpu_kernel_implIZZZNS0_65_GLOBAL__N__cd49fe81_27_ActivationSoftplusKernel_cu_1520ed90_292724softplus_backward_kernelERNS_18TensorIteratorBaseERKN3c106ScalarES9_ENKUlvE_clEvENKUlvE0_clEvEUlffE_EEvS5_RKT_EUliE_EEviT1_)
        /*0494*/ 	.word	0x00000000


	//----- nvinfo : EIATTR_REGCOUNT
	.align		4
.L_233:
        /*0498*/ 	.byte	0x04, 0x2f
        /*049a*/ 	.short	(.L_235 - .L_234)
	.align		4
.L_234:
        /*049c*/ 	.word	index@(_ZN2at6native29vectorized_elementwise_kernelILi8EZZZNS0_65_GLOBAL__N__cd49fe81_27_ActivationSoftplusKernel_cu_1520ed90_292724softplus_backward_kernelERNS_18TensorIteratorBaseERKN3c106ScalarES8_ENKUlvE_clEvENKUlvE1_clEvEUlNS5_4HalfESB_E_St5arrayIPcLm3EEEEviT0_T1_)
        /*04a0*/ 	.word	0x0000001e


	//----- nvinfo : EIATTR_FRAME_SIZE
	.align		4
.L_235:
        /*04a4*/ 	.byte	0x04, 0x11
        /*04a6*/ 	.short	(.L_237 - .L_236)
	.align		4
.L_236:
        /*04a8*/ 	.word	index@(_ZN2at6native29vectorized_elementwise_kernelILi8EZZZNS0_65_GLOBAL__N__cd49fe81_27_ActivationSoftplusKernel_cu_1520ed90_292724softplus_backward_kernelERNS_18TensorIteratorBaseERKN3c106ScalarES8_ENKUlvE_clEvENKUlvE1_clEvEUlNS5_4HalfESB_E_St5arrayIPcLm3EEEEviT0_T1_)
        /*04ac*/ 	.word	0x00000000


	//----- nvinfo : EIATTR_REGCOUNT
	.align		4
.L_237:
        /*04b0*/ 	.byte	0x04, 0x2f
        /*04b2*/ 	.short	(.L_239 - .L_238)
	.align		4
.L_238:
        /*04b4*/ 	.word	index@(_ZN2at6native29vectorized_elementwise_kernelILi4EZZZNS0_65_GLOBAL__N__cd49fe81_27_ActivationSoftplusKernel_cu_1520ed90_292724softplus_backward_kernelERNS_18TensorIteratorBaseERKN3c106ScalarES8_ENKUlvE_clEvENKUlvE1_clEvEUlNS5_4HalfESB_E_St5arrayIPcLm3EEEEviT0_T1_)
        /*04b8*/ 	.word	0x0000001e


	//----- nvinfo : EIATTR_FRAME_SIZE
	.align		4
.L_239:
        /*04bc*/ 	.byte	0x04, 0x11
        /*04be*/ 	.short	(.L_241 - .L_240)
	.align		4
.L_240:
        /*04c0*/ 	.word	index@(_ZN2at6native29vectorized_elementwise_kernelILi4EZZZNS0_65_GLOBAL__N__cd49fe81_27_ActivationSoftplusKernel_cu_1520ed90_292724softplus_backward_kernelERNS_18TensorIteratorBaseERKN3c106ScalarES8_ENKUlvE_clEvENKUlvE1_clEvEUlNS5_4HalfESB_E_St5arrayIPcLm3EEEEviT0_T1_)
        /*04c4*/ 	.word	0x00000000


	//----- nvinfo : EIATTR_REGCOUNT
	.align		4
.L_241:
        /*04c8*/ 	.byte	0x04, 0x2f
        /*04ca*/ 	.short	(.L_243 - .L_242)
	.align		4
.L_242:
        /*04cc*/ 	.word	index@(_ZN2at6native29vectorized_elementwise_kernelILi2EZZZNS0_65_GLOBAL__N__cd49fe81_27_ActivationSoftplusKernel_cu_1520ed90_292724softplus_backward_kernelERNS_18TensorIteratorBaseERKN3c106ScalarES8_ENKUlvE_clEvENKUlvE1_clEvEUlNS5_4HalfESB_E_St5arrayIPcLm3EEEEviT0_T1_)
        /*04d0*/ 	.word	0x0000001e


	//----- nvinfo : EIATTR_FRAME_SIZE
	.align		4
.L_243:
        /*04d4*/ 	.byte	0x04, 0x11
        /*04d6*/ 	.short	(.L_245 - .L_244)
	.align		4
.L_244:
        /*04d8*/ 	.word	index@(_ZN2at6native29vectorized_elementwise_kernelILi2EZZZNS0_65_GLOBAL__N__cd49fe81_27_ActivationSoftplusKernel_cu_1520ed90_292724softplus_backward_kernelERNS_18TensorIteratorBaseERKN3c106ScalarES8_ENKUlvE_clEvENKUlvE1_clEvEUlNS5_4HalfESB_E_St5arrayIPcLm3EEEEviT0_T1_)
        /*04dc*/ 	.word	0x00000000


	//----- nvinfo : EIATTR_REGCOUNT
	.align		4
.L_245:
        /*04e0*/ 	.byte	0x04, 0x2f
        /*04e2*/ 	.short	(.L_247 - .L_246)
	.align		4
.L_246:
        /*04e4*/ 	.word	index@(_ZN2at6native27unrolled_elementwise_kernelIZZZNS0_65_GLOBAL__N__cd49fe81_27_ActivationSoftplusKernel_cu_1520ed90_292724softplus_backward_kernelERNS_18TensorIteratorBaseERKN3c106ScalarES8_ENKUlvE_clEvENKUlvE1_clEvEUlNS5_4HalfESB_E_St5arrayIPcLm3EELi4E23TrivialOffsetCalculatorILi2EjESG_ILi1EjENS0_6memory15LoadWithoutCastENSJ_16StoreWithoutCastEEEviT_T0_T2_T3_T4_T5_)
        /*04e8*/ 	.word	0x0000001c


	//----- nvinfo : EIATTR_FRAME_SIZE
	.align		4
.L_247:
        /*04ec*/ 	.byte	0x04, 0x11
        /*04ee*/ 	.short	(.L_249 - .L_248)
	.align		4
.L_248:
        /*04f0*/ 	.word	index@(_ZN2at6native27unrolled_elementwise_kernelIZZZNS0_65_GLOBAL__N__cd49fe81_27_ActivationSoftplusKernel_cu_1520ed90_292724softplus_backward_kernelERNS_18TensorIteratorBaseERKN3c106ScalarES8_ENKUlvE_clEvENKUlvE1_clEvEUlNS5_4HalfESB_E_St5arrayIPcLm3EELi4E23TrivialOffsetCalculatorILi2EjESG_ILi1EjENS0_6memory15LoadWithoutCastENSJ_16StoreWithoutCastEEEviT_T0_T2_T3_T4_T5_)
        /*04f4*/ 	.word	0x00000000


	//----- nvinfo : EIATTR_REGCOUNT
	.align		4
.L_249:
        /*04f8*/ 	.byte	0x04, 0x2f
        /*04fa*/ 	.short	(.L_251 - .L_250)
	.align		4
.L_250:
        /*04fc*/ 	.word	index@(_ZN2at6native18elementwise_kernelILi128ELi4EZNS0_22gpu_kernel_impl_nocastIZZZNS0_65_GLOBAL__N__cd49fe81_27_ActivationSoftplusKernel_cu_1520ed90_292724softplus_backward_kernelERNS_18TensorIteratorBaseERKN3c106ScalarES9_ENKUlvE_clEvENKUlvE1_clEvEUlNS6_4HalfESC_E_EEvS5_RKT_EUliE_EEviT1_)
        /*0500*/ 	.word	0x00000012


	//----- nvinfo : EIATTR_FRAME_SIZE
	.align		4
.L_251:
        /*0504*/ 	.byte	0x04, 0x11
        /*0506*/ 	.short	(.L_253 - .L_252)
	.align		4
.L_252:
        /*0508*/ 	.word	index@(_ZN2at6native18elementwise_kernelILi128ELi4EZNS0_22gpu_kernel_impl_nocastIZZZNS0_65_GLOBAL__N__cd49fe81_27_ActivationSoftplusKernel_cu_1520ed90_292724softplus_backward_kernelERNS_18TensorIteratorBaseERKN3c106ScalarES9_ENKUlvE_clEvENKUlvE1_clEvEUlNS6_4HalfESC_E_EEvS5_RKT_EUliE_EEviT1_)
        /*050c*/ 	.word	0x00000000


	//----- nvinfo : EIATTR_REGCOUNT
	.align		4
.L_253:
        /*0510*/ 	.byte	0x04, 0x2f
        /*0512*/ 	.short	(.L_255 - .L_254)
	.align		4
.L_254:
        /*0514*/ 	.word	index@(_ZN2at6native27unrolled_elementwise_kernelIZZZNS0_65_GLOBAL__N__cd49fe81_27_ActivationSoftplusKernel_cu_1520ed90_292724softplus_backward_kernelERNS_18TensorIteratorBaseERKN3c106ScalarES8_ENKUlvE_clEvENKUlvE1_clEvEUlNS5_4HalfESB_E_St5arrayIPcLm3EELi4E23TrivialOffsetCalculatorILi2EjESG_ILi1EjENS0_6memory12LoadWithCastILi2EEENSJ_13StoreWithCastILi1EEEEEviT_T0_T2_T3_T4_T5_)
        /*0518*/ 	.word	0x0000001f


	//----- nvinfo : EIATTR_FRAME_SIZE
	.align		4
.L_255:
        /*051c*/ 	.byte	0x04, 0x11
        /*051e*/ 	.short	(.L_257 - .L_256)
	.align		4
.L_256:
        /*0520*/ 	.word	index@(_ZN2at6native27unrolled_elementwise_kernelIZZZNS0_65_GLOBAL__N__cd49fe81_27_ActivationSoftplusKernel_cu_1520ed90_292724softplus_backward_kernelERNS_18TensorIteratorBaseERKN3c106ScalarES8_ENKUlvE_clEvENKUlvE1_clEvEUlNS5_4HalfESB_E_St5arrayIPcLm3EELi4E23TrivialOffsetCalculatorILi2EjESG_ILi1EjENS0_6memory12LoadWithCastILi2EEENSJ_13StoreWithCastILi1EEEEEviT_T0_T2_T3_T4_T5_)
        /*0524*/ 	.word	0x00000000


	//----- nvinfo : EIATTR_REGCOUNT
	.align		4
.L_257:
        /*0528*/ 	.byte	0x04, 0x2f
        /*052a*/ 	.short	(.L_259 - .L_258)
	.align		4
.L_258:
        /*052c*/ 	.word	index@(_ZN2at6native18elementwise_kernelILi128ELi4EZNS0_15gpu_kernel_implIZZZNS0_65_GLOBAL__N__cd49fe81_27_ActivationSoftplusKernel_cu_1520ed90_292724softplus_backward_kernelERNS_18TensorIteratorBaseERKN3c106ScalarES9_ENKUlvE_clEvENKUlvE1_clEvEUlNS6_4HalfESC_E_EEvS5_RKT_EUliE_EEviT1_)
        /*0530*/ 	.word	0x0000001a


	//----- nvinfo : EIATTR_FRAME_SIZE
	.align		4
.L_259:
        /*0534*/ 	.byte	0x04, 0x11
        /*0536*/ 	.short	(.L_261 - .L_260)
	.align		4
.L_260:
        /*0538*/ 	.word	index@(_ZN2at6native18elementwise_kernelILi128ELi4EZNS0_15gpu_kernel_implIZZZNS0_65_GLOBAL__N__cd49fe81_27_ActivationSoftplusKernel_cu_1520ed90_292724softplus_backward_kernelERNS_18TensorIteratorBaseERKN3c106ScalarES9_ENKUlvE_clEvENKUlvE1_clEvEUlNS6_4HalfESC_E_EEvS5_RKT_EUliE_EEviT1_)
        /*053c*/ 	.word	0x00000000


	//----- nvinfo : EIATTR_REGCOUNT
	.align		4
.L_261:
        /*0540*/ 	.byte	0x04, 0x2f
        /*0542*/ 	.short	(.L_263 - .L_262)
	.align		4
.L_262:
        /*0544*/ 	.word	index@(_ZN2at6native29vectorized_elementwise_kernelILi8EZZZNS0_65_GLOBAL__N__cd49fe81_27_ActivationSoftplusKernel_cu_1520ed90_292724softplus_backward_kernelERNS_18TensorIteratorBaseERKN3c106ScalarES8_ENKUlvE_clEvENKUlvE2_clEvEUlNS5_8BFloat16ESB_E_St5arrayIPcLm3EEEEviT0_T1_)
        /*0548*/ 	.word	0x0000001e


	//----- nvinfo : EIATTR_FRAME_SIZE
	.align		4
.L_263:
        /*054c*/ 	.byte	0x04, 0x11
        /*054e*/ 	.short	(.L_265 - .L_264)
	.align		4
.L_264:
        /*0550*/ 	.word	index@(_ZN2at6native29vectorized_elementwise_kernelILi8EZZZNS0_65_GLOBAL__N__cd49fe81_27_ActivationSoftplusKernel_cu_1520ed90_292724softplus_backward_kernelERNS_18TensorIteratorBaseERKN3c106ScalarES8_ENKUlvE_clEvENKUlvE2_clEvEUlNS5_8BFloat16ESB_E_St5arrayIPcLm3EEEEviT0_T1_)
        /*0554*/ 	.word	0x00000000


	//----- nvinfo : EIATTR_REGCOUNT
	.align		4
.L_265:
        /*0558*/ 	.byte	0x04, 0x2f
        /*055a*/ 	.short	(.L_267 - .L_266)
	.align		4
.L_266:
        /*055c*/ 	.word	index@(_ZN2at6native29vectorized_elementwise_kernelILi4EZZZNS0_65_GLOBAL__N__cd49fe81_27_ActivationSoftplusKernel_cu_1520ed90_292724softplus_backward_kernelERNS_18TensorIteratorBaseERKN3c106ScalarES8_ENKUlvE_clEvENKUlvE2_clEvEUlNS5_8BFloat16ESB_E_St5arrayIPcLm3EEEEviT0_T1_)
        /*0560*/ 	.word	0x0000001e


	//----- nvinfo : EIATTR_FRAME_SIZE
	.align		4
.L_267:
        /*0564*/ 	.byte	0x04, 0x11
        /*0566*/ 	.short	(.L_269 - .L_268)
	.align		4
.L_268:
        /*0568*/ 	.word	index@(_ZN2at6native29vectorized_elementwise_kernelILi4EZZZNS0_65_GLOBAL__N__cd49fe81_27_ActivationSoftplusKernel_cu_1520ed90_292724softplus_backward_kernelERNS_18TensorIteratorBaseERKN3c106ScalarES8_ENKUlvE_clEvENKUlvE2_clEvEUlNS5_8BFloat16ESB_E_St5arrayIPcLm3EEEEviT0_T1_)
        /*056c*/ 	.word	0x00000000


	//----- nvinfo : EIATTR_REGCOUNT
	.align		4
.L_269:
        /*0570*/ 	.byte	0x04, 0x2f
        /*0572*/ 	.short	(.L_271 - .L_270)
	.align		4
.L_270:
        /*0574*/ 	.word	index@(_ZN2at6native29vectorized_elementwise_kernelILi2EZZZNS0_65_GLOBAL__N__cd49fe81_27_ActivationSoftplusKernel_cu_1520ed90_292724softplus_backward_kernelERNS_18TensorIteratorBaseERKN3c106ScalarES8_ENKUlvE_clEvENKUlvE2_clEvEUlNS5_8BFloat16ESB_E_St5arrayIPcLm3EEEEviT0_T1_)
        /*0578*/ 	.word	0x0000001e


	//----- nvinfo : EIATTR_FRAME_SIZE
	.align		4
.L_271:
        /*057c*/ 	.byte	0x04, 0x11
        /*057e*/ 	.short	(.L_273 - .L_272)
	.align		4
.L_272:
        /*0580*/ 	.word	index@(_ZN2at6native29vectorized_elementwise_kernelILi2EZZZNS0_65_GLOBAL__N__cd49fe81_27_ActivationSoftplusKernel_cu_1520ed90_292724softplus_backward_kernelERNS_18TensorIteratorBaseERKN3c106ScalarES8_ENKUlvE_clEvENKUlvE2_clEvEUlNS5_8BFloat16ESB_E_St5arrayIPcLm3EEEEviT0_T1_)
        /*0584*/ 	.word	0x00000000


	//----- nvinfo : EIATTR_REGCOUNT
	.align		4
.L_273:
        /*0588*/ 	.byte	0x04, 0x2f
        /*058a*/ 	.short	(.L_275 - .L_274)
	.align		4
.L_274:
        /*058c*/ 	.word	index@(_ZN2at6native27unrolled_elementwise_kernelIZZZNS0_65_GLOBAL__N__cd49fe81_27_ActivationSoftplusKernel_cu_1520ed90_292724softplus_backward_kernelERNS_18TensorIteratorBaseERKN3c106ScalarES8_ENKUlvE_clEvENKUlvE2_clEvEUlNS5_8BFloat16ESB_E_St5arrayIPcLm3EELi4E23TrivialOffsetCalculatorILi2EjESG_ILi1EjENS0_6memory15LoadWithoutCastENSJ_16StoreWithoutCastEEEviT_T0_T2_T3_T4_T5_)
        /*0590*/ 	.word	0x0000001c


	//----- nvinfo : EIATTR_FRAME_SIZE
	.align		4
.L_275:
        /*0594*/ 	.byte	0x04, 0x11
        /*0596*/ 	.short	(.L_277 - .L_276)
	.align		4
.L_276:
        /*0598*/ 	.word	index@(_ZN2at6native27unrolled_elementwise_kernelIZZZNS0_65_GLOBAL__N__cd49fe81_27_ActivationSoftplusKernel_cu_1520ed90_292724softplus_backward_kernelERNS_18TensorIteratorBaseERKN3c106ScalarES8_ENKUlvE_clEvENKUlvE2_clEvEUlNS5_8BFloat16ESB_E_St5arrayIPcLm3EELi4E23TrivialOffsetCalculatorILi2EjESG_ILi1EjENS0_6memory15LoadWithoutCastENSJ_16StoreWithoutCastEEEviT_T0_T2_T3_T4_T5_)
        /*059c*/ 	.word	0x00000000


	//----- nvinfo : EIATTR_REGCOUNT
	.align		4
.L_277:
        /*05a0*/ 	.byte	0x04, 0x2f
        /*05a2*/ 	.short	(.L_279 - .L_278)
	.align		4
.L_278:
        /*05a4*/ 	.word	index@(_ZN2at6native18elementwise_kernelILi128ELi4EZNS0_22gpu_kernel_impl_nocastIZZZNS0_65_GLOBAL__N__cd49fe81_27_ActivationSoftplusKernel_cu_1520ed90_292724softplus_backward_kernelERNS_18TensorIteratorBaseERKN3c106ScalarES9_ENKUlvE_clEvENKUlvE2_clEvEUlNS6_8BFloat16ESC_E_EEvS5_RKT_EUliE_EEviT1_)
        /*05a8*/ 	.word	0x00000012


	//----- nvinfo : EIATTR_FRAME_SIZE
	.align		4
.L_279:
        /*05ac*/ 	.byte	0x04, 0x11
        /*05ae*/ 	.short	(.L_281 - .L_280)
	.align		4
.L_280:
        /*05b0*/ 	.word	index@(_ZN2at6native18elementwise_kernelILi128ELi4EZNS0_22gpu_kernel_impl_nocastIZZZNS0_65_GLOBAL__N__cd49fe81_27_ActivationSoftplusKernel_cu_1520ed90_292724softplus_backward_kernelERNS_18TensorIteratorBaseERKN3c106ScalarES9_ENKUlvE_clEvENKUlvE2_clEvEUlNS6_8BFloat16ESC_E_EEvS5_RKT_EUliE_EEviT1_)
        /*05b4*/ 	.word	0x00000000


	//----- nvinfo : EIATTR_REGCOUNT
	.align		4
.L_281:
        /*05b8*/ 	.byte	0x04, 0x2f
        /*05ba*/ 	.short	(.L_283 - .L_282)
	.align		4
.L_282:
        /*05bc*/ 	.word	index@(_ZN2at6native27unrolled_elementwise_kernelIZZZNS0_65_GLOBAL__N__cd49fe81_27_ActivationSoftplusKernel_cu_1520ed90_292724softplus_backward_kernelERNS_18TensorIteratorBaseERKN3c106ScalarES8_ENKUlvE_clEvENKUlvE2_clEvEUlNS5_8BFloat16ESB_E_St5arrayIPcLm3EELi4E23TrivialOffsetCalculatorILi2EjESG_ILi1EjENS0_6memory12LoadWithCastILi2EEENSJ_13StoreWithCastILi1EEEEEviT_T0_T2_T3_T4_T5_)
        /*05c0*/ 	.word	0x0000001f


	//----- nvinfo : EIATTR_FRAME_SIZE
	.align		4
.L_283:
        /*05c4*/ 	.byte	0x04, 0x11
        /*05c6*/ 	.short	(.L_285 - .L_284)
	.align		4
.L_284:
        /*05c8*/ 	.word	index@(_ZN2at6native27unrolled_elementwise_kernelIZZZNS0_65_GLOBAL__N__cd49fe81_27_ActivationSoftplusKernel_cu_1520ed90_292724softplus_backward_kernelERNS_18TensorIteratorBaseERKN3c106ScalarES8_ENKUlvE_clEvENKUlvE2_clEvEUlNS5_8BFloat16ESB_E_St5arrayIPcLm3EELi4E23TrivialOffsetCalculatorILi2EjESG_ILi1EjENS0_6memory12LoadWithCastILi2EEENSJ_13StoreWithCastILi1EEEEEviT_T0_T2_T3_T4_T5_)
        /*05cc*/ 	.word	0x00000000


	//----- nvinfo : EIATTR_REGCOUNT
	.align		4
.L_285:
        /*05d0*/ 	.byte	0x04, 0x2f
        /*05d2*/ 	.short	(.L_287 - .L_286)
	.align		4
.L_286:
        /*05d4*/ 	.word	index@(_ZN2at6native18elementwise_kernelILi128ELi4EZNS0_15gpu_kernel_implIZZZNS0_65_GLOBAL__N__cd49fe81_27_ActivationSoftplusKernel_cu_1520ed90_292724softplus_backward_kernelERNS_18TensorIteratorBaseERKN3c106ScalarES9_ENKUlvE_clEvENKUlvE2_clEvEUlNS6_8BFloat16ESC_E_EEvS5_RKT_EUliE_EEviT1_)
        /*05d8*/ 	.word	0x0000001a


	//----- nvinfo : EIATTR_FRAME_SIZE
	.align		4
.L_287:
        /*05dc*/ 	.byte	0x04, 0x11
        /*05de*/ 	.short	(.L_289 - .L_288)
	.align		4
.L_288:
        /*05e0*/ 	.word	index@(_ZN2at6native18elementwise_kernelILi128ELi4EZNS0_15gpu_kernel_implIZZZNS0_65_GLOBAL__N__cd49fe81_27_ActivationSoftplusKernel_cu_1520ed90_292724softplus_backward_kernelERNS_18TensorIteratorBaseERKN3c106ScalarES9_ENKUlvE_clEvENKUlvE2_clEvEUlNS6_8BFloat16ESC_E_EEvS5_RKT_EUliE_EEviT1_)
        /*05e4*/ 	.word	0x00000000


	//----- nvinfo : EIATTR_MIN_STACK_SIZE
	.align		4
.L_289:
        /*05e8*/ 	.byte	0x04, 0x12
        /*05ea*/ 	.short	(.L_291 - .L_290)
	.align		4
.L_290:
        /*05ec*/ 	.word	index@(_ZN2at6native18elementwise_kernelILi128ELi4EZNS0_15gpu_kernel_implIZZZNS0_65_GLOBAL__N__cd49fe81_27_ActivationSoftplusKernel_cu_1520ed90_292724softplus_backward_kernelERNS_18TensorIteratorBaseERKN3c106ScalarES9_ENKUlvE_clEvENKUlvE2_clEvEUlNS6_8BFloat16ESC_E_EEvS5_RKT_EUliE_EEviT1_)
        /*05f0*/ 	.word	0x00000000


	//----- nvinfo : EIATTR_MIN_STACK_SIZE
	.align		4
.L_291:
        /*05f4*/ 	.byte	0x04, 0x12
        /*05f6*/ 	.short	(.L_293 - .L_292)
	.align		4
.L_292:
        /*05f8*/ 	.word	index@(_ZN2at6native27unrolled_elementwise_kernelIZZZNS0_65_GLOBAL__N__cd49fe81_27_ActivationSoftplusKernel_cu_1520ed90_292724softplus_backward_kernelERNS_18TensorIteratorBaseERKN3c106ScalarES8_ENKUlvE_clEvENKUlvE2_clEvEUlNS5_8BFloat16ESB_E_St5arrayIPcLm3EELi4E23TrivialOffsetCalculatorILi2EjESG_ILi1EjENS0_6memory12LoadWithCastILi2EEENSJ_13StoreWithCastILi1EEEEEviT_T0_T2_T3_T4_T5_)
        /*05fc*/ 	.word	0x00000000


	//----- nvinfo : EIATTR_MIN_STACK_SIZE
	.align		4
.L_293:
        /*0600*/ 	.byte	0x04, 0x12
        /*0602*/ 	.short	(.L_295 - .L_294)
	.align		4
.L_294:
        /*0604*/ 	.word	index@(_ZN2at6native18elementwise_kernelILi128ELi4EZNS0_22gpu_kernel_impl_nocastIZZZNS0_65_GLOBAL__N__cd49fe81_27_ActivationSoftplusKernel_cu_1520ed90_292724softplus_backward_kernelERNS_18TensorIteratorBaseERKN3c106ScalarES9_ENKUlvE_clEvENKUlvE2_clEvEUlNS6_8BFloat16ESC_E_EEvS5_RKT_EUliE_EEviT1_)
        /*0608*/ 	.word	0x00000000


	//----- nvinfo : EIATTR_MIN_STACK_SIZE
	.align		4
.L_295:
        /*060c*/ 	.byte	0x04, 0x12
        /*060e*/ 	.short	(.L_297 - .L_296)
	.align		4
.L_296:
        /*0610*/ 	.word	index@(_ZN2at6native27unrolled_elementwise_kernelIZZZNS0_65_GLOBAL__N__cd49fe81_27_ActivationSoftplusKernel_cu_1520ed90_292724softplus_backward_kernelERNS_18TensorIteratorBaseERKN3c106ScalarES8_ENKUlvE_clEvENKUlvE2_clEvEUlNS5_8BFloat16ESB_E_St5arrayIPcLm3EELi4E23TrivialOffsetCalculatorILi2EjESG_ILi1EjENS0_6memory15LoadWithoutCastENSJ_16StoreWithoutCastEEEviT_T0_T2_T3_T4_T5_)
        /*0614*/ 	.word	0x00000000


	//----- nvinfo : EIATTR_MIN_STACK_SIZE
	.align		4
.L_297:
        /*0618*/ 	.byte	0x04, 0x12
        /*061a*/ 	.short	(.L_299 - .L_298)
	.align		4
.L_298:
        /*061c*/ 	.word	index@(_ZN2at6native29vectorized_elementwise_kernelILi2EZZZNS0_65_GLOBAL__N__cd49fe81_27_ActivationSoftplusKernel_cu_1520ed90_292724softplus_backward_kernelERNS_18TensorIteratorBaseERKN3c106ScalarES8_ENKUlvE_clEvENKUlvE2_clEvEUlNS5_8BFloat16ESB_E_St5arrayIPcLm3EEEEviT0_T1_)
        /*0620*/ 	.word	0x00000000


	//----- nvinfo : EIATTR_MIN_STACK_SIZE
	.align		4
.L_299:
        /*0624*/ 	.byte	0x04, 0x12
        /*0626*/ 	.short	(.L_301 - .L_300)
	.align		4
.L_300:
        /*0628*/ 	.word	index@(_ZN2at6native29vectorized_elementwise_kernelILi4EZZZNS0_65_GLOBAL__N__cd49fe81_27_ActivationSoftplusKernel_cu_1520ed90_292724softplus_backward_kernelERNS_18TensorIteratorBaseERKN3c106ScalarES8_ENKUlvE_clEvENKUlvE2_clEvEUlNS5_8BFloat16ESB_E_St5arrayIPcLm3EEEEviT0_T1_)
        /*062c*/ 	.word	0x00000000


	//----- nvinfo : EIATTR_MIN_STACK_SIZE
	.align		4
.L_301:
        /*0630*/ 	.byte	0x04, 0x12
        /*0632*/ 	.short	(.L_303 - .L_302)
	.align		4
.L_302:
        /*0634*/ 	.word	index@(_ZN2at6native29vectorized_elementwise_kernelILi8EZZZNS0_65_GLOBAL__N__cd49fe81_27_ActivationSoftplusKernel_cu_1520ed90_292724softplus_backward_kernelERNS_18TensorIteratorBaseERKN3c106ScalarES8_ENKUlvE_clEvENKUlvE2_clEvEUlNS5_8BFloat16ESB_E_St5arrayIPcLm3EEEEviT0_T1_)
        /*0638*/ 	.word	0x00000000


	//----- nvinfo : EIATTR_MIN_STACK_SIZE
	.align		4
.L_303:
        /*063c*/ 	.byte	0x04, 0x12
        /*063e*/ 	.short	(.L_305 - .L_304)
	.align		4
.L_304:
        /*0640*/ 	.word	index@(_ZN2at6native18elementwise_kernelILi128ELi4EZNS0_15gpu_kernel_implIZZZNS0_65_GLOBAL__N__cd49fe81_27_ActivationSoftplusKernel_cu_1520ed90_292724softplus_backward_kernelERNS_18TensorIteratorBaseERKN3c106ScalarES9_ENKUlvE_clEvENKUlvE1_clEvEUlNS6_4HalfESC_E_EEvS5_RKT_EUliE_EEviT1_)
        /*0644*/ 	.word	0x00000000


	//----- nvinfo : EIATTR_MIN_STACK_SIZE
	.align		4
.L_305:
        /*0648*/ 	.byte	0x04, 0x12
        /*064a*/ 	.short	(.L_307 - .L_306)
	.align		4
.L_306:
        /*064c*/ 	.word	index@(_ZN2at6native27unrolled_elementwise_kernelIZZZNS0_65_GLOBAL__N__cd49fe81_27_ActivationSoftplusKernel_cu_1520ed90_292724softplus_backward_kernelERNS_18TensorIteratorBaseERKN3c106ScalarES8_ENKUlvE_clEvENKUlvE1_clEvEUlNS5_4HalfESB_E_St5arrayIPcLm3EELi4E23TrivialOffsetCalculatorILi2EjESG_ILi1EjENS0_6memory12LoadWithCastILi2EEENSJ_13StoreWithCastILi1EEEEEviT_T0_T2_T3_T4_T5_)
        /*0650*/ 	.word	0x00000000


	//----- nvinfo : EIATTR_MIN_STACK_SIZE
	.align		4
.L_307:
        /*0654*/ 	.byte	0x04, 0x12
        /*0656*/ 	.short	(.L_309 - .L_308)
	.align		4
.L_308:
        /*0658*/ 	.word	index@(_ZN2at6native18elementwise_kernelILi128ELi4EZNS0_22gpu_kernel_impl_nocastIZZZNS0_65_GLOBAL__N__cd49fe81_27_ActivationSoftplusKernel_cu_1520ed90_292724softplus_backward_kernelERNS_18TensorIteratorBaseERKN3c106ScalarES9_ENKUlvE_clEvENKUlvE1_clEvEUlNS6_4HalfESC_E_EEvS5_RKT_EUliE_EEviT1_)
        /*065c*/ 	.word	0x00000000


	//----- nvinfo : EIATTR_MIN_STACK_SIZE
	.align		4
.L_309:
        /*0660*/ 	.byte	0x04, 0x12
        /*0662*/ 	.short	(.L_311 - .L_310)
	.align		4
.L_310:
        /*0664*/ 	.word	index@(_ZN2at6native27unrolled_elementwise_kernelIZZZNS0_65_GLOBAL__N__cd49fe81_27_ActivationSoftplusKernel_cu_1520ed90_292724softplus_backward_kernelERNS_18TensorIteratorBaseERKN3c106ScalarES8_ENKUlvE_clEvENKUlvE1_clEvEUlNS5_4HalfESB_E_St5arrayIPcLm3EELi4E23TrivialOffsetCalculatorILi2EjESG_ILi1EjENS0_6memory15LoadWithoutCastENSJ_16StoreWithoutCastEEEviT_T0_T2_T3_T4_T5_)
        /*0668*/ 	.word	0x00000000


	//----- nvinfo : EIATTR_MIN_STACK_SIZE
	.align		4
.L_311:
        /*066c*/ 	.byte	0x04, 0x12
        /*066e*/ 	.short	(.L_313 - .L_312)
	.align		4
.L_312:
        /*0670*/ 	.word	index@(_ZN2at6native29vectorized_elementwise_kernelILi2EZZZNS0_65_GLOBAL__N__cd49fe81_27_ActivationSoftplusKernel_cu_1520ed90_292724softplus_backward_kernelERNS_18TensorIteratorBaseERKN3c106ScalarES8_ENKUlvE_clEvENKUlvE1_clEvEUlNS5_4HalfESB_E_St5arrayIPcLm3EEEEviT0_T1_)
        /*0674*/ 	.word	0x00000000


	//----- nvinfo : EIATTR_MIN_STACK_SIZE
	.align		4
.L_313:
        /*0678*/ 	.byte	0x04, 0x12
        /*067a*/ 	.short	(.L_315 - .L_314)
	.align		4
.L_314:
        /*067c*/ 	.word	index@(_ZN2at6native29vectorized_elementwise_kernelILi4EZZZNS0_65_GLOBAL__N__cd49fe81_27_ActivationSoftplusKernel_cu_1520ed90_292724softplus_backward_kernelERNS_18TensorIteratorBaseERKN3c106ScalarES8_ENKUlvE_clEvENKUlvE1_clEvEUlNS5_4HalfESB_E_St5arrayIPcLm3EEEEviT0_T1_)
        /*0680*/ 	.word	0x00000000


	//----- nvinfo : EIATTR_MIN_STACK_SIZE
	.align		4
.L_315:
        /*0684*/ 	.byte	0x04, 0x12
        /*0686*/ 	.short	(.L_317 - .L_316)
	.align		4
.L_316:
        /*0688*/ 	.word	index@(_ZN2at6native29vectorized_elementwise_kernelILi8EZZZNS0_65_GLOBAL__N__cd49fe81_27_ActivationSoftplusKernel_cu_1520ed90_292724softplus_backward_kernelERNS_18TensorIteratorBaseERKN3c106ScalarES8_ENKUlvE_clEvENKUlvE1_clEvEUlNS5_4HalfESB_E_St5arrayIPcLm3EEEEviT0_T1_)
        /*068c*/ 	.word	0x00000000


	//----- nvinfo : EIATTR_MIN_STACK_SIZE
	.align		4
.L_317:
        /*0690*/ 	.byte	0x04, 0x12
        /*0692*/ 	.short	(.L_319 - .L_318)
	.align		4
.L_318:
        /*0694*/ 	.word	index@(_ZN2at6native18elementwise_kernelILi128ELi4EZNS0_15gpu_kernel_implIZZZNS0_65_GLOBAL__N__cd49fe81_27_ActivationSoftplusKernel_cu_1520ed90_292724softplus_backward_kernelERNS_18TensorIteratorBaseERKN3c106ScalarES9_ENKUlvE_clEvENKUlvE0_clEvEUlffE_EEvS5_RKT_EUliE_EEviT1_)
        /*0698*/ 	.word	0x00000000


	//----- nvinfo : EIATTR_MIN_STACK_SIZE
	.align		4
.L_319:
        /*069c*/ 	.byte	0x04, 0x12
        /*069e*/ 	.short	(.L_321 - .L_320)
	.align		4
.L_320:
        /*06a0*/ 	.word	index@(_ZN2at6native27unrolled_elementwise_kernelIZZZNS0_65_GLOBAL__N__cd49fe81_27_ActivationSoftplusKernel_cu_1520ed90_292724softplus_backward_kernelERNS_18TensorIteratorBaseERKN3c106ScalarES8_ENKUlvE_clEvENKUlvE0_clEvEUlffE_St5arrayIPcLm3EELi4E23TrivialOffsetCalculatorILi2EjESF_ILi1EjENS0_6memory12LoadWithCastILi2EEENSI_13StoreWithCastILi1EEEEEviT_T0_T2_T3_T4_T5_)
        /*06a4*/ 	.word	0x00000000


	//----- nvinfo : EIATTR_MIN_STACK_SIZE
	.align		4
.L_321:
        /*06a8*/ 	.byte	0x04, 0x12
        /*06aa*/ 	.short	(.L_323 - .L_322)
	.align		4
.L_322:
        /*06ac*/ 	.word	index@(_ZN2at6native18elementwise_kernelILi128ELi2EZNS0_22gpu_kernel_impl_nocastIZZZNS0_65_GLOBAL__N__cd49fe81_27_ActivationSoftplusKernel_cu_1520ed90_292724softplus_backward_kernelERNS_18TensorIteratorBaseERKN3c106ScalarES9_ENKUlvE_clEvENKUlvE0_clEvEUlffE_EEvS5_RKT_EUliE_EEviT1_)
        /*06b0*/ 	.word	0x00000000


	//----- nvinfo : EIATTR_MIN_STACK_SIZE
	.align		4
.L_323:
        /*06b4*/ 	.byte	0x04, 0x12
        /*06b6*/ 	.short	(.L_325 - .L_324)
	.align		4
.L_324:
        /*06b8*/ 	.word	index@(_ZN2at6native27unrolled_elementwise_kernelIZZZNS0_65_GLOBAL__N__cd49fe81_27_ActivationSoftplusKernel_cu_1520ed90_292724softplus_backward_kernelERNS_18TensorIteratorBaseERKN3c106ScalarES8_ENKUlvE_clEvENKUlvE0_clEvEUlffE_St5arrayIPcLm3EELi4E23TrivialOffsetCalculatorILi2EjESF_ILi1EjENS0_6memory15LoadWithoutCastENSI_16StoreWithoutCastEEEviT_T0_T2_T3_T4_T5_)
        /*06bc*/ 	.word	0x00000000


	//----- nvinfo : EIATTR_MIN_STACK_SIZE
	.align		4
.L_325:
        /*06c0*/ 	.byte	0x04, 0x12
        /*06c2*/ 	.short	(.L_327 - .L_326)
	.align		4
.L_326:
        /*06c4*/ 	.word	index@(_ZN2at6native29vectorized_elementwise_kernelILi2EZZZNS0_65_GLOBAL__N__cd49fe81_27_ActivationSoftplusKernel_cu_1520ed90_292724softplus_backward_kernelERNS_18TensorIteratorBaseERKN3c106ScalarES8_ENKUlvE_clEvENKUlvE0_clEvEUlffE_St5arrayIPcLm3EEEEviT0_T1_)
        /*06c8*/ 	.word	0x00000000


	//----- nvinfo : EIATTR_MIN_STACK_SIZE
	.align		4
.L_327:
        /*06cc*/ 	.byte	0x04, 0x12
        /*06ce*/ 	.short	(.L_329 - .L_328)
	.align		4
.L_328:
        /*06d0*/ 	.word	index@(_ZN2at6native29vectorized_elementwise_kernelILi4EZZZNS0_65_GLOBAL__N__cd49fe81_27_ActivationSoftplusKernel_cu_1520ed90_292724softplus_backward_kernelERNS_18TensorIteratorBaseERKN3c106ScalarES8_ENKUlvE_clEvENKUlvE0_clEvEUlffE_St5arrayIPcLm3EEEEviT0_T1_)
        /*06d4*/ 	.word	0x00000000


	//----- nvinfo : EIATTR_MIN_STACK_SIZE
	.align		4
.L_329:
        /*06d8*/ 	.byte	0x04, 0x12
        /*06da*/ 	.short	(.L_331 - .L_330)
	.align		4
.L_330:
        /*06dc*/ 	.word	index@(_ZN2at6native29vectorized_elementwise_kernelILi8EZZZNS0_65_GLOBAL__N__cd49fe81_27_ActivationSoftplusKernel_cu_1520ed90_292724softplus_backward_kernelERNS_18TensorIteratorBaseERKN3c106ScalarES8_ENKUlvE_clEvENKUlvE0_clEvEUlffE_St5arrayIPcLm3EEEEviT0_T1_)
        /*06e0*/ 	.word	0x00000000


	//----- nvinfo : EIATTR_MIN_STACK_SIZE
	.align		4
.L_331:
        /*06e4*/ 	.byte	0x04, 0x12
        /*06e6*/ 	.short	(.L_333 - .L_332)
	.align		4
.L_332:
        /*06e8*/ 	.word	index@(_ZN2at6native18elementwise_kernelILi128ELi4EZNS0_15gpu_kernel_implIZZZNS0_65_GLOBAL__N__cd49fe81_27_ActivationSoftplusKernel_cu_1520ed90_292724softplus_backward_kernelERNS_18TensorIteratorBaseERKN3c106ScalarES9_ENKUlvE_clEvENKUlvE_clEvEUlddE_EEvS5_RKT_EUliE_EEviT1_)
        /*06ec*/ 	.word	0x00000000


	//----- nvinfo : EIATTR_MIN_STACK_SIZE
	.align		4
.L_333:
        /*06f0*/ 	.byte	0x04, 0x12
        /*06f2*/ 	.short	(.L_335 - .L_334)
	.align		4
.L_334:
        /*06f4*/ 	.word	index@(_ZN2at6native27unrolled_elementwise_kernelIZZZNS0_65_GLOBAL__N__cd49fe81_27_ActivationSoftplusKernel_cu_1520ed90_292724softplus_backward_kernelERNS_18TensorIteratorBaseERKN3c106ScalarES8_ENKUlvE_clEvENKUlvE_clEvEUlddE_St5arrayIPcLm3EELi4E23TrivialOffsetCalculatorILi2EjESF_ILi1EjENS0_6memory12LoadWithCastILi2EEENSI_13StoreWithCastILi1EEEEEviT_T0_T2_T3_T4_T5_)
        /*06f8*/ 	.word	0x00000000


	//----- nvinfo : EIATTR_MIN_STACK_SIZE
	.align		4
.L_335:
        /*06fc*/ 	.byte	0x04, 0x12
        /*06fe*/ 	.short	(.L_337 - .L_336)
	.align		4
.L_336:
        /*0700*/ 	.word	index@(_ZN2at6native18elementwise_kernelILi128ELi2EZNS0_22gpu_kernel_impl_nocastIZZZNS0_65_GLOBAL__N__cd49fe81_27_ActivationSoftplusKernel_cu_1520ed90_292724softplus_backward_kernelERNS_18TensorIteratorBaseERKN3c106ScalarES9_ENKUlvE_clEvENKUlvE_clEvEUlddE_EEvS5_RKT_EUliE_EEviT1_)
        /*0704*/ 	.word	0x00000000


	//----- nvinfo : EIATTR_MIN_STACK_SIZE
	.align		4
.L_337:
        /*0708*/ 	.byte	0x04, 0x12
        /*070a*/ 	.short	(.L_339 - .L_338)
	.align		4
.L_338:
        /*070c*/ 	.word	index@(_ZN2at6native27unrolled_elementwise_kernelIZZZNS0_65_GLOBAL__N__cd49fe81_27_ActivationSoftplusKernel_cu_1520ed90_292724softplus_backward_kernelERNS_18TensorIteratorBaseERKN3c106ScalarES8_ENKUlvE_clEvENKUlvE_clEvEUlddE_St5arrayIPcLm3EELi4E23TrivialOffsetCalculatorILi2EjESF_ILi1EjENS0_6memory15LoadWithoutCastENSI_16StoreWithoutCastEEEviT_T0_T2_T3_T4_T5_)
        /*0710*/ 	.word	0x00000000


	//----- nvinfo : EIATTR_MIN_STACK_SIZE
	.align		4
.L_339:
        /*0714*/ 	.byte	0x04, 0x12
        /*0716*/ 	.short	(.L_341 - .L_340)
	.align		4
.L_340:
        /*0718*/ 	.word	index@(_ZN2at6native29vectorized_elementwise_kernelILi2EZZZNS0_65_GLOBAL__N__cd49fe81_27_ActivationSoftplusKernel_cu_1520ed90_292724softplus_backward_kernelERNS_18TensorIteratorBaseERKN3c106ScalarES8_ENKUlvE_clEvENKUlvE_clEvEUlddE_St5arrayIPcLm3EEEEviT0_T1_)
        /*071c*/ 	.word	0x00000000


	//----- nvinfo : EIATTR_MIN_STACK_SIZE
	.align		4
.L_341:
        /*0720*/ 	.byte	0x04, 0x12
        /*0722*/ 	.short	(.L_343 - .L_342)
	.align		4
.L_342:
        /*0724*/ 	.word	index@(_ZN2at6native29vectorized_elementwise_kernelILi4EZZZNS0_65_GLOBAL__N__cd49fe81_27_ActivationSoftplusKernel_cu_1520ed90_292724softplus_backward_kernelERNS_18TensorIteratorBaseERKN3c106ScalarES8_ENKUlvE_clEvENKUlvE_clEvEUlddE_St5arrayIPcLm3EEEEviT0_T1_)
        /*0728*/ 	.word	0x00000000


	//----- nvinfo : EIATTR_MIN_STACK_SIZE
	.align		4
.L_343:
        /*072c*/ 	.byte	0x04, 0x12
        /*072e*/ 	.short	(.L_345 - .L_344)
	.align		4
.L_344:
        /*0730*/ 	.word	index@(_ZN2at6native29vectorized_elementwise_kernelILi8EZZZNS0_65_GLOBAL__N__cd49fe81_27_ActivationSoftplusKernel_cu_1520ed90_292724softplus_backward_kernelERNS_18TensorIteratorBaseERKN3c106ScalarES8_ENKUlvE_clEvENKUlvE_clEvEUlddE_St5arrayIPcLm3EEEEviT0_T1_)
        /*0734*/ 	.word	0x00000000


	//----- nvinfo : EIATTR_MIN_STACK_SIZE
	.align		4
.L_345:
        /*0738*/ 	.byte	0x04, 0x12
        /*073a*/ 	.short	(.L_347 - .L_346)
	.align		4
.L_346:
        /*073c*/ 	.word	index@(_ZN2at6native18elementwise_kernelILi128ELi4EZNS0_15gpu_kernel_implIZZZNS0_65_GLOBAL__N__cd49fe81_27_ActivationSoftplusKernel_cu_1520ed90_292715softplus_kernelERNS_18TensorIteratorBaseERKN3c106ScalarES9_ENKUlvE_clEvENKUlvE2_clEvEUlNS6_8BFloat16EE_EEvS5_RKT_EUliE_EEviT1_)
        /*0740*/ 	.word	0x00000000


	//----- nvinfo : EIATTR_MIN_STACK_SIZE
	.align		4
.L_347:
        /*0744*/ 	.byte	0x04, 0x12
        /*0746*/ 	.short	(.L_349 - .L_348)
	.align		4
.L_348:
        /*0748*/ 	.word	index@(_ZN2at6native27unrolled_elementwise_kernelIZZZNS0_65_GLOBAL__N__cd49fe81_27_ActivationSoftplusKernel_cu_1520ed90_292715softplus_kernelERNS_18TensorIteratorBaseERKN3c106ScalarES8_ENKUlvE_clEvENKUlvE2_clEvEUlNS5_8BFloat16EE_St5arrayIPcLm2EELi4E23TrivialOffsetCalculatorILi1EjESH_NS0_6memory12LoadWithCastILi1EEENSI_13StoreWithCastILi1EEEEEviT_T0_T2_T3_T4_T5_)
        /*074c*/ 	.word	0x00000000


	//----- nvinfo : EIATTR_MIN_STACK_SIZE
	.align		4
.L_349:
        /*0750*/ 	.byte	0x04, 0x12
        /*0752*/ 	.short	(.L_351 - .L_350)
	.align		4
.L_350:
        /*0754*/ 	.word	index@(_ZN2at6native18elementwise_kernelILi128ELi4EZNS0_22gpu_kernel_impl_nocastIZZZNS0_65_GLOBAL__N__cd49fe81_27_ActivationSoftplusKernel_cu_1520ed90_292715softplus_kernelERNS_18TensorIteratorBaseERKN3c106ScalarES9_ENKUlvE_clEvENKUlvE2_clEvEUlNS6_8BFloat16EE_EEvS5_RKT_EUliE_EEviT1_)
        /*0758*/ 	.word	0x00000000


	//----- nvinfo : EIATTR_MIN_STACK_SIZE
	.align		4
.L_351:
        /*075c*/ 	.byte	0x04, 0x12
        /*075e*/ 	.short	(.L_353 - .L_352)
	.align		4
.L_352:
        /*0760*/ 	.word	index@(_ZN2at6native27unrolled_elementwise_kernelIZZZNS0_65_GLOBAL__N__cd49fe81_27_ActivationSoftplusKernel_cu_1520ed90_292715softplus_kernelERNS_18TensorIteratorBaseERKN3c106ScalarES8_ENKUlvE_clEvENKUlvE2_clEvEUlNS5_8BFloat16EE_St5arrayIPcLm2EELi4E23TrivialOffsetCalculatorILi1EjESH_NS0_6memory15LoadWithoutCastENSI_16StoreWithoutCastEEEviT_T0_T2_T3_T4_T5_)
        /*0764*/ 	.word	0x00000000


	//----- nvinfo : EIATTR_MIN_STACK_SIZE
	.align		4
.L_353:
        /*0768*/ 	.byte	0x04, 0x12
        /*076a*/ 	.short	(.L_355 - .L_354)
	.align		4
.L_354:
        /*076c*/ 	.word	index@(_ZN2at6native29vectorized_elementwise_kernelILi2EZZZNS0_65_GLOBAL__N__cd49fe81_27_ActivationSoftplusKernel_cu_1520ed90_292715softplus_kernelERNS_18TensorIteratorBaseERKN3c106ScalarES8_ENKUlvE_clEvENKUlvE2_clEvEUlNS5_8BFloat16EE_St5arrayIPcLm2EEEEviT0_T1_)
        /*0770*/ 	.word	0x00000000


	//----- nvinfo : EIATTR_MIN_STACK_SIZE
	.align		4
.L_355:
        /*0774*/ 	.byte	0x04, 0x12
        /*0776*/ 	.short	(.L_357 - .L_356)
	.align		4
.L_356:
        /*0778*/ 	.word	index@(_ZN2at6native29vectorized_elementwise_kernelILi4EZZZNS0_65_GLOBAL__N__cd49fe81_27_ActivationSoftplusKernel_cu_1520ed90_292715softplus_kernelERNS_18TensorIteratorBaseERKN3c106ScalarES8_ENKUlvE_clEvENKUlvE2_clEvEUlNS5_8BFloat16EE_St5arrayIPcLm2EEEEviT0_T1_)
        /*077c*/ 	.word	0x00000000


	//----- nvinfo : EIATTR_MIN_STACK_SIZE
	.align		4
.L_357:
        /*0780*/ 	.byte	0x04, 0x12
        /*0782*/ 	.short	(.L_359 - .L_358)
	.align		4
.L_358:
        /*0784*/ 	.word	index@(_ZN2at6native29vectorized_elementwise_kernelILi8EZZZNS0_65_GLOBAL__N__cd49fe81_27_ActivationSoftplusKernel_cu_1520ed90_292715softplus_kernelERNS_18TensorIteratorBaseERKN3c106ScalarES8_ENKUlvE_clEvENKUlvE2_clEvEUlNS5_8BFloat16EE_St5arrayIPcLm2EEEEviT0_T1_)
        /*0788*/ 	.word	0x00000000


	//----- nvinfo : EIATTR_MIN_STACK_SIZE
	.align		4
.L_359:
        /*078c*/ 	.byte	0x04, 0x12
        /*078e*/ 	.short	(.L_361 - .L_360)
	.align		4
.L_360:
        /*0790*/ 	.word	index@(_ZN2at6native18elementwise_kernelILi128ELi4EZNS0_15gpu_kernel_implIZZZNS0_65_GLOBAL__N__cd49fe81_27_ActivationSoftplusKernel_cu_1520ed90_292715softplus_kernelERNS_18TensorIteratorBaseERKN3c106ScalarES9_ENKUlvE_clEvENKUlvE1_clEvEUlNS6_4HalfEE_EEvS5_RKT_EUliE_EEviT1_)
        /*0794*/ 	.word	0x00000000


	//----- nvinfo : EIATTR_MIN_STACK_SIZE
	.align		4
.L_361:
        /*0798*/ 	.byte	0x04, 0x12
        /*079a*/ 	.short	(.L_363 - .L_362)
	.align		4
.L_362:
        /*079c*/ 	.word	index@(_ZN2at6native27unrolled_elementwise_kernelIZZZNS0_65_GLOBAL__N__cd49fe81_27_ActivationSoftplusKernel_cu_1520ed90_292715softplus_kernelERNS_18TensorIteratorBaseERKN3c106ScalarES8_ENKUlvE_clEvENKUlvE1_clEvEUlNS5_4HalfEE_St5arrayIPcLm2EELi4E23TrivialOffsetCalculatorILi1EjESH_NS0_6memory12LoadWithCastILi1EEENSI_13StoreWithCastILi1EEEEEviT_T0_T2_T3_T4_T5_)
        /*07a0*/ 	.word	0x00000000


	//----- nvinfo : EIATTR_MIN_STACK_SIZE
	.align		4
.L_363:
        /*07a4*/ 	.byte	0x04, 0x12
        /*07a6*/ 	.short	(.L_365 - .L_364)
	.align		4
.L_364:
        /*07a8*/ 	.word	index@(_ZN2at6native18elementwise_kernelILi128ELi4EZNS0_22gpu_kernel_impl_nocastIZZZNS0_65_GLOBAL__N__cd49fe81_27_ActivationSoftplusKernel_cu_1520ed90_292715softplus_kernelERNS_18TensorIteratorBaseERKN3c106ScalarES9_ENKUlvE_clEvENKUlvE1_clEvEUlNS6_4HalfEE_EEvS5_RKT_EUliE_EEviT1_)
        /*07ac*/ 	.word	0x00000000


	//----- nvinfo : EIATTR_MIN_STACK_SIZE
	.align		4
.L_365:
        /*07b0*/ 	.byte	0x04, 0x12
        /*07b2*/ 	.short	(.L_367 - .L_366)
	.align		4
.L_366:
        /*07b4*/ 	.word	index@(_ZN2at6native27unrolled_elementwise_kernelIZZZNS0_65_GLOBAL__N__cd49fe81_27_ActivationSoftplusKernel_cu_1520ed90_292715softplus_kernelERNS_18TensorIteratorBaseERKN3c106ScalarES8_ENKUlvE_clEvENKUlvE1_clEvEUlNS5_4HalfEE_St5arrayIPcLm2EELi4E23TrivialOffsetCalculatorILi1EjESH_NS0_6memory15LoadWithoutCastENSI_16StoreWithoutCastEEEviT_T0_T2_T3_T4_T5_)
        /*07b8*/ 	.word	0x00000000


	//----- nvinfo : EIATTR_MIN_STACK_SIZE
	.align		4
.L_367:
        /*07bc*/ 	.byte	0x04, 0x12
        /*07be*/ 	.short	(.L_369 - .L_368)
	.align		4
.L_368:
        /*07c0*/ 	.word	index@(_ZN2at6native29vectorized_elementwise_kernelILi2EZZZNS0_65_GLOBAL__N__cd49fe81_27_ActivationSoftplusKernel_cu_1520ed90_292715softplus_kernelERNS_18TensorIteratorBaseERKN3c106ScalarES8_ENKUlvE_clEvENKUlvE1_clEvEUlNS5_4HalfEE_St5arrayIPcLm2EEEEviT0_T1_)
        /*07c4*/ 	.word	0x00000000


	//----- nvinfo : EIATTR_MIN_STACK_SIZE
	.align		4
.L_369:
        /*07c8*/ 	.byte	0x04, 0x12
        /*07ca*/ 	.short	(.L_371 - .L_370)
	.align		4
.L_370:
        /*07cc*/ 	.word	index@(_ZN2at6native29vectorized_elementwise_kernelILi4EZZZNS0_65_GLOBAL__N__cd49fe81_27_ActivationSoftplusKernel_cu_1520ed90_292715softplus_kernelERNS_18TensorIteratorBaseERKN3c106ScalarES8_ENKUlvE_clEvENKUlvE1_clEvEUlNS5_4HalfEE_St5arrayIPcLm2EEEEviT0_T1_)
        /*07d0*/ 	.word	0x00000000


	//----- nvinfo : EIATTR_MIN_STACK_SIZE
	.align		4
.L_371:
        /*07d4*/ 	.byte	0x04, 0x12
        /*07d6*/ 	.short	(.L_373 - .L_372)
	.align		4
.L_372:
        /*07d8*/ 	.word	index@(_ZN2at6native29vectorized_elementwise_kernelILi8EZZZNS0_65_GLOBAL__N__cd49fe81_27_ActivationSoftplusKernel_cu_1520ed90_292715softplus_kernelERNS_18TensorIteratorBaseERKN3c106ScalarES8_ENKUlvE_clEvENKUlvE1_clEvEUlNS5_4HalfEE_St5arrayIPcLm2EEEEviT0_T1_)
        /*07dc*/ 	.word	0x00000000


	//----- nvinfo : EIATTR_MIN_STACK_SIZE
	.align		4
.L_373:
        /*07e0*/ 	.byte	0x04, 0x12
        /*07e2*/ 	.short	(.L_375 - .L_374)
	.align		4
.L_374:
        /*07e4*/ 	.word	index@(_ZN2at6native18elementwise_kernelILi128ELi4EZNS0_15gpu_kernel_implIZZZNS0_65_GLOBAL__N__cd49fe81_27_ActivationSoftplusKernel_cu_1520ed90_292715softplus_kernelERNS_18TensorIteratorBaseERKN3c106ScalarES9_ENKUlvE_clEvENKUlvE0_clEvEUlfE_EEvS5_RKT_EUliE_EEviT1_)
        /*07e8*/ 	.word	0x00000000


	//----- nvinfo : EIATTR_MIN_STACK_SIZE
	.align		4
.L_375:
        /*07ec*/ 	.byte	0x04, 0x12
        /*07ee*/ 	.short	(.L_377 - .L_376)
	.align		4
.L_376:
        /*07f0*/ 	.word	index@(_ZN2at6native27unrolled_elementwise_kernelIZZZNS0_65_GLOBAL__N__cd49fe81_27_ActivationSoftplusKernel_cu_1520ed90_292715softplus_kernelERNS_18TensorIteratorBaseERKN3c106ScalarES8_ENKUlvE_clEvENKUlvE0_clEvEUlfE_St5arrayIPcLm2EELi4E23TrivialOffsetCalculatorILi1EjESG_NS0_6memory12LoadWithCastILi1EEENSH_13StoreWithCastILi1EEEEEviT_T0_T2_T3_T4_T5_)
        /*07f4*/ 	.word	0x00000000


	//----- nvinfo : EIATTR_MIN_STACK_SIZE
	.align		4
.L_377:
        /*07f8*/ 	.byte	0x04, 0x12
        /*07fa*/ 	.short	(.L_379 - .L_378)
	.align		4
.L_378:
        /*07fc*/ 	.word	index@(_ZN2at6native18elementwise_kernelILi128ELi2EZNS0_22gpu_kernel_impl_nocastIZZZNS0_65_GLOBAL__N__cd49fe81_27_ActivationSoftplusKernel_cu_1520ed90_292715softplus_kernelERNS_18TensorIteratorBaseERKN3c106ScalarES9_ENKUlvE_clEvENKUlvE0_clEvEUlfE_EEvS5_RKT_EUliE_EEviT1_)
        /*0800*/ 	.word	0x00000000


	//----- nvinfo : EIATTR_MIN_STACK_SIZE
	.align		4
.L_379:
        /*0804*/ 	.byte	0x04, 0x12
        /*0806*/ 	.short	(.L_381 - .L_380)
	.align		4
.L_380:
        /*0808*/ 	.word	index@(_ZN2at6native27unrolled_elementwise_kernelIZZZNS0_65_GLOBAL__N__cd49fe81_27_ActivationSoftplusKernel_cu_1520ed90_292715softplus_kernelERNS_18TensorIteratorBaseERKN3c106ScalarES8_ENKUlvE_clEvENKUlvE0_clEvEUlfE_St5arrayIPcLm2EELi4E23TrivialOffsetCalculatorILi1EjESG_NS0_6memory15LoadWithoutCastENSH_16StoreWithoutCastEEEviT_T0_T2_T3_T4_T5_)
        /*080c*/ 	.word	0x00000000


	//----- nvinfo : EIATTR_MIN_STACK_SIZE
	.align		4
.L_381:
        /*0810*/ 	.byte	0x04, 0x12
        /*0812*/ 	.short	(.L_383 - .L_382)
	.align		4
.L_382:
        /*0814*/ 	.word	index@(_ZN2at6native29vectorized_elementwise_kernelILi2EZZZNS0_65_GLOBAL__N__cd49fe81_27_ActivationSoftplusKernel_cu_1520ed90_292715softplus_kernelERNS_18TensorIteratorBaseERKN3c106ScalarES8_ENKUlvE_clEvENKUlvE0_clEvEUlfE_St5arrayIPcLm2EEEEviT0_T1_)
        /*0818*/ 	.word	0x00000000


	//----- nvinfo : EIATTR_MIN_STACK_SIZE
	.align		4
.L_383:
        /*081c*/ 	.byte	0x04, 0x12
        /*081e*/ 	.short	(.L_385 - .L_384)
	.align		4
.L_384:
        /*0820*/ 	.word	index@(_ZN2at6native29vectorized_elementwise_kernelILi4EZZZNS0_65_GLOBAL__N__cd49fe81_27_ActivationSoftplusKernel_cu_1520ed90_292715softplus_kernelERNS_18TensorIteratorBaseERKN3c106ScalarES8_ENKUlvE_clEvENKUlvE0_clEvEUlfE_St5arrayIPcLm2EEEEviT0_T1_)
        /*0824*/ 	.word	0x00000000


	//----- nvinfo : EIATTR_MIN_STACK_SIZE
	.align		4
.L_385:
        /*0828*/ 	.byte	0x04, 0x12
        /*082a*/ 	.short	(.L_387 - .L_386)
	.align		4
.L_386:
        /*082c*/ 	.word	index@(_ZN2at6native29vectorized_elementwise_kernelILi8EZZZNS0_65_GLOBAL__N__cd49fe81_27_ActivationSoftplusKernel_cu_1520ed90_292715softplus_kernelERNS_18TensorIteratorBaseERKN3c106ScalarES8_ENKUlvE_clEvENKUlvE0_clEvEUlfE_St5arrayIPcLm2EEEEviT0_T1_)
        /*0830*/ 	.word	0x00000000


	//----- nvinfo : EIATTR_MIN_STACK_SIZE
	.align		4
.L_387:
        /*0834*/ 	.byte	0x04, 0x12
        /*0836*/ 	.short	(.L_389 - .L_388)
	.align		4
.L_388:
        /*0838*/ 	.word	index@(_ZN2at6native18elementwise_kernelILi128ELi4EZNS0_15gpu_kernel_implIZZZNS0_65_GLOBAL__N__cd49fe81_27_ActivationSoftplusKernel_cu_1520ed90_292715softplus_kernelERNS_18TensorIteratorBaseERKN3c106ScalarES9_ENKUlvE_clEvENKUlvE_clEvEUldE_EEvS5_RKT_EUliE_EEviT1_)
        /*083c*/ 	.word	0x00000000


	//----- nvinfo : EIATTR_MIN_STACK_SIZE
	.align		4
.L_389:
        /*0840*/ 	.byte	0x04, 0x12
        /*0842*/ 	.short	(.L_391 - .L_390)
	.align		4
.L_390:
        /*0844*/ 	.word	index@(_ZN2at6native27unrolled_elementwise_kernelIZZZNS0_65_GLOBAL__N__cd49fe81_27_ActivationSoftplusKernel_cu_1520ed90_292715softplus_kernelERNS_18TensorIteratorBaseERKN3c106ScalarES8_ENKUlvE_clEvENKUlvE_clEvEUldE_St5arrayIPcLm2EELi4E23TrivialOffsetCalculatorILi1EjESG_NS0_6memory12LoadWithCastILi1EEENSH_13StoreWithCastILi1EEEEEviT_T0_T2_T3_T4_T5_)
        /*0848*/ 	.word	0x00000000


	//----- nvinfo : EIATTR_MIN_STACK_SIZE
	.align		4
.L_391:
        /*084c*/ 	.byte	0x04, 0x12
        /*084e*/ 	.short	(.L_393 - .L_392)
	.align		4
.L_392:
        /*0850*/ 	.word	index@(_ZN2at6native18elementwise_kernelILi128ELi2EZNS0_22gpu_kernel_impl_nocastIZZZNS0_65_GLOBAL__N__cd49fe81_27_ActivationSoftplusKernel_cu_1520ed90_292715softplus_kernelERNS_18TensorIteratorBaseERKN3c106ScalarES9_ENKUlvE_clEvENKUlvE_clEvEUldE_EEvS5_RKT_EUliE_EEviT1_)
        /*0854*/ 	.word	0x00000000


	//----- nvinfo : EIATTR_MIN_STACK_SIZE
	.align		4
.L_393:
        /*0858*/ 	.byte	0x04, 0x12
        /*085a*/ 	.short	(.L_395 - .L_394)
	.align		4
.L_394:
        /*085c*/ 	.word	index@(_ZN2at6native27unrolled_elementwise_kernelIZZZNS0_65_GLOBAL__N__cd49fe81_27_ActivationSoftplusKernel_cu_1520ed90_292715softplus_kernelERNS_18TensorIteratorBaseERKN3c106ScalarES8_ENKUlvE_clEvENKUlvE_clEvEUldE_St5arrayIPcLm2EELi4E23TrivialOffsetCalculatorILi1EjESG_NS0_6memory15LoadWithoutCastENSH_16StoreWithoutCastEEEviT_T0_T2_T3_T4_T5_)
        /*0860*/ 	.word	0x00000000


	//----- nvinfo : EIATTR_MIN_STACK_SIZE
	.align		4
.L_395:
        /*0864*/ 	.byte	0x04, 0x12
        /*0866*/ 	.short	(.L_397 - .L_396)
	.align		4
.L_396:
        /*0868*/ 	.word	index@(_ZN2at6native29vectorized_elementwise_kernelILi2EZZZNS0_65_GLOBAL__N__cd49fe81_27_ActivationSoftplusKernel_cu_1520ed90_292715softplus_kernelERNS_18TensorIteratorBaseERKN3c106ScalarES8_ENKUlvE_clEvENKUlvE_clEvEUldE_St5arrayIPcLm2EEEEviT0_T1_)
        /*086c*/ 	.word	0x00000000


	//----- nvinfo : EIATTR_MIN_STACK_SIZE
	.align		4
.L_397:
        /*0870*/ 	.byte	0x04, 0x12
        /*0872*/ 	.short	(.L_399 - .L_398)
	.align		4
.L_398:
        /*0874*/ 	.word	index@(_ZN2at6native29vectorized_elementwise_kernelILi4EZZZNS0_65_GLOBAL__N__cd49fe81_27_ActivationSoftplusKernel_cu_1520ed90_292715softplus_kernelERNS_18TensorIteratorBaseERKN3c106ScalarES8_ENKUlvE_clEvENKUlvE_clEvEUldE_St5arrayIPcLm2EEEEviT0_T1_)
        /*0878*/ 	.word	0x00000000


	//----- nvinfo : EIATTR_MIN_STACK_SIZE
	.align		4
.L_399:
        /*087c*/ 	.byte	0x04, 0x12
        /*087e*/ 	.short	(.L_401 - .L_400)
	.align		4
.L_400:
        /*0880*/ 	.word	index@(_ZN2at6native29vectorized_elementwise_kernelILi8EZZZNS0_65_GLOBAL__N__cd49fe81_27_ActivationSoftplusKernel_cu_1520ed90_292715softplus_kernelERNS_18TensorIteratorBaseERKN3c106ScalarES8_ENKUlvE_clEvENKUlvE_clEvEUldE_St5arrayIPcLm2EEEEviT0_T1_)
        /*0884*/ 	.word	0x00000000
.L_401:


//--------------------- .nv.compat                --------------------------
	.section	.nv.compat,"",@"SHT_CUDA_COMPAT_INFO"
	.align	4
        /*0000*/ 	.byte	0x02, 0x09, 0x01, 0x00, 0x02, 0x02, 0x01, 0x00, 0x02, 0x05, 0x05, 0x00, 0x03, 0x07, 0x01, 0x01
        /*0010*/ 	.byte	0x02, 0x03, 0x00, 0x00, 0x02, 0x06, 0x01, 0x00, 0x04, 0x0b, 0x08, 0x00, 0x00, 0x00, 0x00, 0x00
        /*0020*/ 	.byte	0x00, 0x00, 0x00, 0x00


//--------------------- .nv.info._ZN2at6native18elementwise_kernelILi128ELi4EZNS0_15gpu_kernel_implIZZZNS0_65_GLOBAL__N__cd49fe81_27_ActivationSoftplusKernel_cu_1520ed90_292724softplus_backward_kernelERNS_18TensorIteratorBaseERKN3c106ScalarES9_ENKUlvE_clEvENKUlvE2_clEvEUlNS6_8BFloat16ESC_E_EEvS5_RKT_EUliE_EEviT1_ --------------------------
	.section	.nv.info._ZN2at6native18elementwise_kernelILi128ELi4EZNS0_15gpu_kernel_implIZZZNS0_65_GLOBAL__N__cd49fe81_27_ActivationSoftplusKernel_cu_1520ed90_292724softplus_backward_kernelERNS_18TensorIteratorBaseERKN3c106ScalarES9_ENKUlvE_clEvENKUlvE2_clEvEUlNS6_8BFloat16ESC_E_EEvS5_RKT_EUliE_EEviT1_,"",@"SHT_CUDA_INFO"
	.sectionflags	@""
	.align	4


	//----- nvinfo : EIATTR_CUDA_API_VERSION
	.align		4
        /*0000*/ 	.byte	0x04, 0x37
        /*0002*/ 	.short	(.L_403 - .L_402)
.L_402:
        /*0004*/ 	.word	0x00000082


	//----- nvinfo : EIATTR_KPARAM_INFO
	.align		4
.L_403:
        /*0008*/ 	.byte	0x04, 0x17
        /*000a*/ 	.short	(.L_405 - .L_404)
.L_404:
        /*000c*/ 	.word	0x00000000
        /*0010*/ 	.short	0x0001
        /*0012*/ 	.short	0x0008
        /*0014*/ 	.byte	0x00, 0xf0, 0x61, 0x0a


	//----- nvinfo : EIATTR_KPARAM_INFO
	.align		4
.L_405:
        /*0018*/ 	.byte	0x04, 0x17
        /*001a*/ 	.short	(.L_407 - .L_406)
.L_406:
        /*001c*/ 	.word	0x00000000
        /*0020*/ 	.short	0x0000
        /*0022*/ 	.short	0x0000
        /*0024*/ 	.byte	0x00, 0xf0, 0x11, 0x00


	//----- nvinfo : EIATTR_SPARSE_MMA_MASK
	.align		4
.L_407:
        /*0028*/ 	.byte	0x03, 0x50
        /*002a*/ 	.short	0x0000


	//----- nvinfo : EIATTR_MAXREG_COUNT
	.align		4
        /*002c*/ 	.byte	0x03, 0x1b
        /*002e*/ 	.short	0x0080


	//----- nvinfo : EIATTR_EXTERNS
	.align		4
        /*0030*/ 	.byte	0x04, 0x0f
        /*0032*/ 	.short	(.L_409 - .L_408)


	//   ....[0]....
	.align		4
.L_408:
        /*0034*/ 	.word	index@(__assertfail)


	//----- nvinfo : EIATTR_MERCURY_ISA_VERSION
	.align		4
.L_409:
        /*0038*/ 	.byte	0x03, 0x5f
        /*003a*/ 	.short	0x0101


	//----- nvinfo : EIATTR_SYSCALL_OFFSETS
	.align		4
        /*003c*/ 	.byte	0x04, 0x46
        /*003e*/ 	.short	(.L_411 - .L_410)


	//   ....[0]....
.L_410:
        /*0040*/ 	.word	0x000026f0


	//   ....[1]....
        /*0044*/ 	.word	0x000036c0


	//   ....[2]....
        /*0048*/ 	.word	0x000046f0


	//   ....[3]....
        /*004c*/ 	.word	0x00006e30


	//   ....[4]....
        /*0050*/ 	.word	0x00007e00


	//   ....[5]....
        /*0054*/ 	.word	0x00008e20


	//   ....[6]....
        /*0058*/ 	.word	0x0000b550


	//   ....[7]....
        /*005c*/ 	.word	0x0000c520


	//   ....[8]....
        /*0060*/ 	.word	0x0000d540


	//   ....[9]....
        /*0064*/ 	.word	0x0000fc60


	//   ....[10]....
        /*0068*/ 	.word	0x00010c30


	//   ....[11]....
        /*006c*/ 	.word	0x00011c60


	//----- nvinfo : EIATTR_EXIT_INSTR_OFFSETS
	.align		4
.L_411:
        /*0070*/ 	.byte	0x04, 0x1c
        /*0072*/ 	.short	(.L_413 - .L_412)


	//   ....[0]....
.L_412:
        /*0074*/ 	.word	0x0000d610


	//   ....[1]....
        /*0078*/ 	.word	0x00010e90


	//   ....[2]....
        /*007c*/ 	.word	0x00010ed0


	//   ....[3]....
        /*0080*/ 	.word	0x00010f70


	//   ....[4]....
        /*0084*/ 	.word	0x00010fb0


	//   ....[5]....
        /*0088*/ 	.word	0x00010ff0


	//   ....[6]....
        /*008c*/ 	.word	0x00011080


	//   ....[7]....
        /*0090*/ 	.word	0x000110c0


	//   ....[8]....
        /*0094*/ 	.word	0x00011160


	//   ....[9]....
        /*0098*/ 	.word	0x000111b0


	//   ....[10]....
        /*009c*/ 	.word	0x00011200


	//   ....[11]....
        /*00a0*/ 	.word	0x000112d0


	//   ....[12]....
        /*00a4*/ 	.word	0x00011330


	//   ....[13]....
        /*00a8*/ 	.word	0x000114c0


	//   ....[14]....
        /*00ac*/ 	.word	0x00011620


	//   ....[15]....
        /*00b0*/ 	.word	0x00011640


	//   ....[16]....
        /*00b4*/ 	.word	0x00011700


	//   ....[17]....
        /*00b8*/ 	.word	0x00011880


	//   ....[18]....
        /*00bc*/ 	.word	0x00011a00


	//   ....[19]....
        /*00c0*/ 	.word	0x00011b60


	//   ....[20]....
        /*00c4*/ 	.word	0x00011c70


	//   ....[21]....
        /*00c8*/ 	.word	0x00011cb0


	//   ....[22]....
        /*00cc*/ 	.word	0x00011cf0


	//----- nvinfo : EIATTR_MAX_THREADS
	.align		4
.L_413:
        /*00d0*/ 	.byte	0x04, 0x05
        /*00d2*/ 	.short	(.L_415 - .L_414)
.L_414:
        /*00d4*/ 	.word	0x00000080
        /*00d8*/ 	.word	0x00000001
        /*00dc*/ 	.word	0x00000001


	//----- nvinfo : EIATTR_CRS_STACK_SIZE
	.align		4
.L_415:
        /*00e0*/ 	.byte	0x04, 0x1e
        /*00e2*/ 	.short	(.L_417 - .L_416)
.L_416:
        /*00e4*/ 	.word	0x00000000


	//----- nvinfo : EIATTR_CBANK_PARAM_SIZE
	.align		4
.L_417:
        /*00e8*/ 	.byte	0x03, 0x19
        /*00ea*/ 	.short	0x02a0


	//----- nvinfo : EIATTR_PARAM_CBANK
	.align		4
        /*00ec*/ 	.byte	0x04, 0x0a
        /*00ee*/ 	.short	(.L_419 - .L_418)
	.align		4
.L_418:
        /*00f0*/ 	.word	index@(.nv.constant0._ZN2at6native18elementwise_kernelILi128ELi4EZNS0_15gpu_kernel_implIZZZNS0_65_GLOBAL__N__cd49fe81_27_ActivationSoftplusKernel_cu_1520ed90_292724softplus_backward_kernelERNS_18TensorIteratorBaseERKN3c106ScalarES9_ENKUlvE_clEvENKUlvE2_clEvEUlNS6_8BFloat16ESC_E_EEvS5_RKT_EUliE_EEviT1_)
        /*00f4*/ 	.short	0x0210
        /*00f6*/ 	.short	0x02a0


	//----- nvinfo : EIATTR_SW_WAR
	.align		4
.L_419:
        /*00f8*/ 	.byte	0x04, 0x36
        /*00fa*/ 	.short	(.L_421 - .L_420)
.L_420:
        /*00fc*/ 	.word	0x00000008
.L_421:


//--------------------- .nv.info._ZN2at6native27unrolled_elementwise_kernelIZZZNS0_65_GLOBAL__N__cd49fe81_27_ActivationSoftplusKernel_cu_1520ed90_292724softplus_backward_kernelERNS_18TensorIteratorBaseERKN3c106ScalarES8_ENKUlvE_clEvENKUlvE2_clEvEUlNS5_8BFloat16ESB_E_St5arrayIPcLm3EELi4E23TrivialOffsetCalculatorILi2EjESG_ILi1EjENS0_6memory12LoadWithCastILi2EEENSJ_13StoreWithCastILi1EEEEEviT_T0_T2_T3_T4_T5_ --------------------------
	.section	.nv.info._ZN2at6native27unrolled_elementwise_kernelIZZZNS0_65_GLOBAL__N__cd49fe81_27_ActivationSoftplusKernel_cu_1520ed90_292724softplus_backward_kernelERNS_18TensorIteratorBaseERKN3c106ScalarES8_ENKUlvE_clEvENKUlvE2_clEvEUlNS5_8BFloat16ESB_E_St5arrayIPcLm3EELi4E23TrivialOffsetCalculatorILi2EjESG_ILi1EjENS0_6memory12LoadWithCastILi2EEENSJ_13StoreWithCastILi1EEEEEviT_T0_T2_T3_T4_T5_,"",@"SHT_CUDA_INFO"
	.sectionflags	@""
	.align	4


	//----- nvinfo : EIATTR_CUDA_API_VERSION
	.align		4
        /*0000*/ 	.byte	0x04, 0x37
        /*0002*/ 	.short	(.L_423 - .L_422)
.L_422:
        /*0004*/ 	.word	0x00000082


	//----- nvinfo : EIATTR_KPARAM_INFO
	.align		4
.L_423:
        /*0008*/ 	.byte	0x04, 0x17
        /*000a*/ 	.short	(.L_425 - .L_424)
.L_424:
        /*000c*/ 	.word	0x00000000
        /*0010*/ 	.short	0x0006
        /*0012*/ 	.short	0x0040
        /*0014*/ 	.byte	0x00, 0xf0, 0x21, 0x00


	//----- nvinfo : EIATTR_KPARAM_INFO
	.align		4
.L_425:
        /*0018*/ 	.byte	0x04, 0x17
        /*001a*/ 	.short	(.L_427 - .L_426)
.L_426:
        /*001c*/ 	.word	0x00000000
        /*0020*/ 	.short	0x0005
        /*0022*/ 	.short	0x0034
        /*0024*/ 	.byte	0x00, 0xf0, 0x31, 0x00


	//----- nvinfo : EIATTR_KPARAM_INFO
	.align		4
.L_427:
        /*0028*/ 	.byte	0x04, 0x17
        /*002a*/ 	.short	(.L_429 - .L_428)
.L_428:
        /*002c*/ 	.word	0x00000000
        /*0030*/ 	.short	0x0004
        /*0032*/ 	.short	0x0031
        /*0034*/ 	.byte	0x00, 0xf0, 0x05, 0x00


	//----- nvinfo : EIATTR_KPARAM_INFO
	.align		4
.L_429:
        /*0038*/ 	.byte	0x04, 0x17
        /*003a*/ 	.short	(.L_431 - .L_430)
.L_430:
        /*003c*/ 	.word	0x00000000
        /*0040*/ 	.short	0x0003
        /*0042*/ 	.short	0x0030
        /*0044*/ 	.byte	0x00, 0xf0, 0x05, 0x00


	//----- nvinfo : EIATTR_KPARAM_INFO
	.align		4
.L_431:
        /*0048*/ 	.byte	0x04, 0x17
        /*004a*/ 	.short	(.L_433 - .L_432)
.L_432:
        /*004c*/ 	.word	0x00000000
        /*0050*/ 	.short	0x0002
        /*0052*/ 	.short	0x0018
        /*0054*/ 	.byte	0x00, 0xf0, 0x61, 0x00


	//----- nvinfo : EIATTR_KPARAM_INFO
	.align		4
.L_433:
        /*0058*/ 	.byte	0x04, 0x17
        /*005a*/ 	.short	(.L_435 - .L_434)
.L_434:
        /*005c*/ 	.word	0x00000000
        /*0060*/ 	.short	0x0001
        /*0062*/ 	.short	0x0008
        /*0064*/ 	.byte	0x00, 0xf0, 0x41, 0x00


	//----- nvinfo : EIATTR_KPARAM_INFO
	.align		4
.L_435:
        /*0068*/ 	.byte	0x04, 0x17
        /*006a*/ 	.short	(.L_437 - .L_436)
.L_436:
        /*006c*/ 	.word	0x00000000
        /*0070*/ 	.short	0x0000
        /*0072*/ 	.short	0x0000
        /*0074*/ 	.byte	0x00, 0xf0, 0x11, 0x00


	//----- nvinfo : EIATTR_SPARSE_MMA_MASK
	.align		4
.L_437:
        /*0078*/ 	.byte	0x03, 0x50
        /*007a*/ 	.short	0x0000


	//----- nvinfo : EIATTR_MAXREG_COUNT
	.align		4
        /*007c*/ 	.byte	0x03, 0x1b
        /*007e*/ 	.short	0x00ff


	//----- nvinfo : EIATTR_EXTERNS
	.align		4
        /*0080*/ 	.byte	0x04, 0x0f
        /*0082*/ 	.short	(.L_439 - .L_438)


	//   ....[0]....
	.align		4
.L_438:
        /*0084*/ 	.word	index@(__assertfail)


	//----- nvinfo : EIATTR_MERCURY_ISA_VERSION
	.align		4
.L_439:
        /*0088*/ 	.byte	0x03, 0x5f
        /*008a*/ 	.short	0x0101


	//----- nvinfo : EIATTR_SYSCALL_OFFSETS
	.align		4
        /*008c*/ 	.byte	0x04, 0x46
        /*008e*/ 	.short	(.L_441 - .L_440)


	//   ....[0]....
.L_440:
        /*0090*/ 	.word	0x000010f0


	//   ....[1]....
        /*0094*/ 	.word	0x000021b0


	//   ....[2]....
        /*0098*/ 	.word	0x000032f0


	//   ....[3]....
        /*009c*/ 	.word	0x000043b0


	//   ....[4]....
        /*00a0*/ 	.word	0x00005500


	//   ....[5]....
        /*00a4*/ 	.word	0x000065d0


	//   ....[6]....
        /*00a8*/ 	.word	0x00007700


	//   ....[7]....
        /*00ac*/ 	.word	0x000086e0


	//   ....[8]....
        /*00b0*/ 	.word	0x00009c40


	//   ....[9]....
        /*00b4*/ 	.word	0x0000ac60


	//   ....[10]....
        /*00b8*/ 	.word	0x0000bc40


	//   ....[11]....
        /*00bc*/ 	.word	0x0000cc20


	//----- nvinfo : EIATTR_EXIT_INSTR_OFFSETS
	.align		4
.L_441:
        /*00c0*/ 	.byte	0x04, 0x1c
        /*00c2*/ 	.short	(.L_443 - .L_442)


	//   ....[0]....
.L_442:
        /*00c4*/ 	.word	0x0000bd00


	//   ....[1]....
        /*00c8*/ 	.word	0x0000be50


	//   ....[2]....
        /*00cc*/ 	.word	0x0000be90


	//   ....[3]....
        /*00d0*/ 	.word	0x0000bf30


	//   ....[4]....
        /*00d4*/ 	.word	0x0000bf70


	//   ....[5]....
        /*00d8*/ 	.word	0x0000bfb0


	//   ....[6]....
        /*00dc*/ 	.word	0x0000c040


	//   ....[7]....
        /*00e0*/ 	.word	0x0000c080


	//   ....[8]....
        /*00e4*/ 	.word	0x0000c120


	//   ....[9]....
        /*00e8*/ 	.word	0x0000c170


	//   ....[10]....
        /*00ec*/ 	.word	0x0000c1c0


	//   ....[11]....
        /*00f0*/ 	.word	0x0000c290


	//   ....[12]....
        /*00f4*/ 	.word	0x0000c2f0


	//   ....[13]....
        /*00f8*/ 	.word	0x0000c480


	//   ....[14]....
        /*00fc*/ 	.word	0x0000c5e0


	//   ....[15]....
        /*0100*/ 	.word	0x0000c600


	//   ....[16]....
        /*0104*/ 	.word	0x0000c6c0


	//   ....[17]....
        /*0108*/ 	.word	0x0000c840


	//   ....[18]....
        /*010c*/ 	.word	0x0000c9c0


	//   ....[19]....
        /*0110*/ 	.word	0x0000cb20


	//   ....[20]....
        /*0114*/ 	.word	0x0000cc30


	//   ....[21]....
        /*0118*/ 	.word	0x0000cc70


	//   ....[22]....
        /*011c*/ 	.word	0x0000ccb0


	//----- nvinfo : EIATTR_MAX_THREADS
	.align		4
.L_443:
        /*0120*/ 	.byte	0x04, 0x05
        /*0122*/ 	.short	(.L_445 - .L_444)
.L_444:
        /*0124*/ 	.word	0x00000080
        /*0128*/ 	.word	0x00000001
        /*012c*/ 	.word	0x00000001


	//----- nvinfo : EIATTR_CRS_STACK_SIZE
	.align		4
.L_445:
        /*0130*/ 	.byte	0x04, 0x1e
        /*0132*/ 	.short	(.L_447 - .L_446)
.L_446:
        /*0134*/ 	.word	0x00000000


	//----- nvinfo : EIATTR_CBANK_PARAM_SIZE
	.align		4
.L_447:
        /*0138*/ 	.byte	0x03, 0x19
        /*013a*/ 	.short	0x0048


	//----- nvinfo : EIATTR_PARAM_CBANK
	.align		4
        /*013c*/ 	.byte	0x04, 0x0a
        /*013e*/ 	.short	(.L_449 - .L_448)
	.align		4
.L_448:
        /*0140*/ 	.word	index@(.nv.constant0._ZN2at6native27unrolled_elementwise_kernelIZZZNS0_65_GLOBAL__N__cd49fe81_27_ActivationSoftplusKernel_cu_1520ed90_292724softplus_backward_kernelERNS_18TensorIteratorBaseERKN3c106ScalarES8_ENKUlvE_clEvENKUlvE2_clEvEUlNS5_8BFloat16ESB_E_St5arrayIPcLm3EELi4E23TrivialOffsetCalculatorILi2EjESG_ILi1EjENS0_6memory12LoadWithCastILi2EEENSJ_13StoreWithCastILi1EEEEEviT_T0_T2_T3_T4_T5_)
        /*0144*/ 	.short	0x0210
        /*0146*/ 	.short	0x0048


	//----- nvinfo : EIATTR_SW_WAR
	.align		4
.L_449:
        /*0148*/ 	.byte	0x04, 0x36
        /*014a*/ 	.short	(.L_451 - .L_450)
.L_450:
        /*014c*/ 	.word	0x00000008
.L_451:


//--------------------- .nv.info._ZN2at6native18elementwise_kernelILi128ELi4EZNS0_22gpu_kernel_impl_nocastIZZZNS0_65_GLOBAL__N__cd49fe81_27_ActivationSoftplusKernel_cu_1520ed90_292724softplus_backward_kernelERNS_18TensorIteratorBaseERKN3c106ScalarES9_ENKUlvE_clEvENKUlvE2_clEvEUlNS6_8BFloat16ESC_E_EEvS5_RKT_EUliE_EEviT1_ --------------------------
	.section	.nv.info._ZN2at6native18elementwise_kernelILi128ELi4EZNS0_22gpu_kernel_impl_nocastIZZZNS0_65_GLOBAL__N__cd49fe81_27_ActivationSoftplusKernel_cu_1520ed90_292724softplus_backward_kernelERNS_18TensorIteratorBaseERKN3c106ScalarES9_ENKUlvE_clEvENKUlvE2_clEvEUlNS6_8BFloat16ESC_E_EEvS5_RKT_EUliE_EEviT1_,"",@"SHT_CUDA_INFO"
	.sectionflags	@""
	.align	4


	//----- nvinfo : EIATTR_CUDA_API_VERSION
	.align		4
        /*0000*/ 	.byte	0x04, 0x37
        /*0002*/ 	.short	(.L_453 - .L_452)
.L_452:
        /*0004*/ 	.word	0x00000082


	//----- nvinfo : EIATTR_KPARAM_INFO
	.align		4
.L_453:
        /*0008*/ 	.byte	0x04, 0x17
        /*000a*/ 	.short	(.L_455 - .L_454)
.L_454:
        /*000c*/ 	.word	0x00000000
        /*0010*/ 	.short	0x0001
        /*0012*/ 	.short	0x0008
        /*0014*/ 	.byte	0x00, 0xf0, 0x41, 0x0a


	//----- nvinfo : EIATTR_KPARAM_INFO
	.align		4
.L_455:
        /*0018*/ 	.byte	0x04, 0x17
        /*001a*/ 	.short	(.L_457 - .L_456)
.L_456:
        /*001c*/ 	.word	0x00000000
        /*0020*/ 	.short	0x0000
        /*0022*/ 	.short	0x0000
        /*0024*/ 	.byte	0x00, 0xf0, 0x11, 0x00


	//----- nvinfo : EIATTR_SPARSE_MMA_MASK
	.align		4
.L_457:
        /*0028*/ 	.byte	0x03, 0x50
        /*002a*/ 	.short	0x0000


	//----- nvinfo : EIATTR_MAXREG_COUNT
	.align		4
        /*002c*/ 	.byte	0x03, 0x1b
        /*002e*/ 	.short	0x0080


	//----- nvinfo : EIATTR_MERCURY_ISA_VERSION
	.align		4
        /*0030*/ 	.byte	0x03, 0x5f
        /*0032*/ 	.short	0x0101


	//----- nvinfo : EIATTR_EXIT_INSTR_OFFSETS
	.align		4
        /*0034*/ 	.byte	0x04, 0x1c
        /*0036*/ 	.short	(.L_459 - .L_458)


	//   ....[0]....
.L_458:
        /*0038*/ 	.word	0x000047f0


	//   ....[1]....
        /*003c*/ 	.word	0x00005f90


	//----- nvinfo : EIATTR_MAX_THREADS
	.align		4
.L_459:
        /*0040*/ 	.byte	0x04, 0x05
        /*0042*/ 	.short	(.L_461 - .L_460)
.L_460:
        /*0044*/ 	.word	0x00000080
        /*0048*/ 	.word	0x00000001
        /*004c*/ 	.word	0x00000001


	//----- nvinfo : EIATTR_CRS_STACK_SIZE
	.align		4
.L_461:
        /*0050*/ 	.byte	0x04, 0x1e
        /*0052*/ 	.short	(.L_463 - .L_462)
.L_462:
        /*0054*/ 	.word	0x00000000


	//----- nvinfo : EIATTR_CBANK_PARAM_SIZE
	.align		4
.L_463:
        /*0058*/ 	.byte	0x03, 0x19
        /*005a*/ 	.short	0x0298


	//----- nvinfo : EIATTR_PARAM_CBANK
	.align		4
        /*005c*/ 	.byte	0x04, 0x0a
        /*005e*/ 	.short	(.L_465 - .L_464)
	.align		4
.L_464:
        /*0060*/ 	.word	index@(.nv.constant0._ZN2at6native18elementwise_kernelILi128ELi4EZNS0_22gpu_kernel_impl_nocastIZZZNS0_65_GLOBAL__N__cd49fe81_27_ActivationSoftplusKernel_cu_1520ed90_292724softplus_backward_kernelERNS_18TensorIteratorBaseERKN3c106ScalarES9_ENKUlvE_clEvENKUlvE2_clEvEUlNS6_8BFloat16ESC_E_EEvS5_RKT_EUliE_EEviT1_)
        /*0064*/ 	.short	0x0210
        /*0066*/ 	.short	0x0298


	//----- nvinfo : EIATTR_SW_WAR
	.align		4
.L_465:
        /*0068*/ 	.byte	0x04, 0x36
        /*006a*/ 	.short	(.L_467 - .L_466)
.L_466:
        /*006c*/ 	.word	0x00000008
.L_467:


//--------------------- .nv.info._ZN2at6native27unrolled_elementwise_kernelIZZZNS0_65_GLOBAL__N__cd49fe81_27_ActivationSoftplusKernel_cu_1520ed90_292724softplus_backward_kernelERNS_18TensorIteratorBaseERKN3c106ScalarES8_ENKUlvE_clEvENKUlvE2_clEvEUlNS5_8BFloat16ESB_E_St5arrayIPcLm3EELi4E23TrivialOffsetCalculatorILi2EjESG_ILi1EjENS0_6memory15LoadWithoutCastENSJ_16StoreWithoutCastEEEviT_T0_T2_T3_T4_T5_ --------------------------
	.section	.nv.info._ZN2at6native27unrolled_elementwise_kernelIZZZNS0_65_GLOBAL__N__cd49fe81_27_ActivationSoftplusKernel_cu_1520ed90_292724softplus_backward_kernelERNS_18TensorIteratorBaseERKN3c106ScalarES8_ENKUlvE_clEvENKUlvE2_clEvEUlNS5_8BFloat16ESB_E_St5arrayIPcLm3EELi4E23TrivialOffsetCalculatorILi2EjESG_ILi1EjENS0_6memory15LoadWithoutCastENSJ_16StoreWithoutCastEEEviT_T0_T2_T3_T4_T5_,"",@"SHT_CUDA_INFO"
	.sectionflags	@""
	.align	4


	//----- nvinfo : EIATTR_CUDA_API_VERSION
	.align		4
        /*0000*/ 	.byte	0x04, 0x37
        /*0002*/ 	.short	(.L_469 - .L_468)
.L_468:
        /*0004*/ 	.word	0x00000082


	//----- nvinfo : EIATTR_KPARAM_INFO
	.align		4
.L_469:
        /*0008*/ 	.byte	0x04, 0x17
        /*000a*/ 	.short	(.L_471 - .L_470)
.L_470:
        /*000c*/ 	.word	0x00000000
        /*0010*/ 	.short	0x0006
        /*0012*/ 	.short	0x0033
        /*0014*/ 	.byte	0x00, 0xf0, 0x05, 0x00


	//----- nvinfo : EIATTR_KPARAM_INFO
	.align		4
.L_471:
        /*0018*/ 	.byte	0x04, 0x17
        /*001a*/ 	.short	(.L_473 - .L_472)
.L_472:
        /*001c*/ 	.word	0x00000000
        /*0020*/ 	.short	0x0005
        /*0022*/ 	.short	0x0032
        /*0024*/ 	.byte	0x00, 0xf0, 0x05, 0x00


	//----- nvinfo : EIATTR_KPARAM_INFO
	.align		4
.L_473:
        /*0028*/ 	.byte	0x04, 0x17
        /*002a*/ 	.short	(.L_475 - .L_474)
.L_474:
        /*002c*/ 	.word	0x00000000
        /*0030*/ 	.short	0x0004
        /*0032*/ 	.short	0x0031
        /*0034*/ 	.byte	0x00, 0xf0, 0x05, 0x00


	//----- nvinfo : EIATTR_KPARAM_INFO
	.align		4
.L_475:
        /*0038*/ 	.byte	0x04, 0x17
        /*003a*/ 	.short	(.L_477 - .L_476)
.L_476:
        /*003c*/ 	.word	0x00000000
        /*0040*/ 	.short	0x0003
        /*0042*/ 	.short	0x0030
        /*0044*/ 	.byte	0x00, 0xf0, 0x05, 0x00


	//----- nvinfo : EIATTR_KPARAM_INFO
	.align		4
.L_477:
        /*0048*/ 	.byte	0x04, 0x17
        /*004a*/ 	.short	(.L_479 - .L_478)
.L_478:
        /*004c*/ 	.word	0x00000000
        /*0050*/ 	.short	0x0002
        /*0052*/ 	.short	0x0018
        /*0054*/ 	.byte	0x00, 0xf0, 0x61, 0x00


	//----- nvinfo : EIATTR_KPARAM_INFO
	.align		4
.L_479:
        /*0058*/ 	.byte	0x04, 0x17
        /*005a*/ 	.short	(.L_481 - .L_480)
.L_480:
        /*005c*/ 	.word	0x00000000
        /*0060*/ 	.short	0x0001
        /*0062*/ 	.short	0x0008
        /*0064*/ 	.byte	0x00, 0xf0, 0x41, 0x00


	//----- nvinfo : EIATTR_KPARAM_INFO
	.align		4
.L_481:
        /*0068*/ 	.byte	0x04, 0x17
        /*006a*/ 	.short	(.L_483 - .L_482)
.L_482:
        /*006c*/ 	.word	0x00000000
        /*0070*/ 	.short	0x0000
        /*0072*/ 	.short	0x0000
        /*0074*/ 	.byte	0x00, 0xf0, 0x11, 0x00


	//----- nvinfo : EIATTR_SPARSE_MMA_MASK
	.align		4
.L_483:
        /*0078*/ 	.byte	0x03, 0x50
        /*007a*/ 	.short	0x0000


	//----- nvinfo : EIATTR_MAXREG_COUNT
	.align		4
        /*007c*/ 	.byte	0x03, 0x1b
        /*007e*/ 	.short	0x00ff


	//----- nvinfo : EIATTR_MERCURY_ISA_VERSION
	.align		4
        /*0080*/ 	.byte	0x03, 0x5f
        /*0082*/ 	.short	0x0101


	//----- nvinfo : EIATTR_EXIT_INSTR_OFFSETS
	.align		4
        /*0084*/ 	.byte	0x04, 0x1c
        /*0086*/ 	.short	(.L_485 - .L_484)


	//   ....[0]....
.L_484:
        /*0088*/ 	.word	0x00000880


	//   ....[1]....
        /*008c*/ 	.word	0x000008d0


	//----- nvinfo : EIATTR_MAX_THREADS
	.align		4
.L_485:
        /*0090*/ 	.byte	0x04, 0x05
        /*0092*/ 	.short	(.L_487 - .L_486)
.L_486:
        /*0094*/ 	.word	0x00000080
        /*0098*/ 	.word	0x00000001
        /*009c*/ 	.word	0x00000001


	//----- nvinfo : EIATTR_CRS_STACK_SIZE
	.align		4
.L_487:
        /*00a0*/ 	.byte	0x04, 0x1e
        /*00a2*/ 	.short	(.L_489 - .L_488)
.L_488:
        /*00a4*/ 	.word	0x00000000


	//----- nvinfo : EIATTR_CBANK_PARAM_SIZE
	.align		4
.L_489:
        /*00a8*/ 	.byte	0x03, 0x19
        /*00aa*/ 	.short	0x0034


	//----- nvinfo : EIATTR_PARAM_CBANK
	.align		4
        /*00ac*/ 	.byte	0x04, 0x0a
        /*00ae*/ 	.short	(.L_491 - .L_490)
	.align		4
.L_490:
        /*00b0*/ 	.word	index@(.nv.constant0._ZN2at6native27unrolled_elementwise_kernelIZZZNS0_65_GLOBAL__N__cd49fe81_27_ActivationSoftplusKernel_cu_1520ed90_292724softplus_backward_kernelERNS_18TensorIteratorBaseERKN3c106ScalarES8_ENKUlvE_clEvENKUlvE2_clEvEUlNS5_8BFloat16ESB_E_St5arrayIPcLm3EELi4E23TrivialOffsetCalculatorILi2EjESG_ILi1EjENS0_6memory15LoadWithoutCastENSJ_16StoreWithoutCastEEEviT_T0_T2_T3_T4_T5_)
        /*00b4*/ 	.short	0x0210
        /*00b6*/ 	.short	0x0034


	//----- nvinfo : EIATTR_SW_WAR
	.align		4
.L_491:
        /*00b8*/ 	.byte	0x04, 0x36
        /*00ba*/ 	.short	(.L_493 - .L_492)
.L_492:
        /*00bc*/ 	.word	0x00000008
.L_493:


//--------------------- .nv.info._ZN2at6native29vectorized_elementwise_kernelILi2EZZZNS0_65_GLOBAL__N__cd49fe81_27_ActivationSoftplusKernel_cu_1520ed90_292724softplus_backward_kernelERNS_18TensorIteratorBaseERKN3c106ScalarES8_ENKUlvE_clEvENKUlvE2_clEvEUlNS5_8BFloat16ESB_E_St5arrayIPcLm3EEEEviT0_T1_ --------------------------
	.section	.nv.info._ZN2at6native29vectorized_elementwise_kernelILi2EZZZNS0_65_GLOBAL__N__cd49fe81_27_ActivationSoftplusKernel_cu_1520ed90_292724softplus_backward_kernelERNS_18TensorIteratorBaseERKN3c106ScalarES8_ENKUlvE_clEvENKUlvE2_clEvEUlNS5_8BFloat16ESB_E_St5arrayIPcLm3EEEEviT0_T1_,"",@"SHT_CUDA_INFO"
	.sectionflags	@""
	.align	4


	//----- nvinfo : EIATTR_CUDA_API_VERSION
	.align		4
        /*0000*/ 	.byte	0x04, 0x37
        /*0002*/ 	.short	(.L_495 - .L_494)
.L_494:
        /*0004*/ 	.word	0x00000082


	//----- nvinfo : EIATTR_KPARAM_INFO
	.align		4
.L_495:
        /*0008*/ 	.byte	0x04, 0x17
        /*000a*/ 	.short	(.L_497 - .L_496)
.L_496:
        /*000c*/ 	.word	0x00000000
        /*0010*/ 	.short	0x0002
        /*0012*/ 	.short	0x0018
        /*0014*/ 	.byte	0x00, 0xf0, 0x61, 0x00


	//----- nvinfo : EIATTR_KPARAM_INFO
	.align		4
.L_497:
        /*0018*/ 	.byte	0x04, 0x17
        /*001a*/ 	.short	(.L_499 - .L_498)
.L_498:
        /*001c*/ 	.word	0x00000000
        /*0020*/ 	.short	0x0001
        /*0022*/ 	.short	0x0008
        /*0024*/ 	.byte	0x00, 0xf0, 0x41, 0x00


	//----- nvinfo : EIATTR_KPARAM_INFO
	.align		4
.L_499:
        /*0028*/ 	.byte	0x04, 0x17
        /*002a*/ 	.short	(.L_501 - .L_500)
.L_500:
        /*002c*/ 	.word	0x00000000
        /*0030*/ 	.short	0x0000
        /*0032*/ 	.short	0x0000
        /*0034*/ 	.byte	0x00, 0xf0, 0x11, 0x00


	//----- nvinfo : EIATTR_SPARSE_MMA_MASK
	.align		4
.L_501:
        /*0038*/ 	.byte	0x03, 0x50
        /*003a*/ 	.short	0x0000


	//----- nvinfo : EIATTR_MAXREG_COUNT
	.align		4
        /*003c*/ 	.byte	0x03, 0x1b
        /*003e*/ 	.short	0x00ff


	//----- nvinfo : EIATTR_MERCURY_ISA_VERSION
	.align		4
        /*0040*/ 	.byte	0x03, 0x5f
        /*0042*/ 	.short	0x0101


	//----- nvinfo : EIATTR_EXIT_INSTR_OFFSETS
	.align		4
        /*0044*/ 	.byte	0x04, 0x1c
        /*0046*/ 	.short	(.L_503 - .L_502)


	//   ....[0]....
.L_502:
        /*0048*/ 	.word	0x000007b0


	//   ....[1]....
        /*004c*/ 	.word	0x00001900


	//   ....[2]....
        /*0050*/ 	.word	0x00001950


	//----- nvinfo : EIATTR_MAX_THREADS
	.align		4
.L_503:
        /*0054*/ 	.byte	0x04, 0x05
        /*0056*/ 	.short	(.L_505 - .L_504)
.L_504:
        /*0058*/ 	.word	0x00000080
        /*005c*/ 	.word	0x00000001
        /*0060*/ 	.word	0x00000001


	//----- nvinfo : EIATTR_CRS_STACK_SIZE
	.align		4
.L_505:
        /*0064*/ 	.byte	0x04, 0x1e
        /*0066*/ 	.short	(.L_507 - .L_506)
.L_506:
        /*0068*/ 	.word	0x00000000


	//----- nvinfo : EIATTR_CBANK_PARAM_SIZE
	.align		4
.L_507:
        /*006c*/ 	.byte	0x03, 0x19
        /*006e*/ 	.short	0x0030


	//----- nvinfo : EIATTR_PARAM_CBANK
	.align		4
        /*0070*/ 	.byte	0x04, 0x0a
        /*0072*/ 	.short	(.L_509 - .L_508)
	.align		4
.L_508:
        /*0074*/ 	.word	index@(.nv.constant0._ZN2at6native29vectorized_elementwise_kernelILi2EZZZNS0_65_GLOBAL__N__cd49fe81_27_ActivationSoftplusKernel_cu_1520ed90_292724softplus_backward_kernelERNS_18TensorIteratorBaseERKN3c106ScalarES8_ENKUlvE_clEvENKUlvE2_clEvEUlNS5_8BFloat16ESB_E_St5arrayIPcLm3EEEEviT0_T1_)
        /*0078*/ 	.short	0x0210
        /*007a*/ 	.short	0x0030


	//----- nvinfo : EIATTR_SW_WAR
	.align		4
.L_509:
        /*007c*/ 	.byte	0x04, 0x36
        /*007e*/ 	.short	(.L_511 - .L_510)
.L_510:
        /*0080*/ 	.word	0x00000008
.L_511:


//--------------------- .nv.info._ZN2at6native29vectorized_elementwise_kernelILi4EZZZNS0_65_GLOBAL__N__cd49fe81_27_ActivationSoftplusKernel_cu_1520ed90_292724softplus_backward_kernelERNS_18TensorIteratorBaseERKN3c106ScalarES8_ENKUlvE_clEvENKUlvE2_clEvEUlNS5_8BFloat16ESB_E_St5arrayIPcLm3EEEEviT0_T1_ --------------------------
	.section	.nv.info._ZN2at6native29vectorized_elementwise_kernelILi4EZZZNS0_65_GLOBAL__N__cd49fe81_27_ActivationSoftplusKernel_cu_1520ed90_292724softplus_backward_kernelERNS_18TensorIteratorBaseERKN3c106ScalarES8_ENKUlvE_clEvENKUlvE2_clEvEUlNS5_8BFloat16ESB_E_St5arrayIPcLm3EEEEviT0_T1_,"",@"SHT_CUDA_INFO"
	.sectionflags	@""
	.align	4


	//----- nvinfo : EIATTR_CUDA_API_VERSION
	.align		4
        /*0000*/ 	.byte	0x04, 0x37
        /*0002*/ 	.short	(.L_513 - .L_512)
.L_512:
        /*0004*/ 	.word	0x00000082


	//----- nvinfo : EIATTR_KPARAM_INFO
	.align		4
.L_513:
        /*0008*/ 	.byte	0x04, 0x17
        /*000a*/ 	.short	(.L_515 - .L_514)
.L_514:
        /*000c*/ 	.word	0x00000000
        /*0010*/ 	.short	0x0002
        /*0012*/ 	.short	0x0018
        /*0014*/ 	.byte	0x00, 0xf0, 0x61, 0x00


	//----- nvinfo : EIATTR_KPARAM_INFO
	.align		4
.L_515:
        /*0018*/ 	.byte	0x04, 0x17
        /*001a*/ 	.short	(.L_517 - .L_516)
.L_516:
        /*001c*/ 	.word	0x00000000
        /*0020*/ 	.short	0x0001
        /*0022*/ 	.short	0x0008
        /*0024*/ 	.byte	0x00, 0xf0, 0x41, 0x00


	//----- nvinfo : EIATTR_KPARAM_INFO
	.align		4
.L_517:
        /*0028*/ 	.byte	0x04, 0x17
        /*002a*/ 	.short	(.L_519 - .L_518)
.L_518:
        /*002c*/ 	.word	0x00000000
        /*0030*/ 	.short	0x0000
        /*0032*/ 	.short	0x0000
        /*0034*/ 	.byte	0x00, 0xf0, 0x11, 0x00


	//----- nvinfo : EIATTR_SPARSE_MMA_MASK
	.align		4
.L_519:
        /*0038*/ 	.byte	0x03, 0x50
        /*003a*/ 	.short	0x0000


	//----- nvinfo : EIATTR_MAXREG_COUNT
	.align		4
        /*003c*/ 	.byte	0x03, 0x1b
        /*003e*/ 	.short	0x00ff


	//----- nvinfo : EIATTR_MERCURY_ISA_VERSION
	.align		4
        /*0040*/ 	.byte	0x03, 0x5f
        /*0042*/ 	.short	0x0101


	//----- nvinfo : EIATTR_EXIT_INSTR_OFFSETS
	.align		4
        /*0044*/ 	.byte	0x04, 0x1c
        /*0046*/ 	.short	(.L_521 - .L_520)


	//   ....[0]....
.L_520:
        /*0048*/ 	.word	0x00000750


	//   ....[1]....
        /*004c*/ 	.word	0x000018a0


	//   ....[2]....
        /*0050*/ 	.word	0x000018f0


	//----- nvinfo : EIATTR_MAX_THREADS
	.align		4
.L_521:
        /*0054*/ 	.byte	0x04, 0x05
        /*0056*/ 	.short	(.L_523 - .L_522)
.L_522:
        /*0058*/ 	.word	0x00000080
        /*005c*/ 	.word	0x00000001
        /*0060*/ 	.word	0x00000001


	//----- nvinfo : EIATTR_CRS_STACK_SIZE
	.align		4
.L_523:
        /*0064*/ 	.byte	0x04, 0x1e
        /*0066*/ 	.short	(.L_525 - .L_524)
.L_524:
        /*0068*/ 	.word	0x00000000


	//----- nvinfo : EIATTR_CBANK_PARAM_SIZE
	.align		4
.L_525:
        /*006c*/ 	.byte	0x03, 0x19
        /*006e*/ 	.short	0x0030


	//----- nvinfo : EIATTR_PARAM_CBANK
	.align		4
        /*0070*/ 	.byte	0x04, 0x0a
        /*0072*/ 	.short	(.L_527 - .L_526)
	.align		4
.L_526:
        /*0074*/ 	.word	index@(.nv.constant0._ZN2at6native29vectorized_elementwise_kernelILi4EZZZNS0_65_GLOBAL__N__cd49fe81_27_ActivationSoftplusKernel_cu_1520ed90_292724softplus_backward_kernelERNS_18TensorIteratorBaseERKN3c106ScalarES8_ENKUlvE_clEvENKUlvE2_clEvEUlNS5_8BFloat16ESB_E_St5arrayIPcLm3EEEEviT0_T1_)
        /*0078*/ 	.short	0x0210
        /*007a*/ 	.short	0x0030


	//----- nvinfo : EIATTR_SW_WAR
	.align		4
.L_527:
        /*007c*/ 	.byte	0x04, 0x36
        /*007e*/ 	.short	(.L_529 - .L_528)
.L_528:
        /*0080*/ 	.word	0x00000008
.L_529:


//--------------------- .nv.info._ZN2at6native29vectorized_elementwise_kernelILi8EZZZNS0_65_GLOBAL__N__cd49fe81_27_ActivationSoftplusKernel_cu_1520ed90_292724softplus_backward_kernelERNS_18TensorIteratorBaseERKN3c106ScalarES8_ENKUlvE_clEvENKUlvE2_clEvEUlNS5_8BFloat16ESB_E_St5arrayIPcLm3EEEEviT0_T1_ --------------------------
	.section	.nv.info._ZN2at6native29vectorized_elementwise_kernelILi8EZZZNS0_65_GLOBAL__N__cd49fe81_27_ActivationSoftplusKernel_cu_1520ed90_292724softplus_backward_kernelERNS_18TensorIteratorBaseERKN3c106ScalarES8_ENKUlvE_clEvENKUlvE2_clEvEUlNS5_8BFloat16ESB_E_St5arrayIPcLm3EEEEviT0_T1_,"",@"SHT_CUDA_INFO"
	.sectionflags	@""
	.align	4


	//----- nvinfo : EIATTR_CUDA_API_VERSION
	.align		4
        /*0000*/ 	.byte	0x04, 0x37
        /*0002*/ 	.short	(.L_531 - .L_530)
.L_530:
        /*0004*/ 	.word	0x00000082


	//----- nvinfo : EIATTR_KPARAM_INFO
	.align		4
.L_531:
        /*0008*/ 	.byte	0x04, 0x17
        /*000a*/ 	.short	(.L_533 - .L_532)
.L_532:
        /*000c*/ 	.word	0x00000000
        /*0010*/ 	.short	0x0002
        /*0012*/ 	.short	0x0018
        /*0014*/ 	.byte	0x00, 0xf0, 0x61, 0x00


	//----- nvinfo : EIATTR_KPARAM_INFO
	.align		4
.L_533:
        /*0018*/ 	.byte	0x04, 0x17
        /*001a*/ 	.short	(.L_535 - .L_534)
.L_534:
        /*001c*/ 	.word	0x00000000
        /*0020*/ 	.short	0x0001
        /*0022*/ 	.short	0x0008
        /*0024*/ 	.byte	0x00, 0xf0, 0x41, 0x00


	//----- nvinfo : EIATTR_KPARAM_INFO
	.align		4
.L_535:
        /*0028*/ 	.byte	0x04, 0x17
        /*002a*/ 	.short	(.L_537 - .L_536)
.L_536:
        /*002c*/ 	.word	0x00000000
        /*0030*/ 	.short	0x0000
        /*0032*/ 	.short	0x0000
        /*0034*/ 	.byte	0x00, 0xf0, 0x11, 0x00


	//----- nvinfo : EIATTR_SPARSE_MMA_MASK
	.align		4
.L_537:
        /*0038*/ 	.byte	0x03, 0x50
        /*003a*/ 	.short	0x0000


	//----- nvinfo : EIATTR_MAXREG_COUNT
	.align		4
        /*003c*/ 	.byte	0x03, 0x1b
        /*003e*/ 	.short	0x00ff


	//----- nvinfo : EIATTR_MERCURY_ISA_VERSION
	.align		4
        /*0040*/ 	.byte	0x03, 0x5f
        /*0042*/ 	.short	0x0101


	//----- nvinfo : EIATTR_EXIT_INSTR_OFFSETS
	.align		4
        /*0044*/ 	.byte	0x04, 0x1c
        /*0046*/ 	.short	(.L_539 - .L_538)


	//   ....[0]....
.L_538:
        /*0048*/ 	.word	0x00000720


	//   ....[1]....
        /*004c*/ 	.word	0x00001870


	//   ....[2]....
        /*0050*/ 	.word	0x000018c0


	//----- nvinfo : EIATTR_MAX_THREADS
	.align		4
.L_539:
        /*0054*/ 	.byte	0x04, 0x05
        /*0056*/ 	.short	(.L_541 - .L_540)
.L_540:
        /*0058*/ 	.word	0x00000080
        /*005c*/ 	.word	0x00000001
        /*0060*/ 	.word	0x00000001


	//----- nvinfo : EIATTR_CRS_STACK_SIZE
	.align		4
.L_541:
        /*0064*/ 	.byte	0x04, 0x1e
        /*0066*/ 	.short	(.L_543 - .L_542)
.L_542:
        /*0068*/ 	.word	0x00000000


	//----- nvinfo : EIATTR_CBANK_PARAM_SIZE
	.align		4
.L_543:
        /*006c*/ 	.byte	0x03, 0x19
        /*006e*/ 	.short	0x0030


	//----- nvinfo : EIATTR_PARAM_CBANK
	.align		4
        /*0070*/ 	.byte	0x04, 0x0a
        /*0072*/ 	.short	(.L_545 - .L_544)
	.align		4
.L_544:
        /*0074*/ 	.word	index@(.nv.constant0._ZN2at6native29vectorized_elementwise_kernelILi8EZZZNS0_65_GLOBAL__N__cd49fe81_27_ActivationSoftplusKernel_cu_1520ed90_292724softplus_backward_kernelERNS_18TensorIteratorBaseERKN3c106ScalarES8_ENKUlvE_clEvENKUlvE2_clEvEUlNS5_8BFloat16ESB_E_St5arrayIPcLm3EEEEviT0_T1_)
        /*0078*/ 	.short	0x0210
        /*007a*/ 	.short	0x0030


	//----- nvinfo : EIATTR_SW_WAR
	.align		4
.L_545:
        /*007c*/ 	.byte	0x04, 0x36
        /*007e*/ 	.short	(.L_547 - .L_546)
.L_546:
        /*0080*/ 	.word	0x00000008
.L_547:


//--------------------- .nv.info._ZN2at6native18elementwise_kernelILi128ELi4EZNS0_15gpu_kernel_implIZZZNS0_65_GLOBAL__N__cd49fe81_27_ActivationSoftplusKernel_cu_1520ed90_292724softplus_backward_kernelERNS_18TensorIteratorBaseERKN3c106ScalarES9_ENKUlvE_clEvENKUlvE1_clEvEUlNS6_4HalfESC_E_EEvS5_RKT_EUliE_EEviT1_ --------------------------
	.section	.nv.info._ZN2at6native18elementwise_kernelILi128ELi4EZNS0_15gpu_kernel_implIZZZNS0_65_GLOBAL__N__cd49fe81_27_ActivationSoftplusKernel_cu_1520ed90_292724softplus_backward_kernelERNS_18TensorIteratorBaseERKN3c106ScalarES9_ENKUlvE_clEvENKUlvE1_clEvEUlNS6_4HalfESC_E_EEvS5_RKT_EUliE_EEviT1_,"",@"SHT_CUDA_INFO"
	.sectionflags	@""
	.align	4


	//----- nvinfo : EIATTR_CUDA_API_VERSION
	.align		4
        /*0000*/ 	.byte	0x04, 0x37
        /*0002*/ 	.short	(.L_549 - .L_548)
.L_548:
        /*0004*/ 	.word	0x00000082


	//----- nvinfo : EIATTR_KPARAM_INFO
	.align		4
.L_549:
        /*0008*/ 	.byte	0x04, 0x17
        /*000a*/ 	.short	(.L_551 - .L_550)
.L_550:
        /*000c*/ 	.word	0x00000000
        /*0010*/ 	.short	0x0001
        /*0012*/ 	.short	0x0008
        /*0014*/ 	.byte	0x00, 0xf0, 0x61, 0x0a


	//----- nvinfo : EIATTR_KPARAM_INFO
	.align		4
.L_551:
        /*0018*/ 	.byte	0x04, 0x17
        /*001a*/ 	.short	(.L_553 - .L_552)
.L_552:
        /*001c*/ 	.word	0x00000000
        /*0020*/ 	.short	0x0000
        /*0022*/ 	.short	0x0000
        /*0024*/ 	.byte	0x00, 0xf0, 0x11, 0x00


	//----- nvinfo : EIATTR_SPARSE_MMA_MASK
	.align		4
.L_553:
        /*0028*/ 	.byte	0x03, 0x50
        /*002a*/ 	.short	0x0000


	//----- nvinfo : EIATTR_MAXREG_COUNT
	.align		4
        /*002c*/ 	.byte	0x03, 0x1b
        /*002e*/ 	.short	0x0080


	//----- nvinfo : EIATTR_EXTERNS
	.align		4
        /*0030*/ 	.byte	0x04, 0x0f
        /*0032*/ 	.short	(.L_555 - .L_554)


	//   ....[0]....
	.align		4
.L_554:
        /*0034*/ 	.word	index@(__assertfail)


	//----- nvinfo : EIATTR_MERCURY_ISA_VERSION
	.align		4
.L_555:
        /*0038*/ 	.byte	0x03, 0x5f
        /*003a*/ 	.short	0x0101


	//----- nvinfo : EIATTR_SYSCALL_OFFSETS
	.align		4
        /*003c*/ 	.byte	0x04, 0x46
        /*003e*/ 	.short	(.L_557 - .L_556)


	//   ....[0]....
.L_556:
        /*0040*/ 	.word	0x000026c0


	//   ....[1]....
        /*0044*/ 	.word	0x00003670


	//   ....[2]....
        /*0048*/ 	.word	0x00004690


	//   ....[3]....
        /*004c*/ 	.word	0x00006da0


	//   ....[4]....
        /*0050*/ 	.word	0x00007d50


	//   ....[5]....
        /*0054*/ 	.word	0x00008d70


	//   ....[6]....
        /*0058*/ 	.word	0x0000b470


	//   ....[7]....
        /*005c*/ 	.word	0x0000c420


	//   ....[8]....
        /*0060*/ 	.word	0x0000d440


	//   ....[9]....
        /*0064*/ 	.word	0x0000fb30


	//   ....[10]....
        /*0068*/ 	.word	0x00010ae0


	//   ....[11]....
        /*006c*/ 	.word	0x00011b00


	//----- nvinfo : EIATTR_EXIT_INSTR_OFFSETS
	.align		4
.L_557:
        /*0070*/ 	.byte	0x04, 0x1c
        /*0072*/ 	.short	(.L_559 - .L_558)


	//   ....[0]....
.L_558:
        /*0074*/ 	.word	0x0000d510


	//   ....[1]....
        /*0078*/ 	.word	0x00010d30


	//   ....[2]....
        /*007c*/ 	.word	0x00010d70


	//   ....[3]....
        /*0080*/ 	.word	0x00010e10


	//   ....[4]....
        /*0084*/ 	.word	0x00010e50


	//   ....[5]....
        /*0088*/ 	.word	0x00010e90


	//   ....[6]....
        /*008c*/ 	.word	0x00010f20


	//   ....[7]....
        /*0090*/ 	.word	0x00010f40


	//   ....[8]....
        /*0094*/ 	.word	0x00010fe0


	//   ....[9]....
        /*0098*/ 	.word	0x00011030


	//   ....[10]....
        /*009c*/ 	.word	0x00011080


	//   ....[11]....
        /*00a0*/ 	.word	0x00011150


	//   ....[12]....
        /*00a4*/ 	.word	0x000111b0


	//   ....[13]....
        /*00a8*/ 	.word	0x00011340


	//   ....[14]....
        /*00ac*/ 	.word	0x000114a0


	//   ....[15]....
        /*00b0*/ 	.word	0x000114e0


	//   ....[16]....
        /*00b4*/ 	.word	0x000115a0


	//   ....[17]....
        /*00b8*/ 	.word	0x00011720


	//   ....[18]....
        /*00bc*/ 	.word	0x000118a0


	//   ....[19]....
        /*00c0*/ 	.word	0x00011a00


	//   ....[20]....
        /*00c4*/ 	.word	0x00011b10


	//   ....[21]....
        /*00c8*/ 	.word	0x00011b50


	//   ....[22]....
        /*00cc*/ 	.word	0x00011b90


	//----- nvinfo : EIATTR_MAX_THREADS
	.align		4
.L_559:
        /*00d0*/ 	.byte	0x04, 0x05
        /*00d2*/ 	.short	(.L_561 - .L_560)
.L_560:
        /*00d4*/ 	.word	0x00000080
        /*00d8*/ 	.word	0x00000001
        /*00dc*/ 	.word	0x00000001


	//----- nvinfo : EIATTR_CRS_STACK_SIZE
	.align		4
.L_561:
        /*00e0*/ 	.byte	0x04, 0x1e
        /*00e2*/ 	.short	(.L_563 - .L_562)
.L_562:
        /*00e4*/ 	.word	0x00000000


	//----- nvinfo : EIATTR_CBANK_PARAM_SIZE
	.align		4
.L_563:
        /*00e8*/ 	.byte	0x03, 0x19
        /*00ea*/ 	.short	0x02a0


	//----- nvinfo : EIATTR_PARAM_CBANK
	.align		4
        /*00ec*/ 	.byte	0x04, 0x0a
        /*00ee*/ 	.short	(.L_565 - .L_564)
	.align		4
.L_564:
        /*00f0*/ 	.word	index@(.nv.constant0._ZN2at6native18elementwise_kernelILi128ELi4EZNS0_15gpu_kernel_implIZZZNS0_65_GLOBAL__N__cd49fe81_27_ActivationSoftplusKernel_cu_1520ed90_292724softplus_backward_kernelERNS_18TensorIteratorBaseERKN3c106ScalarES9_ENKUlvE_clEvENKUlvE1_clEvEUlNS6_4HalfESC_E_EEvS5_RKT_EUliE_EEviT1_)
        /*00f4*/ 	.short	0x0210
        /*00f6*/ 	.short	0x02a0


	//----- nvinfo : EIATTR_SW_WAR
	.align		4
.L_565:
        /*00f8*/ 	.byte	0x04, 0x36
        /*00fa*/ 	.short	(.L_567 - .L_566)
.L_566:
        /*00fc*/ 	.word	0x00000008
.L_567:


//--------------------- .nv.info._ZN2at6native27unrolled_elementwise_kernelIZZZNS0_65_GLOBAL__N__cd49fe81_27_ActivationSoftplusKernel_cu_1520ed90_292724softplus_backward_kernelERNS_18TensorIteratorBaseERKN3c106ScalarES8_ENKUlvE_clEvENKUlvE1_clEvEUlNS5_4HalfESB_E_St5arrayIPcLm3EELi4E23TrivialOffsetCalculatorILi2EjESG_ILi1EjENS0_6memory12LoadWithCastILi2EEENSJ_13StoreWithCastILi1EEEEEviT_T0_T2_T3_T4_T5_ --------------------------
	.section	.nv.info._ZN2at6native27unrolled_elementwise_kernelIZZZNS0_65_GLOBAL__N__cd49fe81_27_ActivationSoftplusKernel_cu_1520ed90_292724softplus_backward_kernelERNS_18TensorIteratorBaseERKN3c106ScalarES8_ENKUlvE_clEvENKUlvE1_clEvEUlNS5_4HalfESB_E_St5arrayIPcLm3EELi4E23TrivialOffsetCalculatorILi2EjESG_ILi1EjENS0_6memory12LoadWithCastILi2EEENSJ_13StoreWithCastILi1EEEEEviT_T0_T2_T3_T4_T5_,"",@"SHT_CUDA_INFO"
	.sectionflags	@""
	.align	4


	//----- nvinfo : EIATTR_CUDA_API_VERSION
	.align		4
        /*0000*/ 	.byte	0x04, 0x37
        /*0002*/ 	.short	(.L_569 - .L_568)
.L_568:
        /*0004*/ 	.word	0x00000082


	//----- nvinfo : EIATTR_KPARAM_INFO
	.align		4
.L_569:
        /*0008*/ 	.byte	0x04, 0x17
        /*000a*/ 	.short	(.L_571 - .L_570)
.L_570:
        /*000c*/ 	.word	0x00000000
        /*0010*/ 	.short	0x0006
        /*0012*/ 	.short	0x0040
        /*0014*/ 	.byte	0x00, 0xf0, 0x21, 0x00


	//----- nvinfo : EIATTR_KPARAM_INFO
	.align		4
.L_571:
        /*0018*/ 	.byte	0x04, 0x17
        /*001a*/ 	.short	(.L_573 - .L_572)
.L_572:
        /*001c*/ 	.word	0x00000000
        /*0020*/ 	.short	0x0005
        /*0022*/ 	.short	0x0034
        /*0024*/ 	.byte	0x00, 0xf0, 0x31, 0x00


	//----- nvinfo : EIATTR_KPARAM_INFO
	.align		4
.L_573:
        /*0028*/ 	.byte	0x04, 0x17
        /*002a*/ 	.short	(.L_575 - .L_574)
.L_574:
        /*002c*/ 	.word	0x00000000
        /*0030*/ 	.short	0x0004
        /*0032*/ 	.short	0x0031
        /*0034*/ 	.byte	0x00, 0xf0, 0x05, 0x00


	//----- nvinfo : EIATTR_KPARAM_INFO
	.align		4
.L_575:
        /*0038*/ 	.byte	0x04, 0x17
        /*003a*/ 	.short	(.L_577 - .L_576)
.L_576:
        /*003c*/ 	.word	0x00000000
        /*0040*/ 	.short	0x0003
        /*0042*/ 	.short	0x0030
        /*0044*/ 	.byte	0x00, 0xf0, 0x05, 0x00


	//----- nvinfo : EIATTR_KPARAM_INFO
	.align		4
.L_577:
        /*0048*/ 	.byte	0x04, 0x17
        /*004a*/ 	.short	(.L_579 - .L_578)
.L_578:
        /*004c*/ 	.word	0x00000000
        /*0050*/ 	.short	0x0002
        /*0052*/ 	.short	0x0018
        /*0054*/ 	.byte	0x00, 0xf0, 0x61, 0x00


	//----- nvinfo : EIATTR_KPARAM_INFO
	.align		4
.L_579:
        /*0058*/ 	.byte	0x04, 0x17
        /*005a*/ 	.short	(.L_581 - .L_580)
.L_580:
        /*005c*/ 	.word	0x00000000
        /*0060*/ 	.short	0x0001
        /*0062*/ 	.short	0x0008
        /*0064*/ 	.byte	0x00, 0xf0, 0x41, 0x00


	//----- nvinfo : EIATTR_KPARAM_INFO
	.align		4
.L_581:
        /*0068*/ 	.byte	0x04, 0x17
        /*006a*/ 	.short	(.L_583 - .L_582)
.L_582:
        /*006c*/ 	.word	0x00000000
        /*0070*/ 	.short	0x0000
        /*0072*/ 	.short	0x0000
        /*0074*/ 	.byte	0x00, 0xf0, 0x11, 0x00


	//----- nvinfo : EIATTR_SPARSE_MMA_MASK
	.align		4
.L_583:
        /*0078*/ 	.byte	0x03, 0x50
        /*007a*/ 	.short	0x0000


	//----- nvinfo : EIATTR_MAXREG_COUNT
	.align		4
        /*007c*/ 	.byte	0x03, 0x1b
        /*007e*/ 	.short	0x00ff


	//----- nvinfo : EIATTR_EXTERNS
	.align		4
        /*0080*/ 	.byte	0x04, 0x0f
        /*0082*/ 	.short	(.L_585 - .L_584)


	//   ....[0]....
	.align		4
.L_584:
        /*0084*/ 	.word	index@(__assertfail)


	//----- nvinfo : EIATTR_MERCURY_ISA_VERSION
	.align		4
.L_585:
        /*0088*/ 	.byte	0x03, 0x5f
        /*008a*/ 	.short	0x0101


	//----- nvinfo : EIATTR_SYSCALL_OFFSETS
	.align		4
        /*008c*/ 	.byte	0x04, 0x46
        /*008e*/ 	.short	(.L_587 - .L_586)


	//   ....[0]....
.L_586:
        /*0090*/ 	.word	0x000010c0


	//   ....[1]....
        /*0094*/ 	.word	0x00002150


	//   ....[2]....
        /*0098*/ 	.word	0x00003260


	//   ....[3]....
        /*009c*/ 	.word	0x000042f0


	//   ....[4]....
        /*00a0*/ 	.word	0x00005410


	//   ....[5]....
        /*00a4*/ 	.word	0x000064b0


	//   ....[6]....
        /*00a8*/ 	.word	0x000075b0


	//   ....[7]....
        /*00ac*/ 	.word	0x00008570


	//   ....[8]....
        /*00b0*/ 	.word	0x00009ad0


	//   ....[9]....
        /*00b4*/ 	.word	0x0000aaf0


	//   ....[10]....
        /*00b8*/ 	.word	0x0000bad0


	//   ....[11]....
        /*00bc*/ 	.word	0x0000cab0


	//----- nvinfo : EIATTR_EXIT_INSTR_OFFSETS
	.align		4
.L_587:
        /*00c0*/ 	.byte	0x04, 0x1c
        /*00c2*/ 	.short	(.L_589 - .L_588)


	//   ....[0]....
.L_588:
        /*00c4*/ 	.word	0x0000bb90


	//   ....[1]....
        /*00c8*/ 	.word	0x0000bce0


	//   ....[2]....
        /*00cc*/ 	.word	0x0000bd20


	//   ....[3]....
        /*00d0*/ 	.word	0x0000bdc0


	//   ....[4]....
        /*00d4*/ 	.word	0x0000be00


	//   ....[5]....
        /*00d8*/ 	.word	0x0000be40


	//   ....[6]....
        /*00dc*/ 	.word	0x0000bed0


	//   ....[7]....
        /*00e0*/ 	.word	0x0000bef0


	//   ....[8]....
        /*00e4*/ 	.word	0x0000bf90


	//   ....[9]....
        /*00e8*/ 	.word	0x0000bfe0


	//   ....[10]....
        /*00ec*/ 	.word	0x0000c030


	//   ....[11]....
        /*00f0*/ 	.word	0x0000c100


	//   ....[12]....
        /*00f4*/ 	.word	0x0000c160


	//   ....[13]....
        /*00f8*/ 	.word	0x0000c2f0


	//   ....[14]....
        /*00fc*/ 	.word	0x0000c450


	//   ....[15]....
        /*0100*/ 	.word	0x0000c490


	//   ....[16]....
        /*0104*/ 	.word	0x0000c550


	//   ....[17]....
        /*0108*/ 	.word	0x0000c6d0


	//   ....[18]....
        /*010c*/ 	.word	0x0000c850


	//   ....[19]....
        /*0110*/ 	.word	0x0000c9b0


	//   ....[20]....
        /*0114*/ 	.word	0x0000cac0


	//   ....[21]....
        /*0118*/ 	.word	0x0000cb00


	//   ....[22]....
        /*011c*/ 	.word	0x0000cb40


	//----- nvinfo : EIATTR_MAX_THREADS
	.align		4
.L_589:
        /*0120*/ 	.byte	0x04, 0x05
        /*0122*/ 	.short	(.L_591 - .L_590)
.L_590:
        /*0124*/ 	.word	0x00000080
        /*0128*/ 	.word	0x00000001
        /*012c*/ 	.word	0x00000001


	//----- nvinfo : EIATTR_CRS_STACK_SIZE
	.align		4
.L_591:
        /*0130*/ 	.byte	0x04, 0x1e
        /*0132*/ 	.short	(.L_593 - .L_592)
.L_592:
        /*0134*/ 	.word	0x00000000


	//----- nvinfo : EIATTR_CBANK_PARAM_SIZE
	.align		4
.L_593:
        /*0138*/ 	.byte	0x03, 0x19
        /*013a*/ 	.short	0x0048


	//----- nvinfo : EIATTR_PARAM_CBANK
	.align		4
        /*013c*/ 	.byte	0x04, 0x0a
        /*013e*/ 	.short	(.L_595 - .L_594)
	.align		4
.L_594:
        /*0140*/ 	.word	index@(.nv.constant0._ZN2at6native27unrolled_elementwise_kernelIZZZNS0_65_GLOBAL__N__cd49fe81_27_ActivationSoftplusKernel_cu_1520ed90_292724softplus_backward_kernelERNS_18TensorIteratorBaseERKN3c106ScalarES8_ENKUlvE_clEvENKUlvE1_clEvEUlNS5_4HalfESB_E_St5arrayIPcLm3EELi4E23TrivialOffsetCalculatorILi2EjESG_ILi1EjENS0_6memory12LoadWithCastILi2EEENSJ_13StoreWithCastILi1EEEEEviT_T0_T2_T3_T4_T5_)
        /*0144*/ 	.short	0x0210
        /*0146*/ 	.short	0x0048


	//----- nvinfo : EIATTR_SW_WAR
	.align		4
.L_595:
        /*0148*/ 	.byte	0x04, 0x36
        /*014a*/ 	.short	(.L_597 - .L_596)
.L_596:
        /*014c*/ 	.word	0x00000008
.L_597:


//--------------------- .nv.info._ZN2at6native18elementwise_kernelILi128ELi4EZNS0_22gpu_kernel_impl_nocastIZZZNS0_65_GLOBAL__N__cd49fe81_27_ActivationSoftplusKernel_cu_1520ed90_292724softplus_backward_kernelERNS_18TensorIteratorBaseERKN3c106ScalarES9_ENKUlvE_clEvENKUlvE1_clEvEUlNS6_4HalfESC_E_EEvS5_RKT_EUliE_EEviT1_ --------------------------
	.section	.nv.info._ZN2at6native18elementwise_kernelILi128ELi4EZNS0_22gpu_kernel_impl_nocastIZZZNS0_65_GLOBAL__N__cd49fe81_27_ActivationSoftplusKernel_cu_1520ed90_292724softplus_backward_kernelERNS_18TensorIteratorBaseERKN3c106ScalarES9_ENKUlvE_clEvENKUlvE1_clEvEUlNS6_4HalfESC_E_EEvS5_RKT_EUliE_EEviT1_,"",@"SHT_CUDA_INFO"
	.sectionflags	@""
	.align	4


	//----- nvinfo : EIATTR_CUDA_API_VERSION
	.align		4
        /*0000*/ 	.byte	0x04, 0x37
        /*0002*/ 	.short	(.L_599 - .L_598)
.L_598:
        /*0004*/ 	.word	0x00000082


	//----- nvinfo : EIATTR_KPARAM_INFO
	.align		4
.L_599:
        /*0008*/ 	.byte	0x04, 0x17
        /*000a*/ 	.short	(.L_601 - .L_600)
.L_600:
        /*000c*/ 	.word	0x00000000
        /*0010*/ 	.short	0x0001
        /*0012*/ 	.short	0x0008
        /*0014*/ 	.byte	0x00, 0xf0, 0x41, 0x0a


	//----- nvinfo : EIATTR_KPARAM_INFO
	.align		4
.L_601:
        /*0018*/ 	.byte	0x04, 0x17
        /*001a*/ 	.short	(.L_603 - .L_602)
.L_602:
        /*001c*/ 	.word	0x00000000
        /*0020*/ 	.short	0x0000
        /*0022*/ 	.short	0x0000
        /*0024*/ 	.byte	0x00, 0xf0, 0x11, 0x00


	//----- nvinfo : EIATTR_SPARSE_MMA_MASK
	.align		4
.L_603:
        /*0028*/ 	.byte	0x03, 0x50
        /*002a*/ 	.short	0x0000


	//----- nvinfo : EIATTR_MAXREG_COUNT
	.align		4
        /*002c*/ 	.byte	0x03, 0x1b
        /*002e*/ 	.short	0x0080


	//----- nvinfo : EIATTR_MERCURY_ISA_VERSION
	.align		4
        /*0030*/ 	.byte	0x03, 0x5f
        /*0032*/ 	.short	0x0101


	//----- nvinfo : EIATTR_EXIT_INSTR_OFFSETS
	.align		4
        /*0034*/ 	.byte	0x04, 0x1c
        /*0036*/ 	.short	(.L_605 - .L_604)


	//   ....[0]....
.L_604:
        /*0038*/ 	.word	0x000047f0


	//   ....[1]....
        /*003c*/ 	.word	0x00005f90


	//----- nvinfo : EIATTR_MAX_THREADS
	.align		4
.L_605:
        /*0040*/ 	.byte	0x04, 0x05
        /*0042*/ 	.short	(.L_607 - .L_606)
.L_606:
        /*0044*/ 	.word	0x00000080
        /*0048*/ 	.word	0x00000001
        /*004c*/ 	.word	0x00000001


	//----- nvinfo : EIATTR_CRS_STACK_SIZE
	.align		4
.L_607:
        /*0050*/ 	.byte	0x04, 0x1e
        /*0052*/ 	.short	(.L_609 - .L_608)
.L_608:
        /*0054*/ 	.word	0x00000000


	//----- nvinfo : EIATTR_CBANK_PARAM_SIZE
	.align		4
.L_609:
        /*0058*/ 	.byte	0x03, 0x19
        /*005a*/ 	.short	0x0298


	//----- nvinfo : EIATTR_PARAM_CBANK
	.align		4
        /*005c*/ 	.byte	0x04, 0x0a
        /*005e*/ 	.short	(.L_611 - .L_610)
	.align		4
.L_610:
        /*0060*/ 	.word	index@(.nv.constant0._ZN2at6native18elementwise_kernelILi128ELi4EZNS0_22gpu_kernel_impl_nocastIZZZNS0_65_GLOBAL__N__cd49fe81_27_ActivationSoftplusKernel_cu_1520ed90_292724softplus_backward_kernelERNS_18TensorIteratorBaseERKN3c106ScalarES9_ENKUlvE_clEvENKUlvE1_clEvEUlNS6_4HalfESC_E_EEvS5_RKT_EUliE_EEviT1_)
        /*0064*/ 	.short	0x0210
        /*0066*/ 	.short	0x0298


	//----- nvinfo : EIATTR_SW_WAR
	.align		4
.L_611:
        /*0068*/ 	.byte	0x04, 0x36
        /*006a*/ 	.short	(.L_613 - .L_612)
.L_612:
        /*006c*/ 	.word	0x00000008
.L_613:


//--------------------- .nv.info._ZN2at6native27unrolled_elementwise_kernelIZZZNS0_65_GLOBAL__N__cd49fe81_27_ActivationSoftplusKernel_cu_1520ed90_292724softplus_backward_kernelERNS_18TensorIteratorBaseERKN3c106ScalarES8_ENKUlvE_clEvENKUlvE1_clEvEUlNS5_4HalfESB_E_St5arrayIPcLm3EELi4E23TrivialOffsetCalculatorILi2EjESG_ILi1EjENS0_6memory15LoadWithoutCastENSJ_16StoreWithoutCastEEEviT_T0_T2_T3_T4_T5_ --------------------------
	.section	.nv.info._ZN2at6native27unrolled_elementwise_kernelIZZZNS0_65_GLOBAL__N__cd49fe81_27_ActivationSoftplusKernel_cu_1520ed90_292724softplus_backward_kernelERNS_18TensorIteratorBaseERKN3c106ScalarES8_ENKUlvE_clEvENKUlvE1_clEvEUlNS5_4HalfESB_E_St5arrayIPcLm3EELi4E23TrivialOffsetCalculatorILi2EjESG_ILi1EjENS0_6memory15LoadWithoutCastENSJ_16StoreWithoutCastEEEviT_T0_T2_T3_T4_T5_,"",@"SHT_CUDA_INFO"
	.sectionflags	@""
	.align	4


	//----- nvinfo : EIATTR_CUDA_API_VERSION
	.align		4
        /*0000*/ 	.byte	0x04, 0x37
        /*0002*/ 	.short	(.L_615 - .L_614)
.L_614:
        /*0004*/ 	.word	0x00000082


	//----- nvinfo : EIATTR_KPARAM_INFO
	.align		4
.L_615:
        /*0008*/ 	.byte	0x04, 0x17
        /*000a*/ 	.short	(.L_617 - .L_616)
.L_616:
        /*000c*/ 	.word	0x00000000
        /*0010*/ 	.short	0x0006
        /*0012*/ 	.short	0x0033
        /*0014*/ 	.byte	0x00, 0xf0, 0x05, 0x00


	//----- nvinfo : EIATTR_KPARAM_INFO
	.align		4
.L_617:
        /*0018*/ 	.byte	0x04, 0x17
        /*001a*/ 	.short	(.L_619 - .L_618)
.L_618:
        /*001c*/ 	.word	0x00000000
        /*0020*/ 	.short	0x0005
        /*0022*/ 	.short	0x0032
        /*0024*/ 	.byte	0x00, 0xf0, 0x05, 0x00


	//----- nvinfo : EIATTR_KPARAM_INFO
	.align		4
.L_619:
        /*0028*/ 	.byte	0x04, 0x17
        /*002a*/ 	.short	(.L_621 - .L_620)
.L_620:
        /*002c*/ 	.word	0x00000000
        /*0030*/ 	.short	0x0004
        /*0032*/ 	.short	0x0031
        /*0034*/ 	.byte	0x00, 0xf0, 0x05, 0x00


	//----- nvinfo : EIATTR_KPARAM_INFO
	.align		4
.L_621:
        /*0038*/ 	.byte	0x04, 0x17
        /*003a*/ 	.short	(.L_623 - .L_622)
.L_622:
        /*003c*/ 	.word	0x00000000
        /*0040*/ 	.short	0x0003
        /*0042*/ 	.short	0x0030
        /*0044*/ 	.byte	0x00, 0xf0, 0x05, 0x00


	//----- nvinfo : EIATTR_KPARAM_INFO
	.align		4
.L_623:
        /*0048*/ 	.byte	0x04, 0x17
        /*004a*/ 	.short	(.L_625 - .L_624)
.L_624:
        /*004c*/ 	.word	0x00000000
        /*0050*/ 	.short	0x0002
        /*0052*/ 	.short	0x0018
        /*0054*/ 	.byte	0x00, 0xf0, 0x61, 0x00


	//----- nvinfo : EIATTR_KPARAM_INFO
	.align		4
.L_625:
        /*0058*/ 	.byte	0x04, 0x17
        /*005a*/ 	.short	(.L_627 - .L_626)
.L_626:
        /*005c*/ 	.word	0x00000000
        /*0060*/ 	.short	0x0001
        /*0062*/ 	.short	0x0008
        /*0064*/ 	.byte	0x00, 0xf0, 0x41, 0x00


	//----- nvinfo : EIATTR_KPARAM_INFO
	.align		4
.L_627:
        /*0068*/ 	.byte	0x04, 0x17
        /*006a*/ 	.short	(.L_629 - .L_628)
.L_628:
        /*006c*/ 	.word	0x00000000
        /*0070*/ 	.short	0x0000
        /*0072*/ 	.short	0x0000
        /*0074*/ 	.byte	0x00, 0xf0, 0x11, 0x00


	//----- nvinfo : EIATTR_SPARSE_MMA_MASK
	.align		4
.L_629:
        /*0078*/ 	.byte	0x03, 0x50
        /*007a*/ 	.short	0x0000


	//----- nvinfo : EIATTR_MAXREG_COUNT
	.align		4
        /*007c*/ 	.byte	0x03, 0x1b
        /*007e*/ 	.short	0x00ff


	//----- nvinfo : EIATTR_MERCURY_ISA_VERSION
	.align		4
        /*0080*/ 	.byte	0x03, 0x5f
        /*0082*/ 	.short	0x0101


	//----- nvinfo : EIATTR_EXIT_INSTR_OFFSETS
	.align		4
        /*0084*/ 	.byte	0x04, 0x1c
        /*0086*/ 	.short	(.L_631 - .L_630)


	//   ....[0]....
.L_630:
        /*0088*/ 	.word	0x00000880


	//   ....[1]....
        /*008c*/ 	.word	0x000008d0


	//----- nvinfo : EIATTR_MAX_THREADS
	.align		4
.L_631:
        /*0090*/ 	.byte	0x04, 0x05
        /*0092*/ 	.short	(.L_633 - .L_632)
.L_632:
        /*0094*/ 	.word	0x00000080
        /*0098*/ 	.word	0x00000001
        /*009c*/ 	.word	0x00000001


	//----- nvinfo : EIATTR_CRS_STACK_SIZE
	.align		4
.L_633:
        /*00a0*/ 	.byte	0x04, 0x1e
        /*00a2*/ 	.short	(.L_635 - .L_634)
.L_634:
        /*00a4*/ 	.word	0x00000000


	//----- nvinfo : EIATTR_CBANK_PARAM_SIZE
	.align		4
.L_635:
        /*00a8*/ 	.byte	0x03, 0x19
        /*00aa*/ 	.short	0x0034


	//----- nvinfo : EIATTR_PARAM_CBANK
	.align		4
        /*00ac*/ 	.byte	0x04, 0x0a
        /*00ae*/ 	.short	(.L_637 - .L_636)
	.align		4
.L_636:
        /*00b0*/ 	.word	index@(.nv.constant0._ZN2at6native27unrolled_elementwise_kernelIZZZNS0_65_GLOBAL__N__cd49fe81_27_ActivationSoftplusKernel_cu_1520ed90_292724softplus_backward_kernelERNS_18TensorIteratorBaseERKN3c106ScalarES8_ENKUlvE_clEvENKUlvE1_clEvEUlNS5_4HalfESB_E_St5arrayIPcLm3EELi4E23TrivialOffsetCalculatorILi2EjESG_ILi1EjENS0_6memory15LoadWithoutCastENSJ_16StoreWithoutCastEEEviT_T0_T2_T3_T4_T5_)
        /*00b4*/ 	.short	0x0210
        /*00b6*/ 	.short	0x0034


	//----- nvinfo : EIATTR_SW_WAR
	.align		4
.L_637:
        /*00b8*/ 	.byte	0x04, 0x36
        /*00ba*/ 	.short	(.L_639 - .L_638)
.L_638:
        /*00bc*/ 	.word	0x00000008
.L_639:


//--------------------- .nv.info._ZN2at6native29vectorized_elementwise_kernelILi2EZZZNS0_65_GLOBAL__N__cd49fe81_27_ActivationSoftplusKernel_cu_1520ed90_292724softplus_backward_kernelERNS_18TensorIteratorBaseERKN3c106ScalarES8_ENKUlvE_clEvENKUlvE1_clEvEUlNS5_4HalfESB_E_St5arrayIPcLm3EEEEviT0_T1_ --------------------------
	.section	.nv.info._ZN2at6native29vectorized_elementwise_kernelILi2EZZZNS0_65_GLOBAL__N__cd49fe81_27_ActivationSoftplusKernel_cu_1520ed90_292724softplus_backward_kernelERNS_18TensorIteratorBaseERKN3c106ScalarES8_ENKUlvE_clEvENKUlvE1_clEvEUlNS5_4HalfESB_E_St5arrayIPcLm3EEEEviT0_T1_,"",@"SHT_CUDA_INFO"
	.sectionflags	@""
	.align	4


	//----- nvinfo : EIATTR_CUDA_API_VERSION
	.align		4
        /*0000*/ 	.byte	0x04, 0x37
        /*0002*/ 	.short	(.L_641 - .L_640)
.L_640:
        /*0004*/ 	.word	0x00000082


	//----- nvinfo : EIATTR_KPARAM_INFO
	.align		4
.L_641:
        /*0008*/ 	.byte	0x04, 0x17
        /*000a*/ 	.short	(.L_643 - .L_642)
.L_642:
        /*000c*/ 	.word	0x00000000
        /*0010*/ 	.short	0x0002
        /*0012*/ 	.short	0x0018
        /*0014*/ 	.byte	0x00, 0xf0, 0x61, 0x00


	//----- nvinfo : EIATTR_KPARAM_INFO
	.align		4
.L_643:
        /*0018*/ 	.byte	0x04, 0x17
        /*001a*/ 	.short	(.L_645 - .L_644)
.L_644:
        /*001c*/ 	.word	0x00000000
        /*0020*/ 	.short	0x0001
        /*0022*/ 	.short	0x0008
        /*0024*/ 	.byte	0x00, 0xf0, 0x41, 0x00


	//----- nvinfo : EIATTR_KPARAM_INFO
	.align		4
.L_645:
        /*0028*/ 	.byte	0x04, 0x17
        /*002a*/ 	.short	(.L_647 - .L_646)
.L_646:
        /*002c*/ 	.word	0x00000000
        /*0030*/ 	.short	0x0000
        /*0032*/ 	.short	0x0000
        /*0034*/ 	.byte	0x00, 0xf0, 0x11, 0x00


	//----- nvinfo : EIATTR_SPARSE_MMA_MASK
	.align		4
.L_647:
        /*0038*/ 	.byte	0x03, 0x50
        /*003a*/ 	.short	0x0000


	//----- nvinfo : EIATTR_MAXREG_COUNT
	.align		4
        /*003c*/ 	.byte	0x03, 0x1b
        /*003e*/ 	.short	0x00ff


	//----- nvinfo : EIATTR_MERCURY_ISA_VERSION
	.align		4
        /*0040*/ 	.byte	0x03, 0x5f
        /*0042*/ 	.short	0x0101


	//----- nvinfo : EIATTR_EXIT_INSTR_OFFSETS
	.align		4
        /*0044*/ 	.byte	0x04, 0x1c
        /*0046*/ 	.short	(.L_649 - .L_648)


	//   ....[0]....
.L_648:
        /*0048*/ 	.word	0x00000730


	//   ....[1]....
        /*004c*/ 	.word	0x00001880


	//   ....[2]....
        /*0050*/ 	.word	0x000018d0


	//----- nvinfo : EIATTR_MAX_THREADS
	.align		4
.L_649:
        /*0054*/ 	.byte	0x04, 0x05
        /*0056*/ 	.short	(.L_651 - .L_650)
.L_650:
        /*0058*/ 	.word	0x00000080
        /*005c*/ 	.word	0x00000001
        /*0060*/ 	.word	0x00000001


	//----- nvinfo : EIATTR_CRS_STACK_SIZE
	.align		4
.L_651:
        /*0064*/ 	.byte	0x04, 0x1e
        /*0066*/ 	.short	(.L_653 - .L_652)
.L_652:
        /*0068*/ 	.word	0x00000000


	//----- nvinfo : EIATTR_CBANK_PARAM_SIZE
	.align		4
.L_653:
        /*006c*/ 	.byte	0x03, 0x19
        /*006e*/ 	.short	0x0030


	//----- nvinfo : EIATTR_PARAM_CBANK
	.align		4
        /*0070*/ 	.byte	0x04, 0x0a
        /*0072*/ 	.short	(.L_655 - .L_654)
	.align		4
.L_654:
        /*0074*/ 	.word	index@(.nv.constant0._ZN2at6native29vectorized_elementwise_kernelILi2EZZZNS0_65_GLOBAL__N__cd49fe81_27_ActivationSoftplusKernel_cu_1520ed90_292724softplus_backward_kernelERNS_18TensorIteratorBaseERKN3c106ScalarES8_ENKUlvE_clEvENKUlvE1_clEvEUlNS5_4HalfESB_E_St5arrayIPcLm3EEEEviT0_T1_)
        /*0078*/ 	.short	0x0210
        /*007a*/ 	.short	0x0030


	//----- nvinfo : EIATTR_SW_WAR
	.align		4
.L_655:
        /*007c*/ 	.byte	0x04, 0x36
        /*007e*/ 	.short	(.L_657 - .L_656)
.L_656:
        /*0080*/ 	.word	0x00000008
.L_657:


//--------------------- .nv.info._ZN2at6native29vectorized_elementwise_kernelILi4EZZZNS0_65_GLOBAL__N__cd49fe81_27_ActivationSoftplusKernel_cu_1520ed90_292724softplus_backward_kernelERNS_18TensorIteratorBaseERKN3c106ScalarES8_ENKUlvE_clEvENKUlvE1_clEvEUlNS5_4HalfESB_E_St5arrayIPcLm3EEEEviT0_T1_ --------------------------
	.section	.nv.info._ZN2at6native29vectorized_elementwise_kernelILi4EZZZNS0_65_GLOBAL__N__cd49fe81_27_ActivationSoftplusKernel_cu_1520ed90_292724softplus_backward_kernelERNS_18TensorIteratorBaseERKN3c106ScalarES8_ENKUlvE_clEvENKUlvE1_clEvEUlNS5_4HalfESB_E_St5arrayIPcLm3EEEEviT0_T1_,"",@"SHT_CUDA_INFO"
	.sectionflags	@""
	.align	4


	//----- nvinfo : EIATTR_CUDA_API_VERSION
	.align		4
        /*0000*/ 	.byte	0x04, 0x37
        /*0002*/ 	.short	(.L_659 - .L_658)
.L_658:
        /*0004*/ 	.word	0x00000082


	//----- nvinfo : EIATTR_KPARAM_INFO
	.align		4
.L_659:
        /*0008*/ 	.byte	0x04, 0x17
        /*000a*/ 	.short	(.L_661 - .L_660)
.L_660:
        /*000c*/ 	.word	0x00000000
        /*0010*/ 	.short	0x0002
        /*0012*/ 	.short	0x0018
        /*0014*/ 	.byte	0x00, 0xf0, 0x61, 0x00


	//----- nvinfo : EIATTR_KPARAM_INFO
	.align		4
.L_661:
        /*0018*/ 	.byte	0x04, 0x17
        /*001a*/ 	.short	(.L_663 - .L_662)
.L_662:
        /*001c*/ 	.word	0x00000000
        /*0020*/ 	.short	0x0001
        /*0022*/ 	.short	0x0008
        /*0024*/ 	.byte	0x00, 0xf0, 0x41, 0x00


	//----- nvinfo : EIATTR_KPARAM_INFO
	.align		4
.L_663:
        /*0028*/ 	.byte	0x04, 0x17
        /*002a*/ 	.short	(.L_665 - .L_664)
.L_664:
        /*002c*/ 	.word	0x00000000
        /*0030*/ 	.short	0x0000
        /*0032*/ 	.short	0x0000
        /*0034*/ 	.byte	0x00, 0xf0, 0x11, 0x00


	//----- nvinfo : EIATTR_SPARSE_MMA_MASK
	.align		4
.L_665:
        /*0038*/ 	.byte	0x03, 0x50
        /*003a*/ 	.short	0x0000


	//----- nvinfo : EIATTR_MAXREG_COUNT
	.align		4
        /*003c*/ 	.byte	0x03, 0x1b
        /*003e*/ 	.short	0x00ff


	//----- nvinfo : EIATTR_MERCURY_ISA_VERSION
	.align		4
        /*0040*/ 	.byte	0x03, 0x5f
        /*0042*/ 	.short	0x0101


	//----- nvinfo : EIATTR_EXIT_INSTR_OFFSETS
	.align		4
        /*0044*/ 	.byte	0x04, 0x1c
        /*0046*/ 	.short	(.L_667 - .L_666)


	//   ....[0]....
.L_666:
        /*0048*/ 	.word	0x000006d0


	//   ....[1]....
        /*004c*/ 	.word	0x00001820


	//   ....[2]....
        /*0050*/ 	.word	0x00001870


	//----- nvinfo : EIATTR_MAX_THREADS
	.align		4
.L_667:
        /*0054*/ 	.byte	0x04, 0x05
        /*0056*/ 	.short	(.L_669 - .L_668)
.L_668:
        /*0058*/ 	.word	0x00000080
        /*005c*/ 	.word	0x00000001
        /*0060*/ 	.word	0x00000001


	//----- nvinfo : EIATTR_CRS_STACK_SIZE
	.align		4
.L_669:
        /*0064*/ 	.byte	0x04, 0x1e
        /*0066*/ 	.short	(.L_671 - .L_670)
.L_670:
        /*0068*/ 	.word	0x00000000


	//----- nvinfo : EIATTR_CBANK_PARAM_SIZE
	.align		4
.L_671:
        /*006c*/ 	.byte	0x03, 0x19
        /*006e*/ 	.short	0x0030


	//----- nvinfo : EIATTR_PARAM_CBANK
	.align		4
        /*0070*/ 	.byte	0x04, 0x0a
        /*0072*/ 	.short	(.L_673 - .L_672)
	.align		4
.L_672:
        /*0074*/ 	.word	index@(.nv.constant0._ZN2at6native29vectorized_elementwise_kernelILi4EZZZNS0_65_GLOBAL__N__cd49fe81_27_ActivationSoftplusKernel_cu_1520ed90_292724softplus_backward_kernelERNS_18TensorIteratorBaseERKN3c106ScalarES8_ENKUlvE_clEvENKUlvE1_clEvEUlNS5_4HalfESB_E_St5arrayIPcLm3EEEEviT0_T1_)
        /*0078*/ 	.short	0x0210
        /*007a*/ 	.short	0x0030


	//----- nvinfo : EIATTR_SW_WAR
	.align		4
.L_673:
        /*007c*/ 	.byte	0x04, 0x36
        /*007e*/ 	.short	(.L_675 - .L_674)
.L_674:
        /*0080*/ 	.word	0x00000008
.L_675:


//--------------------- .nv.info._ZN2at6native29vectorized_elementwise_kernelILi8EZZZNS0_65_GLOBAL__N__cd49fe81_27_ActivationSoftplusKernel_cu_1520ed90_292724softplus_backward_kernelERNS_18TensorIteratorBaseERKN3c106ScalarES8_ENKUlvE_clEvENKUlvE1_clEvEUlNS5_4HalfESB_E_St5arrayIPcLm3EEEEviT0_T1_ --------------------------
	.section	.nv.info._ZN2at6native29vectorized_elementwise_kernelILi8EZZZNS0_65_GLOBAL__N__cd49fe81_27_ActivationSoftplusKernel_cu_1520ed90_292724softplus_backward_kernelERNS_18TensorIteratorBaseERKN3c106ScalarES8_ENKUlvE_clEvENKUlvE1_clEvEUlNS5_4HalfESB_E_St5arrayIPcLm3EEEEviT0_T1_,"",@"SHT_CUDA_INFO"
	.sectionflags	@""
	.align	4


	//----- nvinfo : EIATTR_CUDA_API_VERSION
	.align		4
        /*0000*/ 	.byte	0x04, 0x37
        /*0002*/ 	.short	(.L_677 - .L_676)
.L_676:
        /*0004*/ 	.word	0x00000082


	//----- nvinfo : EIATTR_KPARAM_INFO
	.align		4
.L_677:
        /*0008*/ 	.byte	0x04, 0x17
        /*000a*/ 	.short	(.L_679 - .L_678)
.L_678:
        /*000c*/ 	.word	0x00000000
        /*0010*/ 	.short	0x0002
        /*0012*/ 	.short	0x0018
        /*0014*/ 	.byte	0x00, 0xf0, 0x61, 0x00


	//----- nvinfo : EIATTR_KPARAM_INFO
	.align		4
.L_679:
        /*0018*/ 	.byte	0x04, 0x17
        /*001a*/ 	.short	(.L_681 - .L_680)
.L_680:
        /*001c*/ 	.word	0x00000000
        /*0020*/ 	.short	0x0001
        /*0022*/ 	.short	0x0008
        /*0024*/ 	.byte	0x00, 0xf0, 0x41, 0x00


	//----- nvinfo : EIATTR_KPARAM_INFO
	.align		4
.L_681:
        /*0028*/ 	.byte	0x04, 0x17
        /*002a*/ 	.short	(.L_683 - .L_682)
.L_682:
        /*002c*/ 	.word	0x00000000
        /*0030*/ 	.short	0x0000
        /*0032*/ 	.short	0x0000
        /*0034*/ 	.byte	0x00, 0xf0, 0x11, 0x00


	//----- nvinfo : EIATTR_SPARSE_MMA_MASK
	.align		4
.L_683:
        /*0038*/ 	.byte	0x03, 0x50
        /*003a*/ 	.short	0x0000


	//----- nvinfo : EIATTR_MAXREG_COUNT
	.align		4
        /*003c*/ 	.byte	0x03, 0x1b
        /*003e*/ 	.short	0x00ff


	//----- nvinfo : EIATTR_MERCURY_ISA_VERSION
	.align		4
        /*0040*/ 	.byte	0x03, 0x5f
        /*0042*/ 	.short	0x0101


	//----- nvinfo : EIATTR_EXIT_INSTR_OFFSETS
	.align		4
        /*0044*/ 	.byte	0x04, 0x1c
        /*0046*/ 	.short	(.L_685 - .L_684)


	//   ....[0]....
.L_684:
        /*0048*/ 	.word	0x000006a0


	//   ....[1]....
        /*004c*/ 	.word	0x000017f0


	//   ....[2]....
        /*0050*/ 	.word	0x00001840


	//----- nvinfo : EIATTR_MAX_THREADS
	.align		4
.L_685:
        /*0054*/ 	.byte	0x04, 0x05
        /*0056*/ 	.short	(.L_687 - .L_686)
.L_686:
        /*0058*/ 	.word	0x00000080
        /*005c*/ 	.word	0x00000001
        /*0060*/ 	.word	0x00000001


	//----- nvinfo : EIATTR_CRS_STACK_SIZE
	.align		4
.L_687:
        /*0064*/ 	.byte	0x04, 0x1e
        /*0066*/ 	.short	(.L_689 - .L_688)
.L_688:
        /*0068*/ 	.word	0x00000000


	//----- nvinfo : EIATTR_CBANK_PARAM_SIZE
	.align		4
.L_689:
        /*006c*/ 	.byte	0x03, 0x19
        /*006e*/ 	.short	0x0030


	//----- nvinfo : EIATTR_PARAM_CBANK
	.align		4
        /*0070*/ 	.byte	0x04, 0x0a
        /*0072*/ 	.short	(.L_691 - .L_690)
	.align		4
.L_690:
        /*0074*/ 	.word	index@(.nv.constant0._ZN2at6native29vectorized_elementwise_kernelILi8EZZZNS0_65_GLOBAL__N__cd49fe81_27_ActivationSoftplusKernel_cu_1520ed90_292724softplus_backward_kernelERNS_18TensorIteratorBaseERKN3c106ScalarES8_ENKUlvE_clEvENKUlvE1_clEvEUlNS5_4HalfESB_E_St5arrayIPcLm3EEEEviT0_T1_)
        /*0078*/ 	.short	0x0210
        /*007a*/ 	.short	0x0030


	//----- nvinfo : EIATTR_SW_WAR
	.align		4
.L_691:
        /*007c*/ 	.byte	0x04, 0x36
        /*007e*/ 	.short	(.L_693 - .L_692)
.L_692:
        /*0080*/ 	.word	0x00000008
.L_693:


//--------------------- .nv.info._ZN2at6native18elementwise_kernelILi128ELi4EZNS0_15gpu_kernel_implIZZZNS0_65_GLOBAL__N__cd49fe81_27_ActivationSoftplusKernel_cu_1520ed90_292724softplus_backward_kernelERNS_18TensorIteratorBaseERKN3c106ScalarES9_ENKUlvE_clEvENKUlvE0_clEvEUlffE_EEvS5_RKT_EUliE_EEviT1_ --------------------------
	.section	.nv.info._ZN2at6native18elementwise_kernelILi128ELi4EZNS0_15gpu_kernel_implIZZZNS0_65_GLOBAL__N__cd49fe81_27_ActivationSoftplusKernel_cu_1520ed90_292724softplus_backward_kernelERNS_18TensorIteratorBaseERKN3c106ScalarES9_ENKUlvE_clEvENKUlvE0_clEvEUlffE_EEvS5_RKT_EUliE_EEviT1_,"",@"SHT_CUDA_INFO"
	.sectionflags	@""
	.align	4


	//----- nvinfo : EIATTR_CUDA_API_VERSION
	.align		4
        /*0000*/ 	.byte	0x04, 0x37
        /*0002*/ 	.short	(.L_695 - .L_694)
.L_694:
        /*0004*/ 	.word	0x00000082


	//----- nvinfo : EIATTR_KPARAM_INFO
	.align		4
.L_695:
        /*0008*/ 	.byte	0x04, 0x17
        /*000a*/ 	.short	(.L_697 - .L_696)
.L_696:
        /*000c*/ 	.word	0x00000000
        /*0010*/ 	.short	0x0001
        /*0012*/ 	.short	0x0008
        /*0014*/ 	.byte	0x00, 0xf0, 0x61, 0x0a


	//----- nvinfo : EIATTR_KPARAM_INFO
	.align		4
.L_697:
        /*0018*/ 	.byte	0x04, 0x17
        /*001a*/ 	.short	(.L_699 - .L_698)
.L_698:
        /*001c*/ 	.word	0x00000000
        /*0020*/ 	.short	0x0000
        /*0022*/ 	.short	0x0000
        /*0024*/ 	.byte	0x00, 0xf0, 0x11, 0x00


	//----- nvinfo : EIATTR_SPARSE_MMA_MASK
	.align		4
.L_699:
        /*0028*/ 	.byte	0x03, 0x50
        /*002a*/ 	.short	0x0000


	//----- nvinfo : EIATTR_MAXREG_COUNT
	.align		4
        /*002c*/ 	.byte	0x03, 0x1b
        /*002e*/ 	.short	0x0080


	//----- nvinfo : EIATTR_EXTERNS
	.align		4
        /*0030*/ 	.byte	0x04, 0x0f
        /*0032*/ 	.short	(.L_701 - .L_700)


	//   ....[0]....
	.align		4
.L_700:
        /*0034*/ 	.word	index@(__assertfail)


	//----- nvinfo : EIATTR_MERCURY_ISA_VERSION
	.align		4
.L_701:
        /*0038*/ 	.byte	0x03, 0x5f
        /*003a*/ 	.short	0x0101


	//----- nvinfo : EIATTR_SYSCALL_OFFSETS
	.align		4
        /*003c*/ 	.byte	0x04, 0x46
        /*003e*/ 	.short	(.L_703 - .L_702)


	//   ....[0]....
.L_702:
        /*0040*/ 	.word	0x00002490


	//   ....[1]....
        /*0044*/ 	.word	0x000032b0


	//   ....[2]....
        /*0048*/ 	.word	0x00004190


	//   ....[3]....
        /*004c*/ 	.word	0x00006650


	//   ....[4]....
        /*0050*/ 	.word	0x00007470


	//   ....[5]....
        /*0054*/ 	.word	0x00008350


	//   ....[6]....
        /*0058*/ 	.word	0x0000a800


	//   ....[7]....
        /*005c*/ 	.word	0x0000b620


	//   ....[8]....
        /*0060*/ 	.word	0x0000c500


	//   ....[9]....
        /*0064*/ 	.word	0x0000e9a0


	//   ....[10]....
        /*0068*/ 	.word	0x0000f7c0


	//   ....[11]....
        /*006c*/ 	.word	0x000106a0


	//----- nvinfo : EIATTR_EXIT_INSTR_OFFSETS
	.align		4
.L_703:
        /*0070*/ 	.byte	0x04, 0x1c
        /*0072*/ 	.short	(.L_705 - .L_704)


	//   ....[0]....
.L_704:
        /*0074*/ 	.word	0x0000c5b0


	//   ....[1]....
        /*0078*/ 	.word	0x0000f9c0


	//   ....[2]....
        /*007c*/ 	.word	0x0000fa00


	//   ....[3]....
        /*0080*/ 	.word	0x0000fa90


	//   ....[4]....
        /*0084*/ 	.word	0x0000fac0


	//   ....[5]....
        /*0088*/ 	.word	0x0000faf0


	//   ....[6]....
        /*008c*/ 	.word	0x0000fb70


	//   ....[7]....
        /*0090*/ 	.word	0x0000fba0


	//   ....[8]....
        /*0094*/ 	.word	0x0000fc30


	//   ....[9]....
        /*0098*/ 	.word	0x0000fc70


	//   ....[10]....
        /*009c*/ 	.word	0x0000fcb0


	//   ....[11]....
        /*00a0*/ 	.word	0x0000fd70


	//   ....[12]....
        /*00a4*/ 	.word	0x0000fdc0


	//   ....[13]....
        /*00a8*/ 	.word	0x0000ff40


	//   ....[14]....
        /*00ac*/ 	.word	0x00010090


	//   ....[15]....
        /*00b0*/ 	.word	0x000100c0


	//   ....[16]....
        /*00b4*/ 	.word	0x00010170


	//   ....[17]....
        /*00b8*/ 	.word	0x000102e0


	//   ....[18]....
        /*00bc*/ 	.word	0x00010450


	//   ....[19]....
        /*00c0*/ 	.word	0x000105a0


	//   ....[20]....
        /*00c4*/ 	.word	0x000106b0


	//   ....[21]....
        /*00c8*/ 	.word	0x000106e0


	//   ....[22]....
        /*00cc*/ 	.word	0x00010710


	//----- nvinfo : EIATTR_MAX_THREADS
	.align		4
.L_705:
        /*00d0*/ 	.byte	0x04, 0x05
        /*00d2*/ 	.short	(.L_707 - .L_706)
.L_706:
        /*00d4*/ 	.word	0x00000080
        /*00d8*/ 	.word	0x00000001
        /*00dc*/ 	.word	0x00000001


	//----- nvinfo : EIATTR_CRS_STACK_SIZE
	.align		4
.L_707:
        /*00e0*/ 	.byte	0x04, 0x1e
        /*00e2*/ 	.short	(.L_709 - .L_708)
.L_708:
        /*00e4*/ 	.word	0x00000000


	//----- nvinfo : EIATTR_CBANK_PARAM_SIZE
	.align		4
.L_709:
        /*00e8*/ 	.byte	0x03, 0x19
        /*00ea*/ 	.short	0x02a0


	//----- nvinfo : EIATTR_PARAM_CBANK
	.align		4
        /*00ec*/ 	.byte	0x04, 0x0a
        /*00ee*/ 	.short	(.L_711 - .L_710)
	.align		4
.L_710:
        /*00f0*/ 	.word	index@(.nv.constant0._ZN2at6native18elementwise_kernelILi128ELi4EZNS0_15gpu_kernel_implIZZZNS0_65_GLOBAL__N__cd49fe81_27_ActivationSoftplusKernel_cu_1520ed90_292724softplus_backward_kernelERNS_18TensorIteratorBaseERKN3c106ScalarES9_ENKUlvE_clEvENKUlvE0_clEvEUlffE_EEvS5_RKT_EUliE_EEviT1_)
        /*00f4*/ 	.short	0x0210
        /*00f6*/ 	.short	0x02a0


	//----- nvinfo : EIATTR_SW_WAR
	.align		4
.L_711:
        /*00f8*/ 	.byte	0x04, 0x36
        /*00fa*/ 	.short	(.L_713 - .L_712)
.L_712:
        /*00fc*/ 	.word	0x00000008
.L_713:


//--------------------- .nv.info._ZN2at6native27unrolled_elementwise_kernelIZZZNS0_65_GLOBAL__N__cd49fe81_27_ActivationSoftplusKernel_cu_1520ed90_292724softplus_backward_kernelERNS_18TensorIteratorBaseERKN3c106ScalarES8_ENKUlvE_clEvENKUlvE0_clEvEUlffE_St5arrayIPcLm3EELi4E23TrivialOffsetCalculatorILi2EjESF_ILi1EjENS0_6memory12LoadWithCastILi2EEENSI_13StoreWithCastILi1EEEEEviT_T0_T2_T3_T4_T5_ --------------------------
	.section	.nv.info._ZN2at6native27unrolled_elementwise_kernelIZZZNS0_65_GLOBAL__N__cd49fe81_27_ActivationSoftplusKernel_cu_1520ed90_292724softplus_backward_kernelERNS_18TensorIteratorBaseERKN3c106ScalarES8_ENKUlvE_clEvENKUlvE0_clEvEUlffE_St5arrayIPcLm3EELi4E23TrivialOffsetCalculatorILi2EjESF_ILi1EjENS0_6memory12LoadWithCastILi2EEENSI_13StoreWithCastILi1EEEEEviT_T0_T2_T3_T4_T5_,"",@"SHT_CUDA_INFO"
	.sectionflags	@""
	.align	4


	//----- nvinfo : EIATTR_CUDA_API_VERSION
	.align		4
        /*0000*/ 	.byte	0x04, 0x37
        /*0002*/ 	.short	(.L_715 - .L_714)
.L_714:
        /*0004*/ 	.word	0x00000082


	//----- nvinfo : EIATTR_KPARAM_INFO
	.align		4
.L_715:
        /*0008*/ 	.byte	0x04, 0x17
        /*000a*/ 	.short	(.L_717 - .L_716)
.L_716:
        /*000c*/ 	.word	0x00000000
        /*0010*/ 	.short	0x0006
        /*0012*/ 	.short	0x0040
        /*0014*/ 	.byte	0x00, 0xf0, 0x21, 0x00


	//----- nvinfo : EIATTR_KPARAM_INFO
	.align		4
.L_717:
        /*0018*/ 	.byte	0x04, 0x17
        /*001a*/ 	.short	(.L_719 - .L_718)
.L_718:
        /*001c*/ 	.word	0x00000000
        /*0020*/ 	.short	0x0005
        /*0022*/ 	.short	0x0034
        /*0024*/ 	.byte	0x00, 0xf0, 0x31, 0x00


	//----- nvinfo : EIATTR_KPARAM_INFO
	.align		4
.L_719:
        /*0028*/ 	.byte	0x04, 0x17
        /*002a*/ 	.short	(.L_721 - .L_720)
.L_720:
        /*002c*/ 	.word	0x00000000
        /*0030*/ 	.short	0x0004
        /*0032*/ 	.short	0x0031
        /*0034*/ 	.byte	0x00, 0xf0, 0x05, 0x00


	//----- nvinfo : EIATTR_KPARAM_INFO
	.align		4
.L_721:
        /*0038*/ 	.byte	0x04, 0x17
        /*003a*/ 	.short	(.L_723 - .L_722)
.L_722:
        /*003c*/ 	.word	0x00000000
        /*0040*/ 	.short	0x0003
        /*0042*/ 	.short	0x0030
        /*0044*/ 	.byte	0x00, 0xf0, 0x05, 0x00


	//----- nvinfo : EIATTR_KPARAM_INFO
	.align		4
.L_723:
        /*0048*/ 	.byte	0x04, 0x17
        /*004a*/ 	.short	(.L_725 - .L_724)
.L_724:
        /*004c*/ 	.word	0x00000000
        /*0050*/ 	.short	0x0002
        /*0052*/ 	.short	0x0018
        /*0054*/ 	.byte	0x00, 0xf0, 0x61, 0x00


	//----- nvinfo : EIATTR_KPARAM_INFO
	.align		4
.L_725:
        /*0058*/ 	.byte	0x04, 0x17
        /*005a*/ 	.short	(.L_727 - .L_726)
.L_726:
        /*005c*/ 	.word	0x00000000
        /*0060*/ 	.short	0x0001
        /*0062*/ 	.short	0x0008
        /*0064*/ 	.byte	0x00, 0xf0, 0x41, 0x00


	//----- nvinfo : EIATTR_KPARAM_INFO
	.align		4
.L_727:
        /*0068*/ 	.byte	0x04, 0x17
        /*006a*/ 	.short	(.L_729 - .L_728)
.L_728:
        /*006c*/ 	.word	0x00000000
        /*0070*/ 	.short	0x0000
        /*0072*/ 	.short	0x0000
        /*0074*/ 	.byte	0x00, 0xf0, 0x11, 0x00


	//----- nvinfo : EIATTR_SPARSE_MMA_MASK
	.align		4
.L_729:
        /*0078*/ 	.byte	0x03, 0x50
        /*007a*/ 	.short	0x0000


	//----- nvinfo : EIATTR_MAXREG_COUNT
	.align		4
        /*007c*/ 	.byte	0x03, 0x1b
        /*007e*/ 	.short	0x00ff


	//----- nvinfo : EIATTR_EXTERNS
	.align		4
        /*0080*/ 	.byte	0x04, 0x0f
        /*0082*/ 	.short	(.L_731 - .L_730)


	//   ....[0]....
	.align		4
.L_730:
        /*0084*/ 	.word	index@(__assertfail)


	//----- nvinfo : EIATTR_MERCURY_ISA_VERSION
	.align		4
.L_731:
        /*0088*/ 	.byte	0x03, 0x5f
        /*008a*/ 	.short	0x0101


	//----- nvinfo : EIATTR_SYSCALL_OFFSETS
	.align		4
        /*008c*/ 	.byte	0x04, 0x46
        /*008e*/ 	.short	(.L_733 - .L_732)


	//   ....[0]....
.L_732:
        /*0090*/ 	.word	0x00000ea0


	//   ....[1]....
        /*0094*/ 	.word	0x00001cd0


	//   ....[2]....
        /*0098*/ 	.word	0x00002b80


	//   ....[3]....
        /*009c*/ 	.word	0x000039b0


	//   ....[4]....
        /*00a0*/ 	.word	0x00004860


	//   ....[5]....
        /*00a4*/ 	.word	0x000056a0


	//   ....[6]....
        /*00a8*/ 	.word	0x00006540


	//   ....[7]....
        /*00ac*/ 	.word	0x00007350


	//   ....[8]....
        /*00b0*/ 	.word	0x000086c0


	//   ....[9]....
        /*00b4*/ 	.word	0x000095c0


	//   ....[10]....
        /*00b8*/ 	.word	0x0000a480


	//   ....[11]....
        /*00bc*/ 	.word	0x0000b340


	//----- nvinfo : EIATTR_EXIT_INSTR_OFFSETS
	.align		4
.L_733:
        /*00c0*/ 	.byte	0x04, 0x1c
        /*00c2*/ 	.short	(.L_735 - .L_734)


	//   ....[0]....
.L_734:
        /*00c4*/ 	.word	0x0000a520


	//   ....[1]....
        /*00c8*/ 	.word	0x0000a660


	//   ....[2]....
        /*00cc*/ 	.word	0x0000a6a0


	//   ....[3]....
        /*00d0*/ 	.word	0x0000a730


	//   ....[4]....
        /*00d4*/ 	.word	0x0000a760


	//   ....[5]....
        /*00d8*/ 	.word	0x0000a790


	//   ....[6]....
        /*00dc*/ 	.word	0x0000a810


	//   ....[7]....
        /*00e0*/ 	.word	0x0000a840


	//   ....[8]....
        /*00e4*/ 	.word	0x0000a8d0


	//   ....[9]....
        /*00e8*/ 	.word	0x0000a910


	//   ....[10]....
        /*00ec*/ 	.word	0x0000a950


	//   ....[11]....
        /*00f0*/ 	.word	0x0000aa10


	//   ....[12]....
        /*00f4*/ 	.word	0x0000aa60


	//   ....[13]....
        /*00f8*/ 	.word	0x0000abe0


	//   ....[14]....
        /*00fc*/ 	.word	0x0000ad30


	//   ....[15]....
        /*0100*/ 	.word	0x0000ad60


	//   ....[16]....
        /*0104*/ 	.word	0x0000ae10


	//   ....[17]....
        /*0108*/ 	.word	0x0000af80


	//   ....[18]....
        /*010c*/ 	.word	0x0000b0f0


	//   ....[19]....
        /*0110*/ 	.word	0x0000b240


	//   ....[20]....
        /*0114*/ 	.word	0x0000b350


	//   ....[21]....
        /*0118*/ 	.word	0x0000b380


	//   ....[22]....
        /*011c*/ 	.word	0x0000b3b0


	//----- nvinfo : EIATTR_MAX_THREADS
	.align		4
.L_735:
        /*0120*/ 	.byte	0x04, 0x05
        /*0122*/ 	.short	(.L_737 - .L_736)
.L_736:
        /*0124*/ 	.word	0x00000080
        /*0128*/ 	.word	0x00000001
        /*012c*/ 	.word	0x00000001


	//----- nvinfo : EIATTR_CRS_STACK_SIZE
	.align		4
.L_737:
        /*0130*/ 	.byte	0x04, 0x1e
        /*0132*/ 	.short	(.L_739 - .L_738)
.L_738:
        /*0134*/ 	.word	0x00000000


	//----- nvinfo : EIATTR_CBANK_PARAM_SIZE
	.align		4
.L_739:
        /*0138*/ 	.byte	0x03, 0x19
        /*013a*/ 	.short	0x0048


	//----- nvinfo : EIATTR_PARAM_CBANK
	.align		4
        /*013c*/ 	.byte	0x04, 0x0a
        /*013e*/ 	.short	(.L_741 - .L_740)
	.align		4
.L_740:
        /*0140*/ 	.word	index@(.nv.constant0._ZN2at6native27unrolled_elementwise_kernelIZZZNS0_65_GLOBAL__N__cd49fe81_27_ActivationSoftplusKernel_cu_1520ed90_292724softplus_backward_kernelERNS_18TensorIteratorBaseERKN3c106ScalarES8_ENKUlvE_clEvENKUlvE0_clEvEUlffE_St5arrayIPcLm3EELi4E23TrivialOffsetCalculatorILi2EjESF_ILi1EjENS0_6memory12LoadWithCastILi2EEENSI_13StoreWithCastILi1EEEEEviT_T0_T2_T3_T4_T5_)
        /*0144*/ 	.short	0x0210
        /*0146*/ 	.short	0x0048


	//----- nvinfo : EIATTR_SW_WAR
	.align		4
.L_741:
        /*0148*/ 	.byte	0x04, 0x36
        /*014a*/ 	.short	(.L_743 - .L_742)
.L_742:
        /*014c*/ 	.word	0x00000008
.L_743:


//--------------------- .nv.info._ZN2at6native18elementwise_kernelILi128ELi2EZNS0_22gpu_kernel_impl_nocastIZZZNS0_65_GLOBAL__N__cd49fe81_27_ActivationSoftplusKernel_cu_1520ed90_292724softplus_backward_kernelERNS_18TensorIteratorBaseERKN3c106ScalarES9_ENKUlvE_clEvENKUlvE0_clEvEUlffE_EEvS5_RKT_EUliE_EEviT1_ --------------------------
	.section	.nv.info._ZN2at6native18elementwise_kernelILi128ELi2EZNS0_22gpu_kernel_impl_nocastIZZZNS0_65_GLOBAL__N__cd49fe81_27_ActivationSoftplusKernel_cu_1520ed90_292724softplus_backward_kernelERNS_18TensorIteratorBaseERKN3c106ScalarES9_ENKUlvE_clEvENKUlvE0_clEvEUlffE_EEvS5_RKT_EUliE_EEviT1_,"",@"SHT_CUDA_INFO"
	.sectionflags	@""
	.align	4


	//----- nvinfo : EIATTR_CUDA_API_VERSION
	.align		4
        /*0000*/ 	.byte	0x04, 0x37
        /*0002*/ 	.short	(.L_745 - .L_744)
.L_744:
        /*0004*/ 	.word	0x00000082


	//----- nvinfo : EIATTR_KPARAM_INFO
	.align		4
.L_745:
        /*0008*/ 	.byte	0x04, 0x17
        /*000a*/ 	.short	(.L_747 - .L_746)
.L_746:
        /*000c*/ 	.word	0x00000000
        /*0010*/ 	.short	0x0001
        /*0012*/ 	.short	0x0008
        /*0014*/ 	.byte	0x00, 0xf0, 0x41, 0x0a


	//----- nvinfo : EIATTR_KPARAM_INFO
	.align		4
.L_747:
        /*0018*/ 	.byte	0x04, 0x17
        /*001a*/ 	.short	(.L_749 - .L_748)
.L_748:
        /*001c*/ 	.word	0x00000000
        /*0020*/ 	.short	0x0000
        /*0022*/ 	.short	0x0000
        /*0024*/ 	.byte	0x00, 0xf0, 0x11, 0x00


	//----- nvinfo : EIATTR_SPARSE_MMA_MASK
	.align		4
.L_749:
        /*0028*/ 	.byte	0x03, 0x50
        /*002a*/ 	.short	0x0000


	//----- nvinfo : EIATTR_MAXREG_COUNT
	.align		4
        /*002c*/ 	.byte	0x03, 0x1b
        /*002e*/ 	.short	0x0080


	//----- nvinfo : EIATTR_MERCURY_ISA_VERSION
	.align		4
        /*0030*/ 	.byte	0x03, 0x5f
        /*0032*/ 	.short	0x0101


	//----- nvinfo : EIATTR_EXIT_INSTR_OFFSETS
	.align		4
        /*0034*/ 	.byte	0x04, 0x1c
        /*0036*/ 	.short	(.L_751 - .L_750)


	//   ....[0]....
.L_750:
        /*0038*/ 	.word	0x00001820


	//   ....[1]....
        /*003c*/ 	.word	0x00002f90


	//----- nvinfo : EIATTR_MAX_THREADS
	.align		4
.L_751:
        /*0040*/ 	.byte	0x04, 0x05
        /*0042*/ 	.short	(.L_753 - .L_752)
.L_752:
        /*0044*/ 	.word	0x00000080
        /*0048*/ 	.word	0x00000001
        /*004c*/ 	.word	0x00000001


	//----- nvinfo : EIATTR_CRS_STACK_SIZE
	.align		4
.L_753:
        /*0050*/ 	.byte	0x04, 0x1e
        /*0052*/ 	.short	(.L_755 - .L_754)
.L_754:
        /*0054*/ 	.word	0x00000000


	//----- nvinfo : EIATTR_CBANK_PARAM_SIZE
	.align		4
.L_755:
        /*0058*/ 	.byte	0x03, 0x19
        /*005a*/ 	.short	0x0298


	//----- nvinfo : EIATTR_PARAM_CBANK
	.align		4
        /*005c*/ 	.byte	0x04, 0x0a
        /*005e*/ 	.short	(.L_757 - .L_756)
	.align		4
.L_756:
        /*0060*/ 	.word	index@(.nv.constant0._ZN2at6native18elementwise_kernelILi128ELi2EZNS0_22gpu_kernel_impl_nocastIZZZNS0_65_GLOBAL__N__cd49fe81_27_ActivationSoftplusKernel_cu_1520ed90_292724softplus_backward_kernelERNS_18TensorIteratorBaseERKN3c106ScalarES9_ENKUlvE_clEvENKUlvE0_clEvEUlffE_EEvS5_RKT_EUliE_EEviT1_)
        /*0064*/ 	.short	0x0210
        /*0066*/ 	.short	0x0298


	//----- nvinfo : EIATTR_SW_WAR
	.align		4
.L_757:
        /*0068*/ 	.byte	0x04, 0x36
        /*006a*/ 	.short	(.L_759 - .L_758)
.L_758:
        /*006c*/ 	.word	0x00000008
.L_759:


//--------------------- .nv.info._ZN2at6native27unrolled_elementwise_kernelIZZZNS0_65_GLOBAL__N__cd49fe81_27_ActivationSoftplusKernel_cu_1520ed90_292724softplus_backward_kernelERNS_18TensorIteratorBaseERKN3c106ScalarES8_ENKUlvE_clEvENKUlvE0_clEvEUlffE_St5arrayIPcLm3EELi4E23TrivialOffsetCalculatorILi2EjESF_ILi1EjENS0_6memory15LoadWithoutCastENSI_16StoreWithoutCastEEEviT_T0_T2_T3_T4_T5_ --------------------------
	.section	.nv.info._ZN2at6native27unrolled_elementwise_kernelIZZZNS0_65_GLOBAL__N__cd49fe81_27_ActivationSoftplusKernel_cu_1520ed90_292724softplus_backward_kernelERNS_18TensorIteratorBaseERKN3c106ScalarES8_ENKUlvE_clEvENKUlvE0_clEvEUlffE_St5arrayIPcLm3EELi4E23TrivialOffsetCalculatorILi2EjESF_ILi1EjENS0_6memory15LoadWithoutCastENSI_16StoreWithoutCastEEEviT_T0_T2_T3_T4_T5_,"",@"SHT_CUDA_INFO"
	.sectionflags	@""
	.align	4


	//----- nvinfo : EIATTR_CUDA_API_VERSION
	.align		4
        /*0000*/ 	.byte	0x04, 0x37
        /*0002*/ 	.short	(.L_761 - .L_760)
.L_760:
        /*0004*/ 	.word	0x00000082


	//----- nvinfo : EIATTR_KPARAM_INFO
	.align		4
.L_761:
        /*0008*/ 	.byte	0x04, 0x17
        /*000a*/ 	.short	(.L_763 - .L_762)
.L_762:
        /*000c*/ 	.word	0x00000000
        /*0010*/ 	.short	0x0006
        /*0012*/ 	.short	0x0033
        /*0014*/ 	.byte	0x00, 0xf0, 0x05, 0x00


	//----- nvinfo : EIATTR_KPARAM_INFO
	.align		4
.L_763:
        /*0018*/ 	.byte	0x04, 0x17
        /*001a*/ 	.short	(.L_765 - .L_764)
.L_764:
        /*001c*/ 	.word	0x00000000
        /*0020*/ 	.short	0x0005
        /*0022*/ 	.short	0x0032
        /*0024*/ 	.byte	0x00, 0xf0, 0x05, 0x00


	//----- nvinfo : EIATTR_KPARAM_INFO
	.align		4
.L_765:
        /*0028*/ 	.byte	0x04, 0x17
        /*002a*/ 	.short	(.L_767 - .L_766)
.L_766:
        /*002c*/ 	.word	0x00000000
        /*0030*/ 	.short	0x0004
        /*0032*/ 	.short	0x0031
        /*0034*/ 	.byte	0x00, 0xf0, 0x05, 0x00


	//----- nvinfo : EIATTR_KPARAM_INFO
	.align		4
.L_767:
        /*0038*/ 	.byte	0x04, 0x17
        /*003a*/ 	.short	(.L_769 - .L_768)
.L_768:
        /*003c*/ 	.word	0x00000000
        /*0040*/ 	.short	0x0003
        /*0042*/ 	.short	0x0030
        /*0044*/ 	.byte	0x00, 0xf0, 0x05, 0x00


	//----- nvinfo : EIATTR_KPARAM_INFO
	.align		4
.L_769:
        /*0048*/ 	.byte	0x04, 0x17
        /*004a*/ 	.short	(.L_771 - .L_770)
.L_770:
        /*004c*/ 	.word	0x00000000
        /*0050*/ 	.short	0x0002
        /*0052*/ 	.short	0x0018
        /*0054*/ 	.byte	0x00, 0xf0, 0x61, 0x00


	//----- nvinfo : EIATTR_KPARAM_INFO
	.align		4
.L_771:
        /*0058*/ 	.byte	0x04, 0x17
        /*005a*/ 	.short	(.L_773 - .L_772)
.L_772:
        /*005c*/ 	.word	0x00000000
        /*0060*/ 	.short	0x0001
        /*0062*/ 	.short	0x0008
        /*0064*/ 	.byte	0x00, 0xf0, 0x41, 0x00


	//----- nvinfo : EIATTR_KPARAM_INFO
	.align		4
.L_773:
        /*0068*/ 	.byte	0x04, 0x17
        /*006a*/ 	.short	(.L_775 - .L_774)
.L_774:
        /*006c*/ 	.word	0x00000000
        /*0070*/ 	.short	0x0000
        /*0072*/ 	.short	0x0000
        /*0074*/ 	.byte	0x00, 0xf0, 0x11, 0x00


	//----- nvinfo : EIATTR_SPARSE_MMA_MASK
	.align		4
.L_775:
        /*0078*/ 	.byte	0x03, 0x50
        /*007a*/ 	.short	0x0000


	//----- nvinfo : EIATTR_MAXREG_COUNT
	.align		4
        /*007c*/ 	.byte	0x03, 0x1b
        /*007e*/ 	.short	0x00ff


	//----- nvinfo : EIATTR_MERCURY_ISA_VERSION
	.align		4
        /*0080*/ 	.byte	0x03, 0x5f
        /*0082*/ 	.short	0x0101


	//----- nvinfo : EIATTR_EXIT_INSTR_OFFSETS
	.align		4
        /*0084*/ 	.byte	0x04, 0x1c
        /*0086*/ 	.short	(.L_777 - .L_776)


	//   ....[0]....
.L_776:
        /*0088*/ 	.word	0x00000790


	//   ....[1]....
        /*008c*/ 	.word	0x000007e0


	//----- nvinfo : EIATTR_MAX_THREADS
	.align		4
.L_777:
        /*0090*/ 	.byte	0x04, 0x05
        /*0092*/ 	.short	(.L_779 - .L_778)
.L_778:
        /*0094*/ 	.word	0x00000080
        /*0098*/ 	.word	0x00000001
        /*009c*/ 	.word	0x00000001


	//----- nvinfo : EIATTR_CRS_STACK_SIZE
	.align		4
.L_779:
        /*00a0*/ 	.byte	0x04, 0x1e
        /*00a2*/ 	.short	(.L_781 - .L_780)
.L_780:
        /*00a4*/ 	.word	0x00000000


	//----- nvinfo : EIATTR_CBANK_PARAM_SIZE
	.align		4
.L_781:
        /*00a8*/ 	.byte	0x03, 0x19
        /*00aa*/ 	.short	0x0034


	//----- nvinfo : EIATTR_PARAM_CBANK
	.align		4
        /*00ac*/ 	.byte	0x04, 0x0a
        /*00ae*/ 	.short	(.L_783 - .L_782)
	.align		4
.L_782:
        /*00b0*/ 	.word	index@(.nv.constant0._ZN2at6native27unrolled_elementwise_kernelIZZZNS0_65_GLOBAL__N__cd49fe81_27_ActivationSoftplusKernel_cu_1520ed90_292724softplus_backward_kernelERNS_18TensorIteratorBaseERKN3c106ScalarES8_ENKUlvE_clEvENKUlvE0_clEvEUlffE_St5arrayIPcLm3EELi4E23TrivialOffsetCalculatorILi2EjESF_ILi1EjENS0_6memory15LoadWithoutCastENSI_16StoreWithoutCastEEEviT_T0_T2_T3_T4_T5_)
        /*00b4*/ 	.short	0x0210
        /*00b6*/ 	.short	0x0034


	//----- nvinfo : EIATTR_SW_WAR
	.align		4
.L_783:
        /*00b8*/ 	.byte	0x04, 0x36
        /*00ba*/ 	.short	(.L_785 - .L_784)
.L_784:
        /*00bc*/ 	.word	0x00000008
.L_785:


//--------------------- .nv.info._ZN2at6native29vectorized_elementwise_kernelILi2EZZZNS0_65_GLOBAL__N__cd49fe81_27_ActivationSoftplusKernel_cu_1520ed90_292724softplus_backward_kernelERNS_18TensorIteratorBaseERKN3c106ScalarES8_ENKUlvE_clEvENKUlvE0_clEvEUlffE_St5arrayIPcLm3EEEEviT0_T1_ --------------------------
	.section	.nv.info._ZN2at6native29vectorized_elementwise_kernelILi2EZZZNS0_65_GLOBAL__N__cd49fe81_27_ActivationSoftplusKernel_cu_1520ed90_292724softplus_backward_kernelERNS_18TensorIteratorBaseERKN3c106ScalarES8_ENKUlvE_clEvENKUlvE0_clEvEUlffE_St5arrayIPcLm3EEEEviT0_T1_,"",@"SHT_CUDA_INFO"
	.sectionflags	@""
	.align	4


	//----- nvinfo : EIATTR_CUDA_API_VERSION
	.align		4
        /*0000*/ 	.byte	0x04, 0x37
        /*0002*/ 	.short	(.L_787 - .L_786)
.L_786:
        /*0004*/ 	.word	0x00000082


	//----- nvinfo : EIATTR_KPARAM_INFO
	.align		4
.L_787:
        /*0008*/ 	.byte	0x04, 0x17
        /*000a*/ 	.short	(.L_789 - .L_788)
.L_788:
        /*000c*/ 	.word	0x00000000
        /*0010*/ 	.short	0x0002
        /*0012*/ 	.short	0x0018
        /*0014*/ 	.byte	0x00, 0xf0, 0x61, 0x00


	//----- nvinfo : EIATTR_KPARAM_INFO
	.align		4
.L_789:
        /*0018*/ 	.byte	0x04, 0x17
        /*001a*/ 	.short	(.L_791 - .L_790)
.L_790:
        /*001c*/ 	.word	0x00000000
        /*0020*/ 	.short	0x0001
        /*0022*/ 	.short	0x0008
        /*0024*/ 	.byte	0x00, 0xf0, 0x41, 0x00


	//----- nvinfo : EIATTR_KPARAM_INFO
	.align		4
.L_791:
        /*0028*/ 	.byte	0x04, 0x17
        /*002a*/ 	.short	(.L_793 - .L_792)
.L_792:
        /*002c*/ 	.word	0x00000000
        /*0030*/ 	.short	0x0000
        /*0032*/ 	.short	0x0000
        /*0034*/ 	.byte	0x00, 0xf0, 0x11, 0x00


	//----- nvinfo : EIATTR_SPARSE_MMA_MASK
	.align		4
.L_793:
        /*0038*/ 	.byte	0x03, 0x50
        /*003a*/ 	.short	0x0000


	//----- nvinfo : EIATTR_MAXREG_COUNT
	.align		4
        /*003c*/ 	.byte	0x03, 0x1b
        /*003e*/ 	.short	0x00ff


	//----- nvinfo : EIATTR_MERCURY_ISA_VERSION
	.align		4
        /*0040*/ 	.byte	0x03, 0x5f
        /*0042*/ 	.short	0x0101


	//----- nvinfo : EIATTR_EXIT_INSTR_OFFSETS
	.align		4
        /*0044*/ 	.byte	0x04, 0x1c
        /*0046*/ 	.short	(.L_795 - .L_794)


	//   ....[0]....
.L_794:
        /*0048*/ 	.word	0x000005f0


	//   ....[1]....
        /*004c*/ 	.word	0x000015a0


	//   ....[2]....
        /*0050*/ 	.word	0x000015f0


	//----- nvinfo : EIATTR_MAX_THREADS
	.align		4
.L_795:
        /*0054*/ 	.byte	0x04, 0x05
        /*0056*/ 	.short	(.L_797 - .L_796)
.L_796:
        /*0058*/ 	.word	0x00000080
        /*005c*/ 	.word	0x00000001
        /*0060*/ 	.word	0x00000001


	//----- nvinfo : EIATTR_CRS_STACK_SIZE
	.align		4
.L_797:
        /*0064*/ 	.byte	0x04, 0x1e
        /*0066*/ 	.short	(.L_799 - .L_798)
.L_798:
        /*0068*/ 	.word	0x00000000


	//----- nvinfo : EIATTR_CBANK_PARAM_SIZE
	.align		4
.L_799:
        /*006c*/ 	.byte	0x03, 0x19
        /*006e*/ 	.short	0x0030


	//----- nvinfo : EIATTR_PARAM_CBANK
	.align		4
        /*0070*/ 	.byte	0x04, 0x0a
        /*0072*/ 	.short	(.L_801 - .L_800)
	.align		4
.L_800:
        /*0074*/ 	.word	index@(.nv.constant0._ZN2at6native29vectorized_elementwise_kernelILi2EZZZNS0_65_GLOBAL__N__cd49fe81_27_ActivationSoftplusKernel_cu_1520ed90_292724softplus_backward_kernelERNS_18TensorIteratorBaseERKN3c106ScalarES8_ENKUlvE_clEvENKUlvE0_clEvEUlffE_St5arrayIPcLm3EEEEviT0_T1_)
        /*0078*/ 	.short	0x0210
        /*007a*/ 	.short	0x0030


	//----- nvinfo : EIATTR_SW_WAR
	.align		4
.L_801:
        /*007c*/ 	.byte	0x04, 0x36
        /*007e*/ 	.short	(.L_803 - .L_802)
.L_802:
        /*0080*/ 	.word	0x00000008
.L_803:


//--------------------- .nv.info._ZN2at6native29vectorized_elementwise_kernelILi4EZZZNS0_65_GLOBAL__N__cd49fe81_27_ActivationSoftplusKernel_cu_1520ed90_292724softplus_backward_kernelERNS_18TensorIteratorBaseERKN3c106ScalarES8_ENKUlvE_clEvENKUlvE0_clEvEUlffE_St5arrayIPcLm3EEEEviT0_T1_ --------------------------
	.section	.nv.info._ZN2at6native29vectorized_elementwise_kernelILi4EZZZNS0_65_GLOBAL__N__cd49fe81_27_ActivationSoftplusKernel_cu_1520ed90_292724softplus_backward_kernelERNS_18TensorIteratorBaseERKN3c106ScalarES8_ENKUlvE_clEvENKUlvE0_clEvEUlffE_St5arrayIPcLm3EEEEviT0_T1_,"",@"SHT_CUDA_INFO"
	.sectionflags	@""
	.align	4


	//----- nvinfo : EIATTR_CUDA_API_VERSION
	.align		4
        /*0000*/ 	.byte	0x04, 0x37
        /*0002*/ 	.short	(.L_805 - .L_804)
.L_804:
        /*0004*/ 	.word	0x00000082


	//----- nvinfo : EIATTR_KPARAM_INFO
	.align		4
.L_805:
        /*0008*/ 	.byte	0x04, 0x17
        /*000a*/ 	.short	(.L_807 - .L_806)
.L_806:
        /*000c*/ 	.word	0x00000000
        /*0010*/ 	.short	0x0002
        /*0012*/ 	.short	0x0018
        /*0014*/ 	.byte	0x00, 0xf0, 0x61, 0x00


	//----- nvinfo : EIATTR_KPARAM_INFO
	.align		4
.L_807:
        /*0018*/ 	.byte	0x04, 0x17
        /*001a*/ 	.short	(.L_809 - .L_808)
.L_808:
        /*001c*/ 	.word	0x00000000
        /*0020*/ 	.short	0x0001
        /*0022*/ 	.short	0x0008
        /*0024*/ 	.byte	0x00, 0xf0, 0x41, 0x00


	//----- nvinfo : EIATTR_KPARAM_INFO
	.align		4
.L_809:
        /*0028*/ 	.byte	0x04, 0x17
        /*002a*/ 	.short	(.L_811 - .L_810)
.L_810:
        /*002c*/ 	.word	0x00000000
        /*0030*/ 	.short	0x0000
        /*0032*/ 	.short	0x0000
        /*0034*/ 	.byte	0x00, 0xf0, 0x11, 0x00


	//----- nvinfo : EIATTR_SPARSE_MMA_MASK
	.align		4
.L_811:
        /*0038*/ 	.byte	0x03, 0x50
        /*003a*/ 	.short	0x0000


	//----- nvinfo : EIATTR_MAXREG_COUNT
	.align		4
        /*003c*/ 	.byte	0x03, 0x1b
        /*003e*/ 	.short	0x00ff


	//----- nvinfo : EIATTR_MERCURY_ISA_VERSION
	.align		4
        /*0040*/ 	.byte	0x03, 0x5f
        /*0042*/ 	.short	0x0101


	//----- nvinfo : EIATTR_EXIT_INSTR_OFFSETS
	.align		4
        /*0044*/ 	.byte	0x04, 0x1c
        /*0046*/ 	.short	(.L_813 - .L_812)


	//   ....[0]....
.L_812:
        /*0048*/ 	.word	0x00000590


	//   ....[1]....
        /*004c*/ 	.word	0x00001540


	//   ....[2]....
        /*0050*/ 	.word	0x00001590


	//----- nvinfo : EIATTR_MAX_THREADS
	.align		4
.L_813:
        /*0054*/ 	.byte	0x04, 0x05
        /*0056*/ 	.short	(.L_815 - .L_814)
.L_814:
        /*0058*/ 	.word	0x00000080
        /*005c*/ 	.word	0x00000001
        /*0060*/ 	.word	0x00000001


	//----- nvinfo : EIATTR_CRS_STACK_SIZE
	.align		4
.L_815:
        /*0064*/ 	.byte	0x04, 0x1e
        /*0066*/ 	.short	(.L_817 - .L_816)
.L_816:
        /*0068*/ 	.word	0x00000000


	//----- nvinfo : EIATTR_CBANK_PARAM_SIZE
	.align		4
.L_817:
        /*006c*/ 	.byte	0x03, 0x19
        /*006e*/ 	.short	0x0030


	//----- nvinfo : EIATTR_PARAM_CBANK
	.align		4
        /*0070*/ 	.byte	0x04, 0x0a
        /*0072*/ 	.short	(.L_819 - .L_818)
	.align		4
.L_818:
        /*0074*/ 	.word	index@(.nv.constant0._ZN2at6native29vectorized_elementwise_kernelILi4EZZZNS0_65_GLOBAL__N__cd49fe81_27_ActivationSoftplusKernel_cu_1520ed90_292724softplus_backward_kernelERNS_18TensorIteratorBaseERKN3c106ScalarES8_ENKUlvE_clEvENKUlvE0_clEvEUlffE_St5arrayIPcLm3EEEEviT0_T1_)
        /*0078*/ 	.short	0x0210
        /*007a*/ 	.short	0x0030


	//----- nvinfo : EIATTR_SW_WAR
	.align		4
.L_819:
        /*007c*/ 	.byte	0x04, 0x36
        /*007e*/ 	.short	(.L_821 - .L_820)
.L_820:
        /*0080*/ 	.word	0x00000008
.L_821:


//--------------------- .nv.info._ZN2at6native29vectorized_elementwise_kernelILi8EZZZNS0_65_GLOBAL__N__cd49fe81_27_ActivationSoftplusKernel_cu_1520ed90_292724softplus_backward_kernelERNS_18TensorIteratorBaseERKN3c106ScalarES8_ENKUlvE_clEvENKUlvE0_clEvEUlffE_St5arrayIPcLm3EEEEviT0_T1_ --------------------------
	.section	.nv.info._ZN2at6native29vectorized_elementwise_kernelILi8EZZZNS0_65_GLOBAL__N__cd49fe81_27_ActivationSoftplusKernel_cu_1520ed90_292724softplus_backward_kernelERNS_18TensorIteratorBaseERKN3c106ScalarES8_ENKUlvE_clEvENKUlvE0_clEvEUlffE_St5arrayIPcLm3EEEEviT0_T1_,"",@"SHT_CUDA_INFO"
	.sectionflags	@""
	.align	4


	//----- nvinfo : EIATTR_CUDA_API_VERSION
	.align		4
        /*0000*/ 	.byte	0x04, 0x37
        /*0002*/ 	.short	(.L_823 - .L_822)
.L_822:
        /*0004*/ 	.word	0x00000082


	//----- nvinfo : EIATTR_KPARAM_INFO
	.align		4
.L_823:
        /*0008*/ 	.byte	0x04, 0x17
        /*000a*/ 	.short	(.L_825 - .L_824)
.L_824:
        /*000c*/ 	.word	0x00000000
        /*0010*/ 	.short	0x0002
        /*0012*/ 	.short	0x0018
        /*0014*/ 	.byte	0x00, 0xf0, 0x61, 0x00


	//----- nvinfo : EIATTR_KPARAM_INFO
	.align		4
.L_825:
        /*0018*/ 	.byte	0x04, 0x17
        /*001a*/ 	.short	(.L_827 - .L_826)
.L_826:
        /*001c*/ 	.word	0x00000000
        /*0020*/ 	.short	0x0001
        /*0022*/ 	.short	0x0008
        /*0024*/ 	.byte	0x00, 0xf0, 0x41, 0x00


	//----- nvinfo : EIATTR_KPARAM_INFO
	.align		4
.L_827:
        /*0028*/ 	.byte	0x04, 0x17
        /*002a*/ 	.short	(.L_829 - .L_828)
.L_828:
        /*002c*/ 	.word	0x00000000
        /*0030*/ 	.short	0x0000
        /*0032*/ 	.short	0x0000
        /*0034*/ 	.byte	0x00, 0xf0, 0x11, 0x00


	//----- nvinfo : EIATTR_SPARSE_MMA_MASK
	.align		4
.L_829:
        /*0038*/ 	.byte	0x03, 0x50
        /*003a*/ 	.short	0x0000


	//----- nvinfo : EIATTR_MAXREG_COUNT
	.align		4
        /*003c*/ 	.byte	0x03, 0x1b
        /*003e*/ 	.short	0x00ff


	//----- nvinfo : EIATTR_MERCURY_ISA_VERSION
	.align		4
        /*0040*/ 	.byte	0x03, 0x5f
        /*0042*/ 	.short	0x0101


	//----- nvinfo : EIATTR_EXIT_INSTR_OFFSETS
	.align		4
        /*0044*/ 	.byte	0x04, 0x1c
        /*0046*/ 	.short	(.L_831 - .L_830)


	//   ....[0]....
.L_830:
        /*0048*/ 	.word	0x00000590


	//   ....[1]....
        /*004c*/ 	.word	0x00001540


	//   ....[2]....
        /*0050*/ 	.word	0x00001590


	//----- nvinfo : EIATTR_MAX_THREADS
	.align		4
.L_831:
        /*0054*/ 	.byte	0x04, 0x05
        /*0056*/ 	.short	(.L_833 - .L_832)
.L_832:
        /*0058*/ 	.word	0x00000080
        /*005c*/ 	.word	0x00000001
        /*0060*/ 	.word	0x00000001


	//----- nvinfo : EIATTR_CRS_STACK_SIZE
	.align		4
.L_833:
        /*0064*/ 	.byte	0x04, 0x1e
        /*0066*/ 	.short	(.L_835 - .L_834)
.L_834:
        /*0068*/ 	.word	0x00000000


	//----- nvinfo : EIATTR_CBANK_PARAM_SIZE
	.align		4
.L_835:
        /*006c*/ 	.byte	0x03, 0x19
        /*006e*/ 	.short	0x0030


	//----- nvinfo : EIATTR_PARAM_CBANK
	.align		4
        /*0070*/ 	.byte	0x04, 0x0a
        /*0072*/ 	.short	(.L_837 - .L_836)
	.align		4
.L_836:
        /*0074*/ 	.word	index@(.nv.constant0._ZN2at6native29vectorized_elementwise_kernelILi8EZZZNS0_65_GLOBAL__N__cd49fe81_27_ActivationSoftplusKernel_cu_1520ed90_292724softplus_backward_kernelERNS_18TensorIteratorBaseERKN3c106ScalarES8_ENKUlvE_clEvENKUlvE0_clEvEUlffE_St5arrayIPcLm3EEEEviT0_T1_)
        /*0078*/ 	.short	0x0210
        /*007a*/ 	.short	0x0030


	//----- nvinfo : EIATTR_SW_WAR
	.align		4
.L_837:
        /*007c*/ 	.byte	0x04, 0x36
        /*007e*/ 	.short	(.L_839 - .L_838)
.L_838:
        /*0080*/ 	.word	0x00000008
.L_839:


//--------------------- .nv.info._ZN2at6native18elementwise_kernelILi128ELi4EZNS0_15gpu_kernel_implIZZZNS0_65_GLOBAL__N__cd49fe81_27_ActivationSoftplusKernel_cu_1520ed90_292724softplus_backward_kernelERNS_18TensorIteratorBaseERKN3c106ScalarES9_ENKUlvE_clEvENKUlvE_clEvEUlddE_EEvS5_RKT_EUliE_EEviT1_ --------------------------
	.section	.nv.info._ZN2at6native18elementwise_kernelILi128ELi4EZNS0_15gpu_kernel_implIZZZNS0_65_GLOBAL__N__cd49fe81_27_ActivationSoftplusKernel_cu_1520ed90_292724softplus_backward_kernelERNS_18TensorIteratorBaseERKN3c106ScalarES9_ENKUlvE_clEvENKUlvE_clEvEUlddE_EEvS5_RKT_EUliE_EEviT1_,"",@"SHT_CUDA_INFO"
	.sectionflags	@""
	.align	4


	//----- nvinfo : EIATTR_CUDA_API_VERSION
	.align		4
        /*0000*/ 	.byte	0x04, 0x37
        /*0002*/ 	.short	(.L_841 - .L_840)
.L_840:
        /*0004*/ 	.word	0x00000082


	//----- nvinfo : EIATTR_KPARAM_INFO
	.align		4
.L_841:
        /*0008*/ 	.byte	0x04, 0x17
        /*000a*/ 	.short	(.L_843 - .L_842)
.L_842:
        /*000c*/ 	.word	0x00000000
        /*0010*/ 	.short	0x0001
        /*0012*/ 	.short	0x0008
        /*0014*/ 	.byte	0x00, 0xf0, 0x81, 0x0a


	//----- nvinfo : EIATTR_KPARAM_INFO
	.align		4
.L_843:
        /*0018*/ 	.byte	0x04, 0x17
        /*001a*/ 	.short	(.L_845 - .L_844)
.L_844:
        /*001c*/ 	.word	0x00000000
        /*0020*/ 	.short	0x0000
        /*0022*/ 	.short	0x0000
        /*0024*/ 	.byte	0x00, 0xf0, 0x11, 0x00


	//----- nvinfo : EIATTR_SPARSE_MMA_MASK
	.align		4
.L_845:
        /*0028*/ 	.byte	0x03, 0x50
        /*002a*/ 	.short	0x0000


	//----- nvinfo : EIATTR_MAXREG_COUNT
	.align		4
        /*002c*/ 	.byte	0x03, 0x1b
        /*002e*/ 	.short	0x0080


	//----- nvinfo : EIATTR_EXTERNS
	.align		4
        /*0030*/ 	.byte	0x04, 0x0f
        /*0032*/ 	.short	(.L_847 - .L_846)


	//   ....[0]....
	.align		4
.L_846:
        /*0034*/ 	.word	index@(__assertfail)


	//----- nvinfo : EIATTR_MERCURY_ISA_VERSION
	.align		4
.L_847:
        /*0038*/ 	.byte	0x03, 0x5f
        /*003a*/ 	.short	0x0101


	//----- nvinfo : EIATTR_SYSCALL_OFFSETS
	.align		4
        /*003c*/ 	.byte	0x04, 0x46
        /*003e*/ 	.short	(.L_849 - .L_848)


	//   ....[0]....
.L_848:
        /*0040*/ 	.word	0x00002570


	//   ....[1]....
        /*0044*/ 	.word	0x00003480


	//   ....[2]....
        /*0048*/ 	.word	0x00004b30


	//   ....[3]....
        /*004c*/ 	.word	0x000070f0


	//   ....[4]....
        /*0050*/ 	.word	0x00008000


	//   ....[5]....
        /*0054*/ 	.word	0x000096d0


	//   ....[6]....
        /*0058*/ 	.word	0x0000bc80


	//   ....[7]....
        /*005c*/ 	.word	0x0000cb90


	//   ....[8]....
        /*0060*/ 	.word	0x0000e260


	//   ....[9]....
        /*0064*/ 	.word	0x00010800


	//   ....[10]....
        /*0068*/ 	.word	0x00011710


	//   ....[11]....
        /*006c*/ 	.word	0x00012de0


	//----- nvinfo : EIATTR_EXIT_INSTR_OFFSETS
	.align		4
.L_849:
        /*0070*/ 	.byte	0x04, 0x1c
        /*0072*/ 	.short	(.L_851 - .L_850)


	//   ....[0]....
.L_850:
        /*0074*/ 	.word	0x0000e310


	//   ....[1]....
        /*0078*/ 	.word	0x00011e20


	//   ....[2]....
        /*007c*/ 	.word	0x00011e60


	//   ....[3]....
        /*0080*/ 	.word	0x00011ef0


	//   ....[4]....
        /*0084*/ 	.word	0x00011f20


	//   ....[5]....
        /*0088*/ 	.word	0x00011f50


	//   ....[6]....
        /*008c*/ 	.word	0x00012020


	//   ....[7]....
        /*0090*/ 	.word	0x000120a0


	//   ....[8]....
        /*0094*/ 	.word	0x00012180


	//   ....[9]....
        /*0098*/ 	.word	0x00012210


	//   ....[10]....
        /*009c*/ 	.word	0x00012230


	//   ....[11]....
        /*00a0*/ 	.word	0x000122f0


	//   ....[12]....
        /*00a4*/ 	.word	0x00012320


	//   ....[13]....
        /*00a8*/ 	.word	0x000124f0


	//   ....[14]....
        /*00ac*/ 	.word	0x00012690


	//   ....[15]....
        /*00b0*/ 	.word	0x00012710


	//   ....[16]....
        /*00b4*/ 	.word	0x000127c0


	//   ....[17]....
        /*00b8*/ 	.word	0x00012980


	//   ....[18]....
        /*00bc*/ 	.word	0x00012b40


	//   ....[19]....
        /*00c0*/ 	.word	0x00012ce0


	//   ....[20]....
        /*00c4*/ 	.word	0x00012df0


	//   ....[21]....
        /*00c8*/ 	.word	0x00012e20


	//   ....[22]....
        /*00cc*/ 	.word	0x00012e50


	//----- nvinfo : EIATTR_MAX_THREADS
	.align		4
.L_851:
        /*00d0*/ 	.byte	0x04, 0x05
        /*00d2*/ 	.short	(.L_853 - .L_852)
.L_852:
        /*00d4*/ 	.word	0x00000080
        /*00d8*/ 	.word	0x00000001
        /*00dc*/ 	.word	0x00000001


	//----- nvinfo : EIATTR_CRS_STACK_SIZE
	.align		4
.L_853:
        /*00e0*/ 	.byte	0x04, 0x1e
        /*00e2*/ 	.short	(.L_855 - .L_854)
.L_854:
        /*00e4*/ 	.word	0x00000000


	//----- nvinfo : EIATTR_CBANK_PARAM_SIZE
	.align		4
.L_855:
        /*00e8*/ 	.byte	0x03, 0x19
        /*00ea*/ 	.short	0x02a8


	//----- nvinfo : EIATTR_PARAM_CBANK
	.align		4
        /*00ec*/ 	.byte	0x04, 0x0a
        /*00ee*/ 	.short	(.L_857 - .L_856)
	.align		4
.L_856:
        /*00f0*/ 	.word	index@(.nv.constant0._ZN2at6native18elementwise_kernelILi128ELi4EZNS0_15gpu_kernel_implIZZZNS0_65_GLOBAL__N__cd49fe81_27_ActivationSoftplusKernel_cu_1520ed90_292724softplus_backward_kernelERNS_18TensorIteratorBaseERKN3c106ScalarES9_ENKUlvE_clEvENKUlvE_clEvEUlddE_EEvS5_RKT_EUliE_EEviT1_)
        /*00f4*/ 	.short	0x0210
        /*00f6*/ 	.short	0x02a8


	//----- nvinfo : EIATTR_SW_WAR
	.align		4
.L_857:
        /*00f8*/ 	.byte	0x04, 0x36
        /*00fa*/ 	.short	(.L_859 - .L_858)
.L_858:
        /*00fc*/ 	.word	0x00000008
.L_859:


//--------------------- .nv.info._ZN2at6native27unrolled_elementwise_kernelIZZZNS0_65_GLOBAL__N__cd49fe81_27_ActivationSoftplusKernel_cu_1520ed90_292724softplus_backward_kernelERNS_18TensorIteratorBaseERKN3c106ScalarES8_ENKUlvE_clEvENKUlvE_clEvEUlddE_St5arrayIPcLm3EELi4E23TrivialOffsetCalculatorILi2EjESF_ILi1EjENS0_6memory12LoadWithCastILi2EEENSI_13StoreWithCastILi1EEEEEviT_T0_T2_T3_T4_T5_ --------------------------
	.section	.nv.info._ZN2at6native27unrolled_elementwise_kernelIZZZNS0_65_GLOBAL__N__cd49fe81_27_ActivationSoftplusKernel_cu_1520ed90_292724softplus_backward_kernelERNS_18TensorIteratorBaseERKN3c106ScalarES8_ENKUlvE_clEvENKUlvE_clEvEUlddE_St5arrayIPcLm3EELi4E23TrivialOffsetCalculatorILi2EjESF_ILi1EjENS0_6memory12LoadWithCastILi2EEENSI_13StoreWithCastILi1EEEEEviT_T0_T2_T3_T4_T5_,"",@"SHT_CUDA_INFO"
	.sectionflags	@""
	.align	4


	//----- nvinfo : EIATTR_CUDA_API_VERSION
	.align		4
        /*0000*/ 	.byte	0x04, 0x37
        /*0002*/ 	.short	(.L_861 - .L_860)
.L_860:
        /*0004*/ 	.word	0x00000082


	//----- nvinfo : EIATTR_KPARAM_INFO
	.align		4
.L_861:
        /*0008*/ 	.byte	0x04, 0x17
        /*000a*/ 	.short	(.L_863 - .L_862)
.L_862:
        /*000c*/ 	.word	0x00000000
        /*0010*/ 	.short	0x0006
        /*0012*/ 	.short	0x0048
        /*0014*/ 	.byte	0x00, 0xf0, 0x21, 0x00


	//----- nvinfo : EIATTR_KPARAM_INFO
	.align		4
.L_863:
        /*0018*/ 	.byte	0x04, 0x17
        /*001a*/ 	.short	(.L_865 - .L_864)
.L_864:
        /*001c*/ 	.word	0x00000000
        /*0020*/ 	.short	0x0005
        /*0022*/ 	.short	0x003c
        /*0024*/ 	.byte	0x00, 0xf0, 0x31, 0x00


	//----- nvinfo : EIATTR_KPARAM_INFO
	.align		4
.L_865:
        /*0028*/ 	.byte	0x04, 0x17
        /*002a*/ 	.short	(.L_867 - .L_866)
.L_866:
        /*002c*/ 	.word	0x00000000
        /*0030*/ 	.short	0x0004
        /*0032*/ 	.short	0x0039
        /*0034*/ 	.byte	0x00, 0xf0, 0x05, 0x00


	//----- nvinfo : EIATTR_KPARAM_INFO
	.align		4
.L_867:
        /*0038*/ 	.byte	0x04, 0x17
        /*003a*/ 	.short	(.L_869 - .L_868)
.L_868:
        /*003c*/ 	.word	0x00000000
        /*0040*/ 	.short	0x0003
        /*0042*/ 	.short	0x0038
        /*0044*/ 	.byte	0x00, 0xf0, 0x05, 0x00


	//----- nvinfo : EIATTR_KPARAM_INFO
	.align		4
.L_869:
        /*0048*/ 	.byte	0x04, 0x17
        /*004a*/ 	.short	(.L_871 - .L_870)
.L_870:
        /*004c*/ 	.word	0x00000000
        /*0050*/ 	.short	0x0002
        /*0052*/ 	.short	0x0020
        /*0054*/ 	.byte	0x00, 0xf0, 0x61, 0x00


	//----- nvinfo : EIATTR_KPARAM_INFO
	.align		4
.L_871:
        /*0058*/ 	.byte	0x04, 0x17
        /*005a*/ 	.short	(.L_873 - .L_872)
.L_872:
        /*005c*/ 	.word	0x00000000
        /*0060*/ 	.short	0x0001
        /*0062*/ 	.short	0x0008
        /*0064*/ 	.byte	0x00, 0xf0, 0x61, 0x00


	//----- nvinfo : EIATTR_KPARAM_INFO
	.align		4
.L_873:
        /*0068*/ 	.byte	0x04, 0x17
        /*006a*/ 	.short	(.L_875 - .L_874)
.L_874:
        /*006c*/ 	.word	0x00000000
        /*0070*/ 	.short	0x0000
        /*0072*/ 	.short	0x0000
        /*0074*/ 	.byte	0x00, 0xf0, 0x11, 0x00


	//----- nvinfo : EIATTR_SPARSE_MMA_MASK
	.align		4
.L_875:
        /*0078*/ 	.byte	0x03, 0x50
        /*007a*/ 	.short	0x0000


	//----- nvinfo : EIATTR_MAXREG_COUNT
	.align		4
        /*007c*/ 	.byte	0x03, 0x1b
        /*007e*/ 	.short	0x00ff


	//----- nvinfo : EIATTR_EXTERNS
	.align		4
        /*0080*/ 	.byte	0x04, 0x0f
        /*0082*/ 	.short	(.L_877 - .L_876)


	//   ....[0]....
	.align		4
.L_876:
        /*0084*/ 	.word	index@(__assertfail)


	//----- nvinfo : EIATTR_MERCURY_ISA_VERSION
	.align		4
.L_877:
        /*0088*/ 	.byte	0x03, 0x5f
        /*008a*/ 	.short	0x0101


	//----- nvinfo : EIATTR_SYSCALL_OFFSETS
	.align		4
        /*008c*/ 	.byte	0x04, 0x46
        /*008e*/ 	.short	(.L_879 - .L_878)


	//   ....[0]....
.L_878:
        /*0090*/ 	.word	0x00000fa0


	//   ....[1]....
        /*0094*/ 	.word	0x00001ec0


	//   ....[2]....
        /*0098*/ 	.word	0x00002e60


	//   ....[3]....
        /*009c*/ 	.word	0x00003d80


	//   ....[4]....
        /*00a0*/ 	.word	0x00004d30


	//   ....[5]....
        /*00a4*/ 	.word	0x00005c50


	//   ....[6]....
        /*00a8*/ 	.word	0x00006be0


	//   ....[7]....
        /*00ac*/ 	.word	0x00007b10


	//   ....[8]....
        /*00b0*/ 	.word	0x0000a5e0


	//   ....[9]....
        /*00b4*/ 	.word	0x0000b7d0


	//   ....[10]....
        /*00b8*/ 	.word	0x0000c980


	//   ....[11]....
        /*00bc*/ 	.word	0x0000db30


	//----- nvinfo : EIATTR_EXIT_INSTR_OFFSETS
	.align		4
.L_879:
        /*00c0*/ 	.byte	0x04, 0x1c
        /*00c2*/ 	.short	(.L_881 - .L_880)


	//   ....[0]....
.L_880:
        /*00c4*/ 	.word	0x0000ca20


	//   ....[1]....
        /*00c8*/ 	.word	0x0000cb70


	//   ....[2]....
        /*00cc*/ 	.word	0x0000cbb0


	//   ....[3]....
        /*00d0*/ 	.word	0x0000cc40


	//   ....[4]....
        /*00d4*/ 	.word	0x0000cc70


	//   ....[5]....
        /*00d8*/ 	.word	0x0000cca0


	//   ....[6]....
        /*00dc*/ 	.word	0x0000cd70


	//   ....[7]....
        /*00e0*/ 	.word	0x0000cdf0


	//   ....[8]....
        /*00e4*/ 	.word	0x0000ced0


	//   ....[9]....
        /*00e8*/ 	.word	0x0000cf60


	//   ....[10]....
        /*00ec*/ 	.word	0x0000cf80


	//   ....[11]....
        /*00f0*/ 	.word	0x0000d040


	//   ....[12]....
        /*00f4*/ 	.word	0x0000d070


	//   ....[13]....
        /*00f8*/ 	.word	0x0000d240


	//   ....[14]....
        /*00fc*/ 	.word	0x0000d3e0


	//   ....[15]....
        /*0100*/ 	.word	0x0000d460


	//   ....[16]....
        /*0104*/ 	.word	0x0000d510


	//   ....[17]....
        /*0108*/ 	.word	0x0000d6d0


	//   ....[18]....
        /*010c*/ 	.word	0x0000d890


	//   ....[19]....
        /*0110*/ 	.word	0x0000da30


	//   ....[20]....
        /*0114*/ 	.word	0x0000db40


	//   ....[21]....
        /*0118*/ 	.word	0x0000db70


	//   ....[22]....
        /*011c*/ 	.word	0x0000dba0


	//----- nvinfo : EIATTR_MAX_THREADS
	.align		4
.L_881:
        /*0120*/ 	.byte	0x04, 0x05
        /*0122*/ 	.short	(.L_883 - .L_882)
.L_882:
        /*0124*/ 	.word	0x00000080
        /*0128*/ 	.word	0x00000001
        /*012c*/ 	.word	0x00000001


	//----- nvinfo : EIATTR_CRS_STACK_SIZE
	.align		4
.L_883:
        /*0130*/ 	.byte	0x04, 0x1e
        /*0132*/ 	.short	(.L_885 - .L_884)
.L_884:
        /*0134*/ 	.word	0x00000000


	//----- nvinfo : EIATTR_CBANK_PARAM_SIZE
	.align		4
.L_885:
        /*0138*/ 	.byte	0x03, 0x19
        /*013a*/ 	.short	0x0050


	//----- nvinfo : EIATTR_PARAM_CBANK
	.align		4
        /*013c*/ 	.byte	0x04, 0x0a
        /*013e*/ 	.short	(.L_887 - .L_886)
	.align		4
.L_886:
        /*0140*/ 	.word	index@(.nv.constant0._ZN2at6native27unrolled_elementwise_kernelIZZZNS0_65_GLOBAL__N__cd49fe81_27_ActivationSoftplusKernel_cu_1520ed90_292724softplus_backward_kernelERNS_18TensorIteratorBaseERKN3c106ScalarES8_ENKUlvE_clEvENKUlvE_clEvEUlddE_St5arrayIPcLm3EELi4E23TrivialOffsetCalculatorILi2EjESF_ILi1EjENS0_6memory12LoadWithCastILi2EEENSI_13StoreWithCastILi1EEEEEviT_T0_T2_T3_T4_T5_)
        /*0144*/ 	.short	0x0210
        /*0146*/ 	.short	0x0050


	//----- nvinfo : EIATTR_SW_WAR
	.align		4
.L_887:
        /*0148*/ 	.byte	0x04, 0x36
        /*014a*/ 	.short	(.L_889 - .L_888)
.L_888:
        /*014c*/ 	.word	0x00000008
.L_889:


//--------------------- .nv.info._ZN2at6native18elementwise_kernelILi128ELi2EZNS0_22gpu_kernel_impl_nocastIZZZNS0_65_GLOBAL__N__cd49fe81_27_ActivationSoftplusKernel_cu_1520ed90_292724softplus_backward_kernelERNS_18TensorIteratorBaseERKN3c106ScalarES9_ENKUlvE_clEvENKUlvE_clEvEUlddE_EEvS5_RKT_EUliE_EEviT1_ --------------------------
	.section	.nv.info._ZN2at6native18elementwise_kernelILi128ELi2EZNS0_22gpu_kernel_impl_nocastIZZZNS0_65_GLOBAL__N__cd49fe81_27_ActivationSoftplusKernel_cu_1520ed90_292724softplus_backward_kernelERNS_18TensorIteratorBaseERKN3c106ScalarES9_ENKUlvE_clEvENKUlvE_clEvEUlddE_EEvS5_RKT_EUliE_EEviT1_,"",@"SHT_CUDA_INFO"
	.sectionflags	@""
	.align	4


	//----- nvinfo : EIATTR_CUDA_API_VERSION
	.align		4
        /*0000*/ 	.byte	0x04, 0x37
        /*0002*/ 	.short	(.L_891 - .L_890)
.L_890:
        /*0004*/ 	.word	0x00000082


	//----- nvinfo : EIATTR_KPARAM_INFO
	.align		4
.L_891:
        /*0008*/ 	.byte	0x04, 0x17
        /*000a*/ 	.short	(.L_893 - .L_892)
.L_892:
        /*000c*/ 	.word	0x00000000
        /*0010*/ 	.short	0x0001
        /*0012*/ 	.short	0x0008
        /*0014*/ 	.byte	0x00, 0xf0, 0x61, 0x0a


	//----- nvinfo : EIATTR_KPARAM_INFO
	.align		4
.L_893:
        /*0018*/ 	.byte	0x04, 0x17
        /*001a*/ 	.short	(.L_895 - .L_894)
.L_894:
        /*001c*/ 	.word	0x00000000
        /*0020*/ 	.short	0x0000
        /*0022*/ 	.short	0x0000
        /*0024*/ 	.byte	0x00, 0xf0, 0x11, 0x00


	//----- nvinfo : EIATTR_SPARSE_MMA_MASK
	.align		4
.L_895:
        /*0028*/ 	.byte	0x03, 0x50
        /*002a*/ 	.short	0x0000


	//----- nvinfo : EIATTR_MAXREG_COUNT
	.align		4
        /*002c*/ 	.byte	0x03, 0x1b
        /*002e*/ 	.short	0x0080


	//----- nvinfo : EIATTR_MERCURY_ISA_VERSION
	.align		4
        /*0030*/ 	.byte	0x03, 0x5f
        /*0032*/ 	.short	0x0101


	//----- nvinfo : EIATTR_EXIT_INSTR_OFFSETS
	.align		4
        /*0034*/ 	.byte	0x04, 0x1c
        /*0036*/ 	.short	(.L_897 - .L_896)


	//   ....[0]....
.L_896:
        /*0038*/ 	.word	0x00001d50


	//   ....[1]....
        /*003c*/ 	.word	0x000039d0


	//----- nvinfo : EIATTR_MAX_THREADS
	.align		4
.L_897:
        /*0040*/ 	.byte	0x04, 0x05
        /*0042*/ 	.short	(.L_899 - .L_898)
.L_898:
        /*0044*/ 	.word	0x00000080
        /*0048*/ 	.word	0x00000001
        /*004c*/ 	.word	0x00000001


	//----- nvinfo : EIATTR_CRS_STACK_SIZE
	.align		4
.L_899:
        /*0050*/ 	.byte	0x04, 0x1e
        /*0052*/ 	.short	(.L_901 - .L_900)
.L_900:
        /*0054*/ 	.word	0x00000000


	//----- nvinfo : EIATTR_CBANK_PARAM_SIZE
	.align		4
.L_901:
        /*0058*/ 	.byte	0x03, 0x19
        /*005a*/ 	.short	0x02a0


	//----- nvinfo : EIATTR_PARAM_CBANK
	.align		4
        /*005c*/ 	.byte	0x04, 0x0a
        /*005e*/ 	.short	(.L_903 - .L_902)
	.align		4
.L_902:
        /*0060*/ 	.word	index@(.nv.constant0._ZN2at6native18elementwise_kernelILi128ELi2EZNS0_22gpu_kernel_impl_nocastIZZZNS0_65_GLOBAL__N__cd49fe81_27_ActivationSoftplusKernel_cu_1520ed90_292724softplus_backward_kernelERNS_18TensorIteratorBaseERKN3c106ScalarES9_ENKUlvE_clEvENKUlvE_clEvEUlddE_EEvS5_RKT_EUliE_EEviT1_)
        /*0064*/ 	.short	0x0210
        /*0066*/ 	.short	0x02a0


	//----- nvinfo : EIATTR_SW_WAR
	.align		4
.L_903:
        /*0068*/ 	.byte	0x04, 0x36
        /*006a*/ 	.short	(.L_905 - .L_904)
.L_904:
        /*006c*/ 	.word	0x00000008
.L_905:


//--------------------- .nv.info._ZN2at6native27unrolled_elementwise_kernelIZZZNS0_65_GLOBAL__N__cd49fe81_27_ActivationSoftplusKernel_cu_1520ed90_292724softplus_backward_kernelERNS_18TensorIteratorBaseERKN3c106ScalarES8_ENKUlvE_clEvENKUlvE_clEvEUlddE_St5arrayIPcLm3EELi4E23TrivialOffsetCalculatorILi2EjESF_ILi1EjENS0_6memory15LoadWithoutCastENSI_16StoreWithoutCastEEEviT_T0_T2_T3_T4_T5_ --------------------------
	.section	.nv.info._ZN2at6native27unrolled_elementwise_kernelIZZZNS0_65_GLOBAL__N__cd49fe81_27_ActivationSoftplusKernel_cu_1520ed90_292724softplus_backward_kernelERNS_18TensorIteratorBaseERKN3c106ScalarES8_ENKUlvE_clEvENKUlvE_clEvEUlddE_St5arrayIPcLm3EELi4E23TrivialOffsetCalculatorILi2EjESF_ILi1EjENS0_6memory15LoadWithoutCastENSI_16StoreWithoutCastEEEviT_T0_T2_T3_T4_T5_,"",@"SHT_CUDA_INFO"
	.sectionflags	@""
	.align	4


	//----- nvinfo : EIATTR_CUDA_API_VERSION
	.align		4
        /*0000*/ 	.byte	0x04, 0x37
        /*0002*/ 	.short	(.L_907 - .L_906)
.L_906:
        /*0004*/ 	.word	0x00000082


	//----- nvinfo : EIATTR_KPARAM_INFO
	.align		4
.L_907:
        /*0008*/ 	.byte	0x04, 0x17
        /*000a*/ 	.short	(.L_909 - .L_908)
.L_908:
        /*000c*/ 	.word	0x00000000
        /*0010*/ 	.short	0x0006
        /*0012*/ 	.short	0x003b
        /*0014*/ 	.byte	0x00, 0xf0, 0x05, 0x00


	//----- nvinfo : EIATTR_KPARAM_INFO
	.align		4
.L_909:
        /*0018*/ 	.byte	0x04, 0x17
        /*001a*/ 	.short	(.L_911 - .L_910)
.L_910:
        /*001c*/ 	.word	0x00000000
        /*0020*/ 	.short	0x0005
        /*0022*/ 	.short	0x003a
        /*0024*/ 	.byte	0x00, 0xf0, 0x05, 0x00


	//----- nvinfo : EIATTR_KPARAM_INFO
	.align		4
.L_911:
        /*0028*/ 	.byte	0x04, 0x17
        /*002a*/ 	.short	(.L_913 - .L_912)
.L_912:
        /*002c*/ 	.word	0x00000000
        /*0030*/ 	.short	0x0004
        /*0032*/ 	.short	0x0039
        /*0034*/ 	.byte	0x00, 0xf0, 0x05, 0x00


	//----- nvinfo : EIATTR_KPARAM_INFO
	.align		4
.L_913:
        /*0038*/ 	.byte	0x04, 0x17
        /*003a*/ 	.short	(.L_915 - .L_914)
.L_914:
        /*003c*/ 	.word	0x00000000
        /*0040*/ 	.short	0x0003
        /*0042*/ 	.short	0x0038
        /*0044*/ 	.byte	0x00, 0xf0, 0x05, 0x00


	//----- nvinfo : EIATTR_KPARAM_INFO
	.align		4
.L_915:
        /*0048*/ 	.byte	0x04, 0x17
        /*004a*/ 	.short	(.L_917 - .L_916)
.L_916:
        /*004c*/ 	.word	0x00000000
        /*0050*/ 	.short	0x0002
        /*0052*/ 	.short	0x0020
        /*0054*/ 	.byte	0x00, 0xf0, 0x61, 0x00


	//----- nvinfo : EIATTR_KPARAM_INFO
	.align		4
.L_917:
        /*0058*/ 	.byte	0x04, 0x17
        /*005a*/ 	.short	(.L_919 - .L_918)
.L_918:
        /*005c*/ 	.word	0x00000000
        /*0060*/ 	.short	0x0001
        /*0062*/ 	.short	0x0008
        /*0064*/ 	.byte	0x00, 0xf0, 0x61, 0x00


	//----- nvinfo : EIATTR_KPARAM_INFO
	.align		4
.L_919:
        /*0068*/ 	.byte	0x04, 0x17
        /*006a*/ 	.short	(.L_921 - .L_920)
.L_920:
        /*006c*/ 	.word	0x00000000
        /*0070*/ 	.short	0x0000
        /*0072*/ 	.short	0x0000
        /*0074*/ 	.byte	0x00, 0xf0, 0x11, 0x00


	//----- nvinfo : EIATTR_SPARSE_MMA_MASK
	.align		4
.L_921:
        /*0078*/ 	.byte	0x03, 0x50
        /*007a*/ 	.short	0x0000


	//----- nvinfo : EIATTR_MAXREG_COUNT
	.align		4
        /*007c*/ 	.byte	0x03, 0x1b
        /*007e*/ 	.short	0x00ff


	//----- nvinfo : EIATTR_MERCURY_ISA_VERSION
	.align		4
        /*0080*/ 	.byte	0x03, 0x5f
        /*0082*/ 	.short	0x0101


	//----- nvinfo : EIATTR_EXIT_INSTR_OFFSETS
	.align		4
        /*0084*/ 	.byte	0x04, 0x1c
        /*0086*/ 	.short	(.L_923 - .L_922)


	//   ....[0]....
.L_922:
        /*0088*/ 	.word	0x00001c50


	//   ....[1]....
        /*008c*/ 	.word	0x00001cb0


	//----- nvinfo : EIATTR_MAX_THREADS
	.align		4
.L_923:
        /*0090*/ 	.byte	0x04, 0x05
        /*0092*/ 	.short	(.L_925 - .L_924)
.L_924:
        /*0094*/ 	.word	0x00000080
        /*0098*/ 	.word	0x00000001
        /*009c*/ 	.word	0x00000001


	//----- nvinfo : EIATTR_CRS_STACK_SIZE
	.align		4
.L_925:
        /*00a0*/ 	.byte	0x04, 0x1e
        /*00a2*/ 	.short	(.L_927 - .L_926)
.L_926:
        /*00a4*/ 	.word	0x00000000


	//----- nvinfo : EIATTR_CBANK_PARAM_SIZE
	.align		4
.L_927:
        /*00a8*/ 	.byte	0x03, 0x19
        /*00aa*/ 	.short	0x003c


	//----- nvinfo : EIATTR_PARAM_CBANK
	.align		4
        /*00ac*/ 	.byte	0x04, 0x0a
        /*00ae*/ 	.short	(.L_929 - .L_928)
	.align		4
.L_928:
        /*00b0*/ 	.word	index@(.nv.constant0._ZN2at6native27unrolled_elementwise_kernelIZZZNS0_65_GLOBAL__N__cd49fe81_27_ActivationSoftplusKernel_cu_1520ed90_292724softplus_backward_kernelERNS_18TensorIteratorBaseERKN3c106ScalarES8_ENKUlvE_clEvENKUlvE_clEvEUlddE_St5arrayIPcLm3EELi4E23TrivialOffsetCalculatorILi2EjESF_ILi1EjENS0_6memory15LoadWithoutCastENSI_16StoreWithoutCastEEEviT_T0_T2_T3_T4_T5_)
        /*00b4*/ 	.short	0x0210
        /*00b6*/ 	.short	0x003c


	//----- nvinfo : EIATTR_SW_WAR
	.align		4
.L_929:
        /*00b8*/ 	.byte	0x04, 0x36
        /*00ba*/ 	.short	(.L_931 - .L_930)
.L_930:
        /*00bc*/ 	.word	0x00000008
.L_931:


//--------------------- .nv.info._ZN2at6native29vectorized_elementwise_kernelILi2EZZZNS0_65_GLOBAL__N__cd49fe81_27_ActivationSoftplusKernel_cu_1520ed90_292724softplus_backward_kernelERNS_18TensorIteratorBaseERKN3c106ScalarES8_ENKUlvE_clEvENKUlvE_clEvEUlddE_St5arrayIPcLm3EEEEviT0_T1_ --------------------------
	.section	.nv.info._ZN2at6native29vectorized_elementwise_kernelILi2EZZZNS0_65_GLOBAL__N__cd49fe81_27_ActivationSoftplusKernel_cu_1520ed90_292724softplus_backward_kernelERNS_18TensorIteratorBaseERKN3c106ScalarES8_ENKUlvE_clEvENKUlvE_clEvEUlddE_St5arrayIPcLm3EEEEviT0_T1_,"",@"SHT_CUDA_INFO"
	.sectionflags	@""
	.align	4


	//----- nvinfo : EIATTR_CUDA_API_VERSION
	.align		4
        /*0000*/ 	.byte	0x04, 0x37
        /*0002*/ 	.short	(.L_933 - .L_932)
.L_932:
        /*0004*/ 	.word	0x00000082


	//----- nvinfo : EIATTR_KPARAM_INFO
	.align		4
.L_933:
        /*0008*/ 	.byte	0x04, 0x17
        /*000a*/ 	.short	(.L_935 - .L_934)
.L_934:
        /*000c*/ 	.word	0x00000000
        /*0010*/ 	.short	0x0002
        /*0012*/ 	.short	0x0020
        /*0014*/ 	.byte	0x00, 0xf0, 0x61, 0x00


	//----- nvinfo : EIATTR_KPARAM_INFO
	.align		4
.L_935:
        /*0018*/ 	.byte	0x04, 0x17
        /*001a*/ 	.short	(.L_937 - .L_936)
.L_936:
        /*001c*/ 	.word	0x00000000
        /*0020*/ 	.short	0x0001
        /*0022*/ 	.short	0x0008
        /*0024*/ 	.byte	0x00, 0xf0, 0x61, 0x00


	//----- nvinfo : EIATTR_KPARAM_INFO
	.align		4
.L_937:
        /*0028*/ 	.byte	0x04, 0x17
        /*002a*/ 	.short	(.L_939 - .L_938)
.L_938:
        /*002c*/ 	.word	0x00000000
        /*0030*/ 	.short	0x0000
        /*0032*/ 	.short	0x0000
        /*0034*/ 	.byte	0x00, 0xf0, 0x11, 0x00


	//----- nvinfo : EIATTR_SPARSE_MMA_MASK
	.align		4
.L_939:
        /*0038*/ 	.byte	0x03, 0x50
        /*003a*/ 	.short	0x0000


	//----- nvinfo : EIATTR_MAXREG_COUNT
	.align		4
        /*003c*/ 	.byte	0x03, 0x1b
        /*003e*/ 	.short	0x00ff


	//----- nvinfo : EIATTR_MERCURY_ISA_VERSION
	.align		4
        /*0040*/ 	.byte	0x03, 0x5f
        /*0042*/ 	.short	0x0101


	//----- nvinfo : EIATTR_EXIT_INSTR_OFFSETS
	.align		4
        /*0044*/ 	.byte	0x04, 0x1c
        /*0046*/ 	.short	(.L_941 - .L_940)


	//   ....[0]....
.L_940:
        /*0048*/ 	.word	0x00002f10


	//   ....[1]....
        /*004c*/ 	.word	0x00006760


	//   ....[2]....
        /*0050*/ 	.word	0x000067b0


	//----- nvinfo : EIATTR_MAX_THREADS
	.align		4
.L_941:
        /*0054*/ 	.byte	0x04, 0x05
        /*0056*/ 	.short	(.L_943 - .L_942)
.L_942:
        /*0058*/ 	.word	0x00000080
        /*005c*/ 	.word	0x00000001
        /*0060*/ 	.word	0x00000001


	//----- nvinfo : EIATTR_CRS_STACK_SIZE
	.align		4
.L_943:
        /*0064*/ 	.byte	0x04, 0x1e
        /*0066*/ 	.short	(.L_945 - .L_944)
.L_944:
        /*0068*/ 	.word	0x00000000


	//----- nvinfo : EIATTR_CBANK_PARAM_SIZE
	.align		4
.L_945:
        /*006c*/ 	.byte	0x03, 0x19
        /*006e*/ 	.short	0x0038


	//----- nvinfo : EIATTR_PARAM_CBANK
	.align		4
        /*0070*/ 	.byte	0x04, 0x0a
        /*0072*/ 	.short	(.L_947 - .L_946)
	.align		4
.L_946:
        /*0074*/ 	.word	index@(.nv.constant0._ZN2at6native29vectorized_elementwise_kernelILi2EZZZNS0_65_GLOBAL__N__cd49fe81_27_ActivationSoftplusKernel_cu_1520ed90_292724softplus_backward_kernelERNS_18TensorIteratorBaseERKN3c106ScalarES8_ENKUlvE_clEvENKUlvE_clEvEUlddE_St5arrayIPcLm3EEEEviT0_T1_)
        /*0078*/ 	.short	0x0210
        /*007a*/ 	.short	0x0038


	//----- nvinfo : EIATTR_SW_WAR
	.align		4
.L_947:
        /*007c*/ 	.byte	0x04, 0x36
        /*007e*/ 	.short	(.L_949 - .L_948)
.L_948:
        /*0080*/ 	.word	0x00000008
.L_949:


//--------------------- .nv.info._ZN2at6native29vectorized_elementwise_kernelILi4EZZZNS0_65_GLOBAL__N__cd49fe81_27_ActivationSoftplusKernel_cu_1520ed90_292724softplus_backward_kernelERNS_18TensorIteratorBaseERKN3c106ScalarES8_ENKUlvE_clEvENKUlvE_clEvEUlddE_St5arrayIPcLm3EEEEviT0_T1_ --------------------------
	.section	.nv.info._ZN2at6native29vectorized_elementwise_kernelILi4EZZZNS0_65_GLOBAL__N__cd49fe81_27_ActivationSoftplusKernel_cu_1520ed90_292724softplus_backward_kernelERNS_18TensorIteratorBaseERKN3c106ScalarES8_ENKUlvE_clEvENKUlvE_clEvEUlddE_St5arrayIPcLm3EEEEviT0_T1_,"",@"SHT_CUDA_INFO"
	.sectionflags	@""
	.align	4


	//----- nvinfo : EIATTR_CUDA_API_VERSION
	.align		4
        /*0000*/ 	.byte	0x04, 0x37
        /*0002*/ 	.short	(.L_951 - .L_950)
.L_950:
        /*0004*/ 	.word	0x00000082


	//----- nvinfo : EIATTR_KPARAM_INFO
	.align		4
.L_951:
        /*0008*/ 	.byte	0x04, 0x17
        /*000a*/ 	.short	(.L_953 - .L_952)
.L_952:
        /*000c*/ 	.word	0x00000000
        /*0010*/ 	.short	0x0002
        /*0012*/ 	.short	0x0020
        /*0014*/ 	.byte	0x00, 0xf0, 0x61, 0x00


	//----- nvinfo : EIATTR_KPARAM_INFO
	.align		4
.L_953:
        /*0018*/ 	.byte	0x04, 0x17
        /*001a*/ 	.short	(.L_955 - .L_954)
.L_954:
        /*001c*/ 	.word	0x00000000
        /*0020*/ 	.short	0x0001
        /*0022*/ 	.short	0x0008
        /*0024*/ 	.byte	0x00, 0xf0, 0x61, 0x00


	//----- nvinfo : EIATTR_KPARAM_INFO
	.align		4
.L_955:
        /*0028*/ 	.byte	0x04, 0x17
        /*002a*/ 	.short	(.L_957 - .L_956)
.L_956:
        /*002c*/ 	.word	0x00000000
        /*0030*/ 	.short	0x0000
        /*0032*/ 	.short	0x0000
        /*0034*/ 	.byte	0x00, 0xf0, 0x11, 0x00


	//----- nvinfo : EIATTR_SPARSE_MMA_MASK
	.align		4
.L_957:
        /*0038*/ 	.byte	0x03, 0x50
        /*003a*/ 	.short	0x0000


	//----- nvinfo : EIATTR_MAXREG_COUNT
	.align		4
        /*003c*/ 	.byte	0x03, 0x1b
        /*003e*/ 	.short	0x00ff


	//----- nvinfo : EIATTR_MERCURY_ISA_VERSION
	.align		4
        /*0040*/ 	.byte	0x03, 0x5f
        /*0042*/ 	.short	0x0101


	//----- nvinfo : EIATTR_EXIT_INSTR_OFFSETS
	.align		4
        /*0044*/ 	.byte	0x04, 0x1c
        /*0046*/ 	.short	(.L_959 - .L_958)


	//   ....[0]....
.L_958:
        /*0048*/ 	.word	0x00002f10


	//   ....[1]....
        /*004c*/ 	.word	0x00006760


	//   ....[2]....
        /*0050*/ 	.word	0x000067b0


	//----- nvinfo : EIATTR_MAX_THREADS
	.align		4
.L_959:
        /*0054*/ 	.byte	0x04, 0x05
        /*0056*/ 	.short	(.L_961 - .L_960)
.L_960:
        /*0058*/ 	.word	0x00000080
        /*005c*/ 	.word	0x00000001
        /*0060*/ 	.word	0x00000001


	//----- nvinfo : EIATTR_CRS_STACK_SIZE
	.align		4
.L_961:
        /*0064*/ 	.byte	0x04, 0x1e
        /*0066*/ 	.short	(.L_963 - .L_962)
.L_962:
        /*0068*/ 	.word	0x00000000


	//----- nvinfo : EIATTR_CBANK_PARAM_SIZE
	.align		4
.L_963:
        /*006c*/ 	.byte	0x03, 0x19
        /*006e*/ 	.short	0x0038


	//----- nvinfo : EIATTR_PARAM_CBANK
	.align		4
        /*0070*/ 	.byte	0x04, 0x0a
        /*0072*/ 	.short	(.L_965 - .L_964)
	.align		4
.L_964:
        /*0074*/ 	.word	index@(.nv.constant0._ZN2at6native29vectorized_elementwise_kernelILi4EZZZNS0_65_GLOBAL__N__cd49fe81_27_ActivationSoftplusKernel_cu_1520ed90_292724softplus_backward_kernelERNS_18TensorIteratorBaseERKN3c106ScalarES8_ENKUlvE_clEvENKUlvE_clEvEUlddE_St5arrayIPcLm3EEEEviT0_T1_)
        /*0078*/ 	.short	0x0210
        /*007a*/ 	.short	0x0038


	//----- nvinfo : EIATTR_SW_WAR
	.align		4
.L_965:
        /*007c*/ 	.byte	0x04, 0x36
        /*007e*/ 	.short	(.L_967 - .L_966)
.L_966:
        /*0080*/ 	.word	0x00000008
.L_967:


//--------------------- .nv.info._ZN2at6native29vectorized_elementwise_kernelILi8EZZZNS0_65_GLOBAL__N__cd49fe81_27_ActivationSoftplusKernel_cu_1520ed90_292724softplus_backward_kernelERNS_18TensorIteratorBaseERKN3c106ScalarES8_ENKUlvE_clEvENKUlvE_clEvEUlddE_St5arrayIPcLm3EEEEviT0_T1_ --------------------------
	.section	.nv.info._ZN2at6native29vectorized_elementwise_kernelILi8EZZZNS0_65_GLOBAL__N__cd49fe81_27_ActivationSoftplusKernel_cu_1520ed90_292724softplus_backward_kernelERNS_18TensorIteratorBaseERKN3c106ScalarES8_ENKUlvE_clEvENKUlvE_clEvEUlddE_St5arrayIPcLm3EEEEviT0_T1_,"",@"SHT_CUDA_INFO"
	.sectionflags	@""
	.align	4


	//----- nvinfo : EIATTR_CUDA_API_VERSION
	.align		4
        /*0000*/ 	.byte	0x04, 0x37
        /*0002*/ 	.short	(.L_969 - .L_968)
.L_968:
        /*0004*/ 	.word	0x00000082


	//----- nvinfo : EIATTR_KPARAM_INFO
	.align		4
.L_969:
        /*0008*/ 	.byte	0x04, 0x17
        /*000a*/ 	.short	(.L_971 - .L_970)
.L_970:
        /*000c*/ 	.word	0x00000000
        /*0010*/ 	.short	0x0002
        /*0012*/ 	.short	0x0020
        /*0014*/ 	.byte	0x00, 0xf0, 0x61, 0x00


	//----- nvinfo : EIATTR_KPARAM_INFO
	.align		4
.L_971:
        /*0018*/ 	.byte	0x04, 0x17
        /*001a*/ 	.short	(.L_973 - .L_972)
.L_972:
        /*001c*/ 	.word	0x00000000
        /*0020*/ 	.short	0x0001
        /*0022*/ 	.short	0x0008
        /*0024*/ 	.byte	0x00, 0xf0, 0x61, 0x00


	//----- nvinfo : EIATTR_KPARAM_INFO
	.align		4
.L_973:
        /*0028*/ 	.byte	0x04, 0x17
        /*002a*/ 	.short	(.L_975 - .L_974)
.L_974:
        /*002c*/ 	.word	0x00000000
        /*0030*/ 	.short	0x0000
        /*0032*/ 	.short	0x0000
        /*0034*/ 	.byte	0x00, 0xf0, 0x11, 0x00


	//----- nvinfo : EIATTR_SPARSE_MMA_MASK
	.align		4
.L_975:
        /*0038*/ 	.byte	0x03, 0x50
        /*003a*/ 	.short	0x0000


	//----- nvinfo : EIATTR_MAXREG_COUNT
	.align		4
        /*003c*/ 	.byte	0x03, 0x1b
        /*003e*/ 	.short	0x00ff


	//----- nvinfo : EIATTR_MERCURY_ISA_VERSION
	.align		4
        /*0040*/ 	.byte	0x03, 0x5f
        /*0042*/ 	.short	0x0101


	//----- nvinfo : EIATTR_EXIT_INSTR_OFFSETS
	.align		4
        /*0044*/ 	.byte	0x04, 0x1c
        /*0046*/ 	.short	(.L_977 - .L_976)


	//   ....[0]....
.L_976:
        /*0048*/ 	.word	0x00002f10


	//   ....[1]....
        /*004c*/ 	.word	0x00006760


	//   ....[2]....
        /*0050*/ 	.word	0x000067b0


	//----- nvinfo : EIATTR_MAX_THREADS
	.align		4
.L_977:
        /*0054*/ 	.byte	0x04, 0x05
        /*0056*/ 	.short	(.L_979 - .L_978)
.L_978:
        /*0058*/ 	.word	0x00000080
        /*005c*/ 	.word	0x00000001
        /*0060*/ 	.word	0x00000001


	//----- nvinfo : EIATTR_CRS_STACK_SIZE
	.align		4
.L_979:
        /*0064*/ 	.byte	0x04, 0x1e
        /*0066*/ 	.short	(.L_981 - .L_980)
.L_980:
        /*0068*/ 	.word	0x00000000


	//----- nvinfo : EIATTR_CBANK_PARAM_SIZE
	.align		4
.L_981:
        /*006c*/ 	.byte	0x03, 0x19
        /*006e*/ 	.short	0x0038


	//----- nvinfo : EIATTR_PARAM_CBANK
	.align		4
        /*0070*/ 	.byte	0x04, 0x0a
        /*0072*/ 	.short	(.L_983 - .L_982)
	.align		4
.L_982:
        /*0074*/ 	.word	index@(.nv.constant0._ZN2at6native29vectorized_elementwise_kernelILi8EZZZNS0_65_GLOBAL__N__cd49fe81_27_ActivationSoftplusKernel_cu_1520ed90_292724softplus_backward_kernelERNS_18TensorIteratorBaseERKN3c106ScalarES8_ENKUlvE_clEvENKUlvE_clEvEUlddE_St5arrayIPcLm3EEEEviT0_T1_)
        /*0078*/ 	.short	0x0210
        /*007a*/ 	.short	0x0038


	//----- nvinfo : EIATTR_SW_WAR
	.align		4
.L_983:
        /*007c*/ 	.byte	0x04, 0x36
        /*007e*/ 	.short	(.L_985 - .L_984)
.L_984:
        /*0080*/ 	.word	0x00000008
.L_985:


//--------------------- .nv.info._ZN2at6native18elementwise_kernelILi128ELi4EZNS0_15gpu_kernel_implIZZZNS0_65_GLOBAL__N__cd49fe81_27_ActivationSoftplusKernel_cu_1520ed90_292715softplus_kernelERNS_18TensorIteratorBaseERKN3c106ScalarES9_ENKUlvE_clEvENKUlvE2_clEvEUlNS6_8BFloat16EE_EEvS5_RKT_EUliE_EEviT1_ --------------------------
	.section	.nv.info._ZN2at6native18elementwise_kernelILi128ELi4EZNS0_15gpu_kernel_implIZZZNS0_65_GLOBAL__N__cd49fe81_27_ActivationSoftplusKernel_cu_1520ed90_292715softplus_kernelERNS_18TensorIteratorBaseERKN3c106ScalarES9_ENKUlvE_clEvENKUlvE2_clEvEUlNS6_8BFloat16EE_EEvS5_RKT_EUliE_EEviT1_,"",@"SHT_CUDA_INFO"
	.sectionflags	@""
	.align	4


	//----- nvinfo : EIATTR_CUDA_API_VERSION
	.align		4
        /*0000*/ 	.byte	0x04, 0x37
        /*0002*/ 	.short	(.L_987 - .L_986)
.L_986:
        /*0004*/ 	.word	0x00000082


	//----- nvinfo : EIATTR_KPARAM_INFO
	.align		4
.L_987:
        /*0008*/ 	.byte	0x04, 0x17
        /*000a*/ 	.short	(.L_989 - .L_988)
.L_988:
        /*000c*/ 	.word	0x00000000
        /*0010*/ 	.short	0x0001
        /*0012*/ 	.short	0x0008
        /*0014*/ 	.byte	0x00, 0xf0, 0xa1, 0x08


	//----- nvinfo : EIATTR_KPARAM_INFO
	.align		4
.L_989:
        /*0018*/ 	.byte	0x04, 0x17
        /*001a*/ 	.short	(.L_991 - .L_990)
.L_990:
        /*001c*/ 	.word	0x00000000
        /*0020*/ 	.short	0x0000
        /*0022*/ 	.short	0x0000
        /*0024*/ 	.byte	0x00, 0xf0, 0x11, 0x00


	//----- nvinfo : EIATTR_SPARSE_MMA_MASK
	.align		4
.L_991:
        /*0028*/ 	.byte	0x03, 0x50
        /*002a*/ 	.short	0x0000


	//----- nvinfo : EIATTR_MAXREG_COUNT
	.align		4
        /*002c*/ 	.byte	0x03, 0x1b
        /*002e*/ 	.short	0x0080


	//----- nvinfo : EIATTR_EXTERNS
	.align		4
        /*0030*/ 	.byte	0x04, 0x0f
        /*0032*/ 	.short	(.L_993 - .L_992)


	//   ....[0]....
	.align		4
.L_992:
        /*0034*/ 	.word	index@(__assertfail)


	//----- nvinfo : EIATTR_MERCURY_ISA_VERSION
	.align		4
.L_993:
        /*0038*/ 	.byte	0x03, 0x5f
        /*003a*/ 	.short	0x0101


	//----- nvinfo : EIATTR_SYSCALL_OFFSETS
	.align		4
        /*003c*/ 	.byte	0x04, 0x46
        /*003e*/ 	.short	(.L_995 - .L_994)


	//   ....[0]....
.L_994:
        /*0040*/ 	.word	0x000022f0


	//   ....[1]....
        /*0044*/ 	.word	0x00003510


	//   ....[2]....
        /*0048*/ 	.word	0x00005840


	//   ....[3]....
        /*004c*/ 	.word	0x00006a60


	//   ....[4]....
        /*0050*/ 	.word	0x00008d80


	//   ....[5]....
        /*0054*/ 	.word	0x00009fa0


	//   ....[6]....
        /*0058*/ 	.word	0x0000c2b0


	//   ....[7]....
        /*005c*/ 	.word	0x0000d4d0


	//----- nvinfo : EIATTR_EXIT_INSTR_OFFSETS
	.align		4
.L_995:
        /*0060*/ 	.byte	0x04, 0x1c
        /*0062*/ 	.short	(.L_997 - .L_996)


	//   ....[0]....
.L_996:
        /*0064*/ 	.word	0x0000a070


	//   ....[1]....
        /*0068*/ 	.word	0x0000c700


	//   ....[2]....
        /*006c*/ 	.word	0x0000c740


	//   ....[3]....
        /*0070*/ 	.word	0x0000c7e0


	//   ....[4]....
        /*0074*/ 	.word	0x0000c820


	//   ....[5]....
        /*0078*/ 	.word	0x0000c860


	//   ....[6]....
        /*007c*/ 	.word	0x0000c8f0


	//   ....[7]....
        /*0080*/ 	.word	0x0000c930


	//   ....[8]....
        /*0084*/ 	.word	0x0000c9d0


	//   ....[9]....
        /*0088*/ 	.word	0x0000ca20


	//   ....[10]....
        /*008c*/ 	.word	0x0000ca70


	//   ....[11]....
        /*0090*/ 	.word	0x0000cb40


	//   ....[12]....
        /*0094*/ 	.word	0x0000cba0


	//   ....[13]....
        /*0098*/ 	.word	0x0000cd30


	//   ....[14]....
        /*009c*/ 	.word	0x0000ce90


	//   ....[15]....
        /*00a0*/ 	.word	0x0000ceb0


	//   ....[16]....
        /*00a4*/ 	.word	0x0000cf70


	//   ....[17]....
        /*00a8*/ 	.word	0x0000d0f0


	//   ....[18]....
        /*00ac*/ 	.word	0x0000d270


	//   ....[19]....
        /*00b0*/ 	.word	0x0000d3d0


	//   ....[20]....
        /*00b4*/ 	.word	0x0000d4e0


	//   ....[21]....
        /*00b8*/ 	.word	0x0000d520


	//   ....[22]....
        /*00bc*/ 	.word	0x0000d560


	//----- nvinfo : EIATTR_MAX_THREADS
	.align		4
.L_997:
        /*00c0*/ 	.byte	0x04, 0x05
        /*00c2*/ 	.short	(.L_999 - .L_998)
.L_998:
        /*00c4*/ 	.word	0x00000080
        /*00c8*/ 	.word	0x00000001
        /*00cc*/ 	.word	0x00000001


	//----- nvinfo : EIATTR_CRS_STACK_SIZE
	.align		4
.L_999:
        /*00d0*/ 	.byte	0x04, 0x1e
        /*00d2*/ 	.short	(.L_1001 - .L_1000)
.L_1000:
        /*00d4*/ 	.word	0x00000000


	//----- nvinfo : EIATTR_CBANK_PARAM_SIZE
	.align		4
.L_1001:
        /*00d8*/ 	.byte	0x03, 0x19
        /*00da*/ 	.short	0x0230


	//----- nvinfo : EIATTR_PARAM_CBANK
	.align		4
        /*00dc*/ 	.byte	0x04, 0x0a
        /*00de*/ 	.short	(.L_1003 - .L_1002)
	.align		4
.L_1002:
        /*00e0*/ 	.word	index@(.nv.constant0._ZN2at6native18elementwise_kernelILi128ELi4EZNS0_15gpu_kernel_implIZZZNS0_65_GLOBAL__N__cd49fe81_27_ActivationSoftplusKernel_cu_1520ed90_292715softplus_kernelERNS_18TensorIteratorBaseERKN3c106ScalarES9_ENKUlvE_clEvENKUlvE2_clEvEUlNS6_8BFloat16EE_EEvS5_RKT_EUliE_EEviT1_)
        /*00e4*/ 	.short	0x0210
        /*00e6*/ 	.short	0x0230


	//----- nvinfo : EIATTR_SW_WAR
	.align		4
.L_1003:
        /*00e8*/ 	.byte	0x04, 0x36
        /*00ea*/ 	.short	(.L_1005 - .L_1004)
.L_1004:
        /*00ec*/ 	.word	0x00000008
.L_1005:


//--------------------- .nv.info._ZN2at6native27unrolled_elementwise_kernelIZZZNS0_65_GLOBAL__N__cd49fe81_27_ActivationSoftplusKernel_cu_1520ed90_292715softplus_kernelERNS_18TensorIteratorBaseERKN3c106ScalarES8_ENKUlvE_clEvENKUlvE2_clEvEUlNS5_8BFloat16EE_St5arrayIPcLm2EELi4E23TrivialOffsetCalculatorILi1EjESH_NS0_6memory12LoadWithCastILi1EEENSI_13StoreWithCastILi1EEEEEviT_T0_T2_T3_T4_T5_ --------------------------
	.section	.nv.info._ZN2at6native27unrolled_elementwise_kernelIZZZNS0_65_GLOBAL__N__cd49fe81_27_ActivationSoftplusKernel_cu_1520ed90_292715softplus_kernelERNS_18TensorIteratorBaseERKN3c106ScalarES8_ENKUlvE_clEvENKUlvE2_clEvEUlNS5_8BFloat16EE_St5arrayIPcLm2EELi4E23TrivialOffsetCalculatorILi1EjESH_NS0_6memory12LoadWithCastILi1EEENSI_13StoreWithCastILi1EEEEEviT_T0_T2_T3_T4_T5_,"",@"SHT_CUDA_INFO"
	.sectionflags	@""
	.align	4


	//----- nvinfo : EIATTR_CUDA_API_VERSION
	.align		4
        /*0000*/ 	.byte	0x04, 0x37
        /*0002*/ 	.short	(.L_1007 - .L_1006)
.L_1006:
        /*0004*/ 	.word	0x00000082


	//----- nvinfo : EIATTR_KPARAM_INFO
	.align		4
.L_1007:
        /*0008*/ 	.byte	0x04, 0x17
        /*000a*/ 	.short	(.L_1009 - .L_1008)
.L_1008:
        /*000c*/ 	.word	0x00000000
        /*0010*/ 	.short	0x0006
        /*0012*/ 	.short	0x0034
        /*0014*/ 	.byte	0x00, 0xf0, 0x21, 0x00


	//----- nvinfo : EIATTR_KPARAM_INFO
	.align		4
.L_1009:
        /*0018*/ 	.byte	0x04, 0x17
        /*001a*/ 	.short	(.L_1011 - .L_1010)
.L_1010:
        /*001c*/ 	.word	0x00000000
        /*0020*/ 	.short	0x0005
        /*0022*/ 	.short	0x002c
        /*0024*/ 	.byte	0x00, 0xf0, 0x21, 0x00


	//----- nvinfo : EIATTR_KPARAM_INFO
	.align		4
.L_1011:
        /*0028*/ 	.byte	0x04, 0x17
        /*002a*/ 	.short	(.L_1013 - .L_1012)
.L_1012:
        /*002c*/ 	.word	0x00000000
        /*0030*/ 	.short	0x0004
        /*0032*/ 	.short	0x0029
        /*0034*/ 	.byte	0x00, 0xf0, 0x05, 0x00


	//----- nvinfo : EIATTR_KPARAM_INFO
	.align		4
.L_1013:
        /*0038*/ 	.byte	0x04, 0x17
        /*003a*/ 	.short	(.L_1015 - .L_1014)
.L_1014:
        /*003c*/ 	.word	0x00000000
        /*0040*/ 	.short	0x0003
        /*0042*/ 	.short	0x0028
        /*0044*/ 	.byte	0x00, 0xf0, 0x05, 0x00


	//----- nvinfo : EIATTR_KPARAM_INFO
	.align		4
.L_1015:
        /*0048*/ 	.byte	0x04, 0x17
        /*004a*/ 	.short	(.L_1017 - .L_1016)
.L_1016:
        /*004c*/ 	.word	0x00000000
        /*0050*/ 	.short	0x0002
        /*0052*/ 	.short	0x0018
        /*0054*/ 	.byte	0x00, 0xf0, 0x41, 0x00


	//----- nvinfo : EIATTR_KPARAM_INFO
	.align		4
.L_1017:
        /*0058*/ 	.byte	0x04, 0x17
        /*005a*/ 	.short	(.L_1019 - .L_1018)
.L_1018:
        /*005c*/ 	.word	0x00000000
        /*0060*/ 	.short	0x0001
        /*0062*/ 	.short	0x0008
        /*0064*/ 	.byte	0x00, 0xf0, 0x41, 0x00


	//----- nvinfo : EIATTR_KPARAM_INFO
	.align		4
.L_1019:
        /*0068*/ 	.byte	0x04, 0x17
        /*006a*/ 	.short	(.L_1021 - .L_1020)
.L_1020:
        /*006c*/ 	.word	0x00000000
        /*0070*/ 	.short	0x0000
        /*0072*/ 	.short	0x0000
        /*0074*/ 	.byte	0x00, 0xf0, 0x11, 0x00


	//----- nvinfo : EIATTR_SPARSE_MMA_MASK
	.align		4
.L_1021:
        /*0078*/ 	.byte	0x03, 0x50
        /*007a*/ 	.short	0x0000


	//----- nvinfo : EIATTR_MAXREG_COUNT
	.align		4
        /*007c*/ 	.byte	0x03, 0x1b
        /*007e*/ 	.short	0x00ff


	//----- nvinfo : EIATTR_EXTERNS
	.align		4
        /*0080*/ 	.byte	0x04, 0x0f
        /*0082*/ 	.short	(.L_1023 - .L_1022)


	//   ....[0]....
	.align		4
.L_1022:
        /*0084*/ 	.word	index@(__assertfail)


	//----- nvinfo : EIATTR_MERCURY_ISA_VERSION
	.align		4
.L_1023:
        /*0088*/ 	.byte	0x03, 0x5f
        /*008a*/ 	.short	0x0101


	//----- nvinfo : EIATTR_SYSCALL_OFFSETS
	.align		4
        /*008c*/ 	.byte	0x04, 0x46
        /*008e*/ 	.short	(.L_1025 - .L_1024)


	//   ....[0]....
.L_1024:
        /*0090*/ 	.word	0x000010e0


	//   ....[1]....
        /*0094*/ 	.word	0x00002220


	//   ....[2]....
        /*0098*/ 	.word	0x00003370


	//   ....[3]....
        /*009c*/ 	.word	0x00004490


	//   ....[4]....
        /*00a0*/ 	.word	0x000061d0


	//   ....[5]....
        /*00a4*/ 	.word	0x000071f0


	//   ....[6]....
        /*00a8*/ 	.word	0x000081d0


	//   ....[7]....
        /*00ac*/ 	.word	0x000091b0


	//----- nvinfo : EIATTR_EXIT_INSTR_OFFSETS
	.align		4
.L_1025:
        /*00b0*/ 	.byte	0x04, 0x1c
        /*00b2*/ 	.short	(.L_1027 - .L_1026)


	//   ....[0]....
.L_1026:
        /*00b4*/ 	.word	0x00008290


	//   ....[1]....
        /*00b8*/ 	.word	0x000083e0


	//   ....[2]....
        /*00bc*/ 	.word	0x00008420


	//   ....[3]....
        /*00c0*/ 	.word	0x000084c0


	//   ....[4]....
        /*00c4*/ 	.word	0x00008500


	//   ....[5]....
        /*00c8*/ 	.word	0x00008540


	//   ....[6]....
        /*00cc*/ 	.word	0x000085d0


	//   ....[7]....
        /*00d0*/ 	.word	0x00008610


	//   ....[8]....
        /*00d4*/ 	.word	0x000086b0


	//   ....[9]....
        /*00d8*/ 	.word	0x00008700


	//   ....[10]....
        /*00dc*/ 	.word	0x00008750


	//   ....[11]....
        /*00e0*/ 	.word	0x00008820


	//   ....[12]....
        /*00e4*/ 	.word	0x00008880


	//   ....[13]....
        /*00e8*/ 	.word	0x00008a10


	//   ....[14]....
        /*00ec*/ 	.word	0x00008b70


	//   ....[15]....
        /*00f0*/ 	.word	0x00008b90


	//   ....[16]....
        /*00f4*/ 	.word	0x00008c50


	//   ....[17]....
        /*00f8*/ 	.word	0x00008dd0


	//   ....[18]....
        /*00fc*/ 	.word	0x00008f50


	//   ....[19]....
        /*0100*/ 	.word	0x000090b0


	//   ....[20]....
        /*0104*/ 	.word	0x000091c0


	//   ....[21]....
        /*0108*/ 	.word	0x00009200


	//   ....[22]....
        /*010c*/ 	.word	0x00009240


	//----- nvinfo : EIATTR_MAX_THREADS
	.align		4
.L_1027:
        /*0110*/ 	.byte	0x04, 0x05
        /*0112*/ 	.short	(.L_1029 - .L_1028)
.L_1028:
        /*0114*/ 	.word	0x00000080
        /*0118*/ 	.word	0x00000001
        /*011c*/ 	.word	0x00000001


	//----- nvinfo : EIATTR_CRS_STACK_SIZE
	.align		4
.L_1029:
        /*0120*/ 	.byte	0x04, 0x1e
        /*0122*/ 	.short	(.L_1031 - .L_1030)
.L_1030:
        /*0124*/ 	.word	0x00000000


	//----- nvinfo : EIATTR_CBANK_PARAM_SIZE
	.align		4
.L_1031:
        /*0128*/ 	.byte	0x03, 0x19
        /*012a*/ 	.short	0x003c


	//----- nvinfo : EIATTR_PARAM_CBANK
	.align		4
        /*012c*/ 	.byte	0x04, 0x0a
        /*012e*/ 	.short	(.L_1033 - .L_1032)
	.align		4
.L_1032:
        /*0130*/ 	.word	index@(.nv.constant0._ZN2at6native27unrolled_elementwise_kernelIZZZNS0_65_GLOBAL__N__cd49fe81_27_ActivationSoftplusKernel_cu_1520ed90_292715softplus_kernelERNS_18TensorIteratorBaseERKN3c106ScalarES8_ENKUlvE_clEvENKUlvE2_clEvEUlNS5_8BFloat16EE_St5arrayIPcLm2EELi4E23TrivialOffsetCalculatorILi1EjESH_NS0_6memory12LoadWithCastILi1EEENSI_13StoreWithCastILi1EEEEEviT_T0_T2_T3_T4_T5_)
        /*0134*/ 	.short	0x0210
        /*0136*/ 	.short	0x003c


	//----- nvinfo : EIATTR_SW_WAR
	.align		4
.L_1033:
        /*0138*/ 	.byte	0x04, 0x36
        /*013a*/ 	.short	(.L_1035 - .L_1034)
.L_1034:
        /*013c*/ 	.word	0x00000008
.L_1035:


//--------------------- .nv.info._ZN2at6native18elementwise_kernelILi128ELi4EZNS0_22gpu_kernel_impl_nocastIZZZNS0_65_GLOBAL__N__cd49fe81_27_ActivationSoftplusKernel_cu_1520ed90_292715softplus_kernelERNS_18TensorIteratorBaseERKN3c106ScalarES9_ENKUlvE_clEvENKUlvE2_clEvEUlNS6_8BFloat16EE_EEvS5_RKT_EUliE_EEviT1_ --------------------------
	.section	.nv.info._ZN2at6native18elementwise_kernelILi128ELi4EZNS0_22gpu_kernel_impl_nocastIZZZNS0_65_GLOBAL__N__cd49fe81_27_ActivationSoftplusKernel_cu_1520ed90_292715softplus_kernelERNS_18TensorIteratorBaseERKN3c106ScalarES9_ENKUlvE_clEvENKUlvE2_clEvEUlNS6_8BFloat16EE_EEvS5_RKT_EUliE_EEviT1_,"",@"SHT_CUDA_INFO"
	.sectionflags	@""
	.align	4


	//----- nvinfo : EIATTR_CUDA_API_VERSION
	.align		4
        /*0000*/ 	.byte	0x04, 0x37
        /*0002*/ 	.short	(.L_1037 - .L_1036)
.L_1036:
        /*0004*/ 	.word	0x00000082


	//----- nvinfo : EIATTR_KPARAM_INFO
	.align		4
.L_1037:
        /*0008*/ 	.byte	0x04, 0x17
        /*000a*/ 	.short	(.L_1039 - .L_1038)
.L_1038:
        /*000c*/ 	.word	0x00000000
        /*0010*/ 	.short	0x0001
        /*0012*/ 	.short	0x0008
        /*0014*/ 	.byte	0x00, 0xf0, 0x81, 0x08


	//----- nvinfo : EIATTR_KPARAM_INFO
	.align		4
.L_1039:
        /*0018*/ 	.byte	0x04, 0x17
        /*001a*/ 	.short	(.L_1041 - .L_1040)
.L_1040:
        /*001c*/ 	.word	0x00000000
        /*0020*/ 	.short	0x0000
        /*0022*/ 	.short	0x0000
        /*0024*/ 	.byte	0x00, 0xf0, 0x11, 0x00


	//----- nvinfo : EIATTR_SPARSE_MMA_MASK
	.align		4
.L_1041:
        /*0028*/ 	.byte	0x03, 0x50
        /*002a*/ 	.short	0x0000


	//----- nvinfo : EIATTR_MAXREG_COUNT
	.align		4
        /*002c*/ 	.byte	0x03, 0x1b
        /*002e*/ 	.short	0x0080


	//----- nvinfo : EIATTR_MERCURY_ISA_VERSION
	.align		4
        /*0030*/ 	.byte	0x03, 0x5f
        /*0032*/ 	.short	0x0101


	//----- nvinfo : EIATTR_EXIT_INSTR_OFFSETS
	.align		4
        /*0034*/ 	.byte	0x04, 0x1c
        /*0036*/ 	.short	(.L_1043 - .L_1042)


	//   ....[0]....
.L_1042:
        /*0038*/ 	.word	0x000043d0


	//   ....[1]....
        /*003c*/ 	.word	0x00005a00


	//----- nvinfo : EIATTR_MAX_THREADS
	.align		4
.L_1043:
        /*0040*/ 	.byte	0x04, 0x05
        /*0042*/ 	.short	(.L_1045 - .L_1044)
.L_1044:
        /*0044*/ 	.word	0x00000080
        /*0048*/ 	.word	0x00000001
        /*004c*/ 	.word	0x00000001


	//----- nvinfo : EIATTR_CRS_STACK_SIZE
	.align		4
.L_1045:
        /*0050*/ 	.byte	0x04, 0x1e
        /*0052*/ 	.short	(.L_1047 - .L_1046)
.L_1046:
        /*0054*/ 	.word	0x00000000


	//----- nvinfo : EIATTR_CBANK_PARAM_SIZE
	.align		4
.L_1047:
        /*0058*/ 	.byte	0x03, 0x19
        /*005a*/ 	.short	0x0228


	//----- nvinfo : EIATTR_PARAM_CBANK
	.align		4
        /*005c*/ 	.byte	0x04, 0x0a
        /*005e*/ 	.short	(.L_1049 - .L_1048)
	.align		4
.L_1048:
        /*0060*/ 	.word	index@(.nv.constant0._ZN2at6native18elementwise_kernelILi128ELi4EZNS0_22gpu_kernel_impl_nocastIZZZNS0_65_GLOBAL__N__cd49fe81_27_ActivationSoftplusKernel_cu_1520ed90_292715softplus_kernelERNS_18TensorIteratorBaseERKN3c106ScalarES9_ENKUlvE_clEvENKUlvE2_clEvEUlNS6_8BFloat16EE_EEvS5_RKT_EUliE_EEviT1_)
        /*0064*/ 	.short	0x0210
        /*0066*/ 	.short	0x0228


	//----- nvinfo : EIATTR_SW_WAR
	.align		4
.L_1049:
        /*0068*/ 	.byte	0x04, 0x36
        /*006a*/ 	.short	(.L_1051 - .L_1050)
.L_1050:
        /*006c*/ 	.word	0x00000008
.L_1051:


//--------------------- .nv.info._ZN2at6native27unrolled_elementwise_kernelIZZZNS0_65_GLOBAL__N__cd49fe81_27_ActivationSoftplusKernel_cu_1520ed90_292715softplus_kernelERNS_18TensorIteratorBaseERKN3c106ScalarES8_ENKUlvE_clEvENKUlvE2_clEvEUlNS5_8BFloat16EE_St5arrayIPcLm2EELi4E23TrivialOffsetCalculatorILi1EjESH_NS0_6memory15LoadWithoutCastENSI_16StoreWithoutCastEEEviT_T0_T2_T3_T4_T5_ --------------------------
	.section	.nv.info._ZN2at6native27unrolled_elementwise_kernelIZZZNS0_65_GLOBAL__N__cd49fe81_27_ActivationSoftplusKernel_cu_1520ed90_292715softplus_kernelERNS_18TensorIteratorBaseERKN3c106ScalarES8_ENKUlvE_clEvENKUlvE2_clEvEUlNS5_8BFloat16EE_St5arrayIPcLm2EELi4E23TrivialOffsetCalculatorILi1EjESH_NS0_6memory15LoadWithoutCastENSI_16StoreWithoutCastEEEviT_T0_T2_T3_T4_T5_,"",@"SHT_CUDA_INFO"
	.sectionflags	@""
	.align	4


	//----- nvinfo : EIATTR_CUDA_API_VERSION
	.align		4
        /*0000*/ 	.byte	0x04, 0x37
        /*0002*/ 	.short	(.L_1053 - .L_1052)
.L_1052:
        /*0004*/ 	.word	0x00000082


	//----- nvinfo : EIATTR_KPARAM_INFO
	.align		4
.L_1053:
        /*0008*/ 	.byte	0x04, 0x17
        /*000a*/ 	.short	(.L_1055 - .L_1054)
.L_1054:
        /*000c*/ 	.word	0x00000000
        /*0010*/ 	.short	0x0006
        /*0012*/ 	.short	0x002b
        /*0014*/ 	.byte	0x00, 0xf0, 0x05, 0x00


	//----- nvinfo : EIATTR_KPARAM_INFO
	.align		4
.L_1055:
        /*0018*/ 	.byte	0x04, 0x17
        /*001a*/ 	.short	(.L_1057 - .L_1056)
.L_1056:
        /*001c*/ 	.word	0x00000000
        /*0020*/ 	.short	0x0005
        /*0022*/ 	.short	0x002a
        /*0024*/ 	.byte	0x00, 0xf0, 0x05, 0x00


	//----- nvinfo : EIATTR_KPARAM_INFO
	.align		4
.L_1057:
        /*0028*/ 	.byte	0x04, 0x17
        /*002a*/ 	.short	(.L_1059 - .L_1058)
.L_1058:
        /*002c*/ 	.word	0x00000000
        /*0030*/ 	.short	0x0004
        /*0032*/ 	.short	0x0029
        /*0034*/ 	.byte	0x00, 0xf0, 0x05, 0x00


	//----- nvinfo : EIATTR_KPARAM_INFO
	.align		4
.L_1059:
        /*0038*/ 	.byte	0x04, 0x17
        /*003a*/ 	.short	(.L_1061 - .L_1060)
.L_1060:
        /*003c*/ 	.word	0x00000000
        /*0040*/ 	.short	0x0003
        /*0042*/ 	.short	0x0028
        /*0044*/ 	.byte	0x00, 0xf0, 0x05, 0x00


	//----- nvinfo : EIATTR_KPARAM_INFO
	.align		4
.L_1061:
        /*0048*/ 	.byte	0x04, 0x17
        /*004a*/ 	.short	(.L_1063 - .L_1062)
.L_1062:
        /*004c*/ 	.word	0x00000000
        /*0050*/ 	.short	0x0002
        /*0052*/ 	.short	0x0018
        /*0054*/ 	.byte	0x00, 0xf0, 0x41, 0x00


	//----- nvinfo : EIATTR_KPARAM_INFO
	.align		4
.L_1063:
        /*0058*/ 	.byte	0x04, 0x17
        /*005a*/ 	.short	(.L_1065 - .L_1064)
.L_1064:
        /*005c*/ 	.word	0x00000000
        /*0060*/ 	.short	0x0001
        /*0062*/ 	.short	0x0008
        /*0064*/ 	.byte	0x00, 0xf0, 0x41, 0x00


	//----- nvinfo : EIATTR_KPARAM_INFO
	.align		4
.L_1065:
        /*0068*/ 	.byte	0x04, 0x17
        /*006a*/ 	.short	(.L_1067 - .L_1066)
.L_1066:
        /*006c*/ 	.word	0x00000000
        /*0070*/ 	.short	0x0000
        /*0072*/ 	.short	0x0000
        /*0074*/ 	.byte	0x00, 0xf0, 0x11, 0x00


	//----- nvinfo : EIATTR_SPARSE_MMA_MASK
	.align		4
.L_1067:
        /*0078*/ 	.byte	0x03, 0x50
        /*007a*/ 	.short	0x0000


	//----- nvinfo : EIATTR_MAXREG_COUNT
	.align		4
        /*007c*/ 	.byte	0x03, 0x1b
        /*007e*/ 	.short	0x00ff


	//----- nvinfo : EIATTR_MERCURY_ISA_VERSION
	.align		4
        /*0080*/ 	.byte	0x03, 0x5f
        /*0082*/ 	.short	0x0101


	//----- nvinfo : EIATTR_EXIT_INSTR_OFFSETS
	.align		4
        /*0084*/ 	.byte	0x04, 0x1c
        /*0086*/ 	.short	(.L_1069 - .L_1068)


	//   ....[0]....
.L_1068:
        /*0088*/ 	.word	0x00000f50


	//   ....[1]....
        /*008c*/ 	.word	0x00000fa0


	//----- nvinfo : EIATTR_MAX_THREADS
	.align		4
.L_1069:
        /*0090*/ 	.byte	0x04, 0x05
        /*0092*/ 	.short	(.L_1071 - .L_1070)
.L_1070:
        /*0094*/ 	.word	0x00000080
        /*0098*/ 	.word	0x00000001
        /*009c*/ 	.word	0x00000001


	//----- nvinfo : EIATTR_CRS_STACK_SIZE
	.align		4
.L_1071:
        /*00a0*/ 	.byte	0x04, 0x1e
        /*00a2*/ 	.short	(.L_1073 - .L_1072)
.L_1072:
        /*00a4*/ 	.word	0x00000000


	//----- nvinfo : EIATTR_CBANK_PARAM_SIZE
	.align		4
.L_1073:
        /*00a8*/ 	.byte	0x03, 0x19
        /*00aa*/ 	.short	0x002c


	//----- nvinfo : EIATTR_PARAM_CBANK
	.align		4
        /*00ac*/ 	.byte	0x04, 0x0a
        /*00ae*/ 	.short	(.L_1075 - .L_1074)
	.align		4
.L_1074:
        /*00b0*/ 	.word	index@(.nv.constant0._ZN2at6native27unrolled_elementwise_kernelIZZZNS0_65_GLOBAL__N__cd49fe81_27_ActivationSoftplusKernel_cu_1520ed90_292715softplus_kernelERNS_18TensorIteratorBaseERKN3c106ScalarES8_ENKUlvE_clEvENKUlvE2_clEvEUlNS5_8BFloat16EE_St5arrayIPcLm2EELi4E23TrivialOffsetCalculatorILi1EjESH_NS0_6memory15LoadWithoutCastENSI_16StoreWithoutCastEEEviT_T0_T2_T3_T4_T5_)
        /*00b4*/ 	.short	0x0210
        /*00b6*/ 	.short	0x002c


	//----- nvinfo : EIATTR_SW_WAR
	.align		4
.L_1075:
        /*00b8*/ 	.byte	0x04, 0x36
        /*00ba*/ 	.short	(.L_1077 - .L_1076)
.L_1076:
        /*00bc*/ 	.word	0x00000008
.L_1077:


//--------------------- .nv.info._ZN2at6native29vectorized_elementwise_kernelILi2EZZZNS0_65_GLOBAL__N__cd49fe81_27_ActivationSoftplusKernel_cu_1520ed90_292715softplus_kernelERNS_18TensorIteratorBaseERKN3c106ScalarES8_ENKUlvE_clEvENKUlvE2_clEvEUlNS5_8BFloat16EE_St5arrayIPcLm2EEEEviT0_T1_ --------------------------
	.section	.nv.info._ZN2at6native29vectorized_elementwise_kernelILi2EZZZNS0_65_GLOBAL__N__cd49fe81_27_ActivationSoftplusKernel_cu_1520ed90_292715softplus_kernelERNS_18TensorIteratorBaseERKN3c106ScalarES8_ENKUlvE_clEvENKUlvE2_clEvEUlNS5_8BFloat16EE_St5arrayIPcLm2EEEEviT0_T1_,"",@"SHT_CUDA_INFO"
	.sectionflags	@""
	.align	4


	//----- nvinfo : EIATTR_CUDA_API_VERSION
	.align		4
        /*0000*/ 	.byte	0x04, 0x37
        /*0002*/ 	.short	(.L_1079 - .L_1078)
.L_1078:
        /*0004*/ 	.word	0x00000082


	//----- nvinfo : EIATTR_KPARAM_INFO
	.align		4
.L_1079:
        /*0008*/ 	.byte	0x04, 0x17
        /*000a*/ 	.short	(.L_1081 - .L_1080)
.L_1080:
        /*000c*/ 	.word	0x00000000
        /*0010*/ 	.short	0x0002
        /*0012*/ 	.short	0x0018
        /*0014*/ 	.byte	0x00, 0xf0, 0x41, 0x00


	//----- nvinfo : EIATTR_KPARAM_INFO
	.align		4
.L_1081:
        /*0018*/ 	.byte	0x04, 0x17
        /*001a*/ 	.short	(.L_1083 - .L_1082)
.L_1082:
        /*001c*/ 	.word	0x00000000
        /*0020*/ 	.short	0x0001
        /*0022*/ 	.short	0x0008
        /*0024*/ 	.byte	0x00, 0xf0, 0x41, 0x00


	//----- nvinfo : EIATTR_KPARAM_INFO
	.align		4
.L_1083:
        /*0028*/ 	.byte	0x04, 0x17
        /*002a*/ 	.short	(.L_1085 - .L_1084)
.L_1084:
        /*002c*/ 	.word	0x00000000
        /*0030*/ 	.short	0x0000
        /*0032*/ 	.short	0x0000
        /*0034*/ 	.byte	0x00, 0xf0, 0x11, 0x00


	//----- nvinfo : EIATTR_SPARSE_MMA_MASK
	.align		4
.L_1085:
        /*0038*/ 	.byte	0x03, 0x50
        /*003a*/ 	.short	0x0000


	//----- nvinfo : EIATTR_MAXREG_COUNT
	.align		4
        /*003c*/ 	.byte	0x03, 0x1b
        /*003e*/ 	.short	0x00ff


	//----- nvinfo : EIATTR_MERCURY_ISA_VERSION
	.align		4
        /*0040*/ 	.byte	0x03, 0x5f
        /*0042*/ 	.short	0x0101


	//----- nvinfo : EIATTR_EXIT_INSTR_OFFSETS
	.align		4
        /*0044*/ 	.byte	0x04, 0x1c
        /*0046*/ 	.short	(.L_1087 - .L_1086)


	//   ....[0]....
.L_1086:
        /*0048*/ 	.word	0x00001680


	//   ....[1]....
        /*004c*/ 	.word	0x00003550


	//   ....[2]....
        /*0050*/ 	.word	0x000035a0


	//----- nvinfo : EIATTR_MAX_THREADS
	.align		4
.L_1087:
        /*0054*/ 	.byte	0x04, 0x05
        /*0056*/ 	.short	(.L_1089 - .L_1088)
.L_1088:
        /*0058*/ 	.word	0x00000080
        /*005c*/ 	.word	0x00000001
        /*0060*/ 	.word	0x00000001


	//----- nvinfo : EIATTR_CRS_STACK_SIZE
	.align		4
.L_1089:
        /*0064*/ 	.byte	0x04, 0x1e
        /*0066*/ 	.short	(.L_1091 - .L_1090)
.L_1090:
        /*0068*/ 	.word	0x00000000


	//----- nvinfo : EIATTR_CBANK_PARAM_SIZE
	.align		4
.L_1091:
        /*006c*/ 	.byte	0x03, 0x19
        /*006e*/ 	.short	0x0028


	//----- nvinfo : EIATTR_PARAM_CBANK
	.align		4
        /*0070*/ 	.byte	0x04, 0x0a
        /*0072*/ 	.short	(.L_1093 - .L_1092)
	.align		4
.L_1092:
        /*0074*/ 	.word	index@(.nv.constant0._ZN2at6native29vectorized_elementwise_kernelILi2EZZZNS0_65_GLOBAL__N__cd49fe81_27_ActivationSoftplusKernel_cu_1520ed90_292715softplus_kernelERNS_18TensorIteratorBaseERKN3c106ScalarES8_ENKUlvE_clEvENKUlvE2_clEvEUlNS5_8BFloat16EE_St5arrayIPcLm2EEEEviT0_T1_)
        /*0078*/ 	.short	0x0210
        /*007a*/ 	.short	0x0028


	//----- nvinfo : EIATTR_SW_WAR
	.align		4
.L_1093:
        /*007c*/ 	.byte	0x04, 0x36
        /*007e*/ 	.short	(.L_1095 - .L_1094)
.L_1094:
        /*0080*/ 	.word	0x00000008
.L_1095:


//--------------------- .nv.info._ZN2at6native29vectorized_elementwise_kernelILi4EZZZNS0_65_GLOBAL__N__cd49fe81_27_ActivationSoftplusKernel_cu_1520ed90_292715softplus_kernelERNS_18TensorIteratorBaseERKN3c106ScalarES8_ENKUlvE_clEvENKUlvE2_clEvEUlNS5_8BFloat16EE_St5arrayIPcLm2EEEEviT0_T1_ --------------------------
	.section	.nv.info._ZN2at6native29vectorized_elementwise_kernelILi4EZZZNS0_65_GLOBAL__N__cd49fe81_27_ActivationSoftplusKernel_cu_1520ed90_292715softplus_kernelERNS_18TensorIteratorBaseERKN3c106ScalarES8_ENKUlvE_clEvENKUlvE2_clEvEUlNS5_8BFloat16EE_St5arrayIPcLm2EEEEviT0_T1_,"",@"SHT_CUDA_INFO"
	.sectionflags	@""
	.align	4


	//----- nvinfo : EIATTR_CUDA_API_VERSION
	.align		4
        /*0000*/ 	.byte	0x04, 0x37
        /*0002*/ 	.short	(.L_1097 - .L_1096)
.L_1096:
        /*0004*/ 	.word	0x00000082


	//----- nvinfo : EIATTR_KPARAM_INFO
	.align		4
.L_1097:
        /*0008*/ 	.byte	0x04, 0x17
        /*000a*/ 	.short	(.L_1099 - .L_1098)
.L_1098:
        /*000c*/ 	.word	0x00000000
        /*0010*/ 	.short	0x0002
        /*0012*/ 	.short	0x0018
        /*0014*/ 	.byte	0x00, 0xf0, 0x41, 0x00


	//----- nvinfo : EIATTR_KPARAM_INFO
	.align		4
.L_1099:
        /*0018*/ 	.byte	0x04, 0x17
        /*001a*/ 	.short	(.L_1101 - .L_1100)
.L_1100:
        /*001c*/ 	.word	0x00000000
        /*0020*/ 	.short	0x0001
        /*0022*/ 	.short	0x0008
        /*0024*/ 	.byte	0x00, 0xf0, 0x41, 0x00


	//----- nvinfo : EIATTR_KPARAM_INFO
	.align		4
.L_1101:
        /*0028*/ 	.byte	0x04, 0x17
        /*002a*/ 	.short	(.L_1103 - .L_1102)
.L_1102:
        /*002c*/ 	.word	0x00000000
        /*0030*/ 	.short	0x0000
        /*0032*/ 	.short	0x0000
        /*0034*/ 	.byte	0x00, 0xf0, 0x11, 0x00


	//----- nvinfo : EIATTR_SPARSE_MMA_MASK
	.align		4
.L_1103:
        /*0038*/ 	.byte	0x03, 0x50
        /*003a*/ 	.short	0x0000


	//----- nvinfo : EIATTR_MAXREG_COUNT
	.align		4
        /*003c*/ 	.byte	0x03, 0x1b
        /*003e*/ 	.short	0x00ff


	//----- nvinfo : EIATTR_MERCURY_ISA_VERSION
	.align		4
        /*0040*/ 	.byte	0x03, 0x5f
        /*0042*/ 	.short	0x0101


	//----- nvinfo : EIATTR_EXIT_INSTR_OFFSETS
	.align		4
        /*0044*/ 	.byte	0x04, 0x1c
        /*0046*/ 	.short	(.L_1105 - .L_1104)


	//   ....[0]....
.L_1104:
        /*0048*/ 	.word	0x00001640


	//   ....[1]....
        /*004c*/ 	.word	0x00003510


	//   ....[2]....
        /*0050*/ 	.word	0x00003560


	//----- nvinfo : EIATTR_MAX_THREADS
	.align		4
.L_1105:
        /*0054*/ 	.byte	0x04, 0x05
        /*0056*/ 	.short	(.L_1107 - .L_1106)
.L_1106:
        /*0058*/ 	.word	0x00000080
        /*005c*/ 	.word	0x00000001
        /*0060*/ 	.word	0x00000001


	//----- nvinfo : EIATTR_CRS_STACK_SIZE
	.align		4
.L_1107:
        /*0064*/ 	.byte	0x04, 0x1e
        /*0066*/ 	.short	(.L_1109 - .L_1108)
.L_1108:
        /*0068*/ 	.word	0x00000000


	//----- nvinfo : EIATTR_CBANK_PARAM_SIZE
	.align		4
.L_1109:
        /*006c*/ 	.byte	0x03, 0x19
        /*006e*/ 	.short	0x0028


	//----- nvinfo : EIATTR_PARAM_CBANK
	.align		4
        /*0070*/ 	.byte	0x04, 0x0a
        /*0072*/ 	.short	(.L_1111 - .L_1110)
	.align		4
.L_1110:
        /*0074*/ 	.word	index@(.nv.constant0._ZN2at6native29vectorized_elementwise_kernelILi4EZZZNS0_65_GLOBAL__N__cd49fe81_27_ActivationSoftplusKernel_cu_1520ed90_292715softplus_kernelERNS_18TensorIteratorBaseERKN3c106ScalarES8_ENKUlvE_clEvENKUlvE2_clEvEUlNS5_8BFloat16EE_St5arrayIPcLm2EEEEviT0_T1_)
        /*0078*/ 	.short	0x0210
        /*007a*/ 	.short	0x0028


	//----- nvinfo : EIATTR_SW_WAR
	.align		4
.L_1111:
        /*007c*/ 	.byte	0x04, 0x36
        /*007e*/ 	.short	(.L_1113 - .L_1112)
.L_1112:
        /*0080*/ 	.word	0x00000008
.L_1113:


//--------------------- .nv.info._ZN2at6native29vectorized_elementwise_kernelILi8EZZZNS0_65_GLOBAL__N__cd49fe81_27_ActivationSoftplusKernel_cu_1520ed90_292715softplus_kernelERNS_18TensorIteratorBaseERKN3c106ScalarES8_ENKUlvE_clEvENKUlvE2_clEvEUlNS5_8BFloat16EE_St5arrayIPcLm2EEEEviT0_T1_ --------------------------
	.section	.nv.info._ZN2at6native29vectorized_elementwise_kernelILi8EZZZNS0_65_GLOBAL__N__cd49fe81_27_ActivationSoftplusKernel_cu_1520ed90_292715softplus_kernelERNS_18TensorIteratorBaseERKN3c106ScalarES8_ENKUlvE_clEvENKUlvE2_clEvEUlNS5_8BFloat16EE_St5arrayIPcLm2EEEEviT0_T1_,"",@"SHT_CUDA_INFO"
	.sectionflags	@""
	.align	4


	//----- nvinfo : EIATTR_CUDA_API_VERSION
	.align		4
        /*0000*/ 	.byte	0x04, 0x37
        /*0002*/ 	.short	(.L_1115 - .L_1114)
.L_1114:
        /*0004*/ 	.word	0x00000082


	//----- nvinfo : EIATTR_KPARAM_INFO
	.align		4
.L_1115:
        /*0008*/ 	.byte	0x04, 0x17
        /*000a*/ 	.short	(.L_1117 - .L_1116)
.L_1116:
        /*000c*/ 	.word	0x00000000
        /*0010*/ 	.short	0x0002
        /*0012*/ 	.short	0x0018
        /*0014*/ 	.byte	0x00, 0xf0, 0x41, 0x00


	//----- nvinfo : EIATTR_KPARAM_INFO
	.align		4
.L_1117:
        /*0018*/ 	.byte	0x04, 0x17
        /*001a*/ 	.short	(.L_1119 - .L_1118)
.L_1118:
        /*001c*/ 	.word	0x00000000
        /*0020*/ 	.short	0x0001
        /*0022*/ 	.short	0x0008
        /*0024*/ 	.byte	0x00, 0xf0, 0x41, 0x00


	//----- nvinfo : EIATTR_KPARAM_INFO
	.align		4
.L_1119:
        /*0028*/ 	.byte	0x04, 0x17
        /*002a*/ 	.short	(.L_1121 - .L_1120)
.L_1120:
        /*002c*/ 	.word	0x00000000
        /*0030*/ 	.short	0x0000
        /*0032*/ 	.short	0x0000
        /*0034*/ 	.byte	0x00, 0xf0, 0x11, 0x00


	//----- nvinfo : EIATTR_SPARSE_MMA_MASK
	.align		4
.L_1121:
        /*0038*/ 	.byte	0x03, 0x50
        /*003a*/ 	.short	0x0000


	//----- nvinfo : EIATTR_MAXREG_COUNT
	.align		4
        /*003c*/ 	.byte	0x03, 0x1b
        /*003e*/ 	.short	0x00ff


	//----- nvinfo : EIATTR_MERCURY_ISA_VERSION
	.align		4
        /*0040*/ 	.byte	0x03, 0x5f
        /*0042*/ 	.short	0x0101


	//----- nvinfo : EIATTR_EXIT_INSTR_OFFSETS
	.align		4
        /*0044*/ 	.byte	0x04, 0x1c
        /*0046*/ 	.short	(.L_1123 - .L_1122)


	//   ....[0]....
.L_1122:
        /*0048*/ 	.word	0x00001620


	//   ....[1]....
        /*004c*/ 	.word	0x000034f0


	//   ....[2]....
        /*0050*/ 	.word	0x00003540


	//----- nvinfo : EIATTR_MAX_THREADS
	.align		4
.L_1123:
        /*0054*/ 	.byte	0x04, 0x05
        /*0056*/ 	.short	(.L_1125 - .L_1124)
.L_1124:
        /*0058*/ 	.word	0x00000080
        /*005c*/ 	.word	0x00000001
        /*0060*/ 	.word	0x00000001


	//----- nvinfo : EIATTR_CRS_STACK_SIZE
	.align		4
.L_1125:
        /*0064*/ 	.byte	0x04, 0x1e
        /*0066*/ 	.short	(.L_1127 - .L_1126)
.L_1126:
        /*0068*/ 	.word	0x00000000


	//----- nvinfo : EIATTR_CBANK_PARAM_SIZE
	.align		4
.L_1127:
        /*006c*/ 	.byte	0x03, 0x19
        /*006e*/ 	.short	0x0028


	//----- nvinfo : EIATTR_PARAM_CBANK
	.align		4
        /*0070*/ 	.byte	0x04, 0x0a
        /*0072*/ 	.short	(.L_1129 - .L_1128)
	.align		4
.L_1128:
        /*0074*/ 	.word	index@(.nv.constant0._ZN2at6native29vectorized_elementwise_kernelILi8EZZZNS0_65_GLOBAL__N__cd49fe81_27_ActivationSoftplusKernel_cu_1520ed90_292715softplus_kernelERNS_18TensorIteratorBaseERKN3c106ScalarES8_ENKUlvE_clEvENKUlvE2_clEvEUlNS5_8BFloat16EE_St5arrayIPcLm2EEEEviT0_T1_)
        /*0078*/ 	.short	0x0210
        /*007a*/ 	.short	0x0028


	//----- nvinfo : EIATTR_SW_WAR
	.align		4
.L_1129:
        /*007c*/ 	.byte	0x04, 0x36
        /*007e*/ 	.short	(.L_1131 - .L_1130)
.L_1130:
        /*0080*/ 	.word	0x00000008
.L_1131:


//--------------------- .nv.info._ZN2at6native18elementwise_kernelILi128ELi4EZNS0_15gpu_kernel_implIZZZNS0_65_GLOBAL__N__cd49fe81_27_ActivationSoftplusKernel_cu_1520ed90_292715softplus_kernelERNS_18TensorIteratorBaseERKN3c106ScalarES9_ENKUlvE_clEvENKUlvE1_clEvEUlNS6_4HalfEE_EEvS5_RKT_EUliE_EEviT1_ --------------------------
	.section	.nv.info._ZN2at6native18elementwise_kernelILi128ELi4EZNS0_15gpu_kernel_implIZZZNS0_65_GLOBAL__N__cd49fe81_27_ActivationSoftplusKernel_cu_1520ed90_292715softplus_kernelERNS_18TensorIteratorBaseERKN3c106ScalarES9_ENKUlvE_clEvENKUlvE1_clEvEUlNS6_4HalfEE_EEvS5_RKT_EUliE_EEviT1_,"",@"SHT_CUDA_INFO"
	.sectionflags	@""
	.align	4


	//----- nvinfo : EIATTR_CUDA_API_VERSION
	.align		4
        /*0000*/ 	.byte	0x04, 0x37
        /*0002*/ 	.short	(.L_1133 - .L_1132)
.L_1132:
        /*0004*/ 	.word	0x00000082


	//----- nvinfo : EIATTR_KPARAM_INFO
	.align		4
.L_1133:
        /*0008*/ 	.byte	0x04, 0x17
        /*000a*/ 	.short	(.L_1135 - .L_1134)
.L_1134:
        /*000c*/ 	.word	0x00000000
        /*0010*/ 	.short	0x0001
        /*0012*/ 	.short	0x0008
        /*0014*/ 	.byte	0x00, 0xf0, 0xa1, 0x08


	//----- nvinfo : EIATTR_KPARAM_INFO
	.align		4
.L_1135:
        /*0018*/ 	.byte	0x04, 0x17
        /*001a*/ 	.short	(.L_1137 - .L_1136)
.L_1136:
        /*001c*/ 	.word	0x00000000
        /*0020*/ 	.short	0x0000
        /*0022*/ 	.short	0x0000
        /*0024*/ 	.byte	0x00, 0xf0, 0x11, 0x00


	//----- nvinfo : EIATTR_SPARSE_MMA_MASK
	.align		4
.L_1137:
        /*0028*/ 	.byte	0x03, 0x50
        /*002a*/ 	.short	0x0000


	//----- nvinfo : EIATTR_MAXREG_COUNT
	.align		4
        /*002c*/ 	.byte	0x03, 0x1b
        /*002e*/ 	.short	0x0080


	//----- nvinfo : EIATTR_EXTERNS
	.align		4
        /*0030*/ 	.byte	0x04, 0x0f
        /*0032*/ 	.short	(.L_1139 - .L_1138)


	//   ....[0]....
	.align		4
.L_1138:
        /*0034*/ 	.word	index@(__assertfail)


	//----- nvinfo : EIATTR_MERCURY_ISA_VERSION
	.align		4
.L_1139:
        /*0038*/ 	.byte	0x03, 0x5f
        /*003a*/ 	.short	0x0101


	//----- nvinfo : EIATTR_SYSCALL_OFFSETS
	.align		4
        /*003c*/ 	.byte	0x04, 0x46
        /*003e*/ 	.short	(.L_1141 - .L_1140)


	//   ....[0]....
.L_1140:
        /*0040*/ 	.word	0x000022d0


	//   ....[1]....
        /*0044*/ 	.word	0x000034f0


	//   ....[2]....
        /*0048*/ 	.word	0x00005800


	//   ....[3]....
        /*004c*/ 	.word	0x00006a20


	//   ....[4]....
        /*0050*/ 	.word	0x00008d20


	//   ....[5]....
        /*0054*/ 	.word	0x00009f40


	//   ....[6]....
        /*0058*/ 	.word	0x0000c230


	//   ....[7]....
        /*005c*/ 	.word	0x0000d450


	//----- nvinfo : EIATTR_EXIT_INSTR_OFFSETS
	.align		4
.L_1141:
        /*0060*/ 	.byte	0x04, 0x1c
        /*0062*/ 	.short	(.L_1143 - .L_1142)


	//   ....[0]....
.L_1142:
        /*0064*/ 	.word	0x0000a010


	//   ....[1]....
        /*0068*/ 	.word	0x0000c680


	//   ....[2]....
        /*006c*/ 	.word	0x0000c6c0


	//   ....[3]....
        /*0070*/ 	.word	0x0000c760


	//   ....[4]....
        /*0074*/ 	.word	0x0000c7a0


	//   ....[5]....
        /*0078*/ 	.word	0x0000c7e0


	//   ....[6]....
        /*007c*/ 	.word	0x0000c870


	//   ....[7]....
        /*0080*/ 	.word	0x0000c890


	//   ....[8]....
        /*0084*/ 	.word	0x0000c930


	//   ....[9]....
        /*0088*/ 	.word	0x0000c980


	//   ....[10]....
        /*008c*/ 	.word	0x0000c9d0


	//   ....[11]....
        /*0090*/ 	.word	0x0000caa0


	//   ....[12]....
        /*0094*/ 	.word	0x0000cb00


	//   ....[13]....
        /*0098*/ 	.word	0x0000cc90


	//   ....[14]....
        /*009c*/ 	.word	0x0000cdf0


	//   ....[15]....
        /*00a0*/ 	.word	0x0000ce30


	//   ....[16]....
        /*00a4*/ 	.word	0x0000cef0


	//   ....[17]....
        /*00a8*/ 	.word	0x0000d070


	//   ....[18]....
        /*00ac*/ 	.word	0x0000d1f0


	//   ....[19]....
        /*00b0*/ 	.word	0x0000d350


	//   ....[20]....
        /*00b4*/ 	.word	0x0000d460


	//   ....[21]....
        /*00b8*/ 	.word	0x0000d4a0


	//   ....[22]....
        /*00bc*/ 	.word	0x0000d4e0


	//----- nvinfo : EIATTR_MAX_THREADS
	.align		4
.L_1143:
        /*00c0*/ 	.byte	0x04, 0x05
        /*00c2*/ 	.short	(.L_1145 - .L_1144)
.L_1144:
        /*00c4*/ 	.word	0x00000080
        /*00c8*/ 	.word	0x00000001
        /*00cc*/ 	.word	0x00000001


	//----- nvinfo : EIATTR_CRS_STACK_SIZE
	.align		4
.L_1145:
        /*00d0*/ 	.byte	0x04, 0x1e
        /*00d2*/ 	.short	(.L_1147 - .L_1146)
.L_1146:
        /*00d4*/ 	.word	0x00000000


	//----- nvinfo : EIATTR_CBANK_PARAM_SIZE
	.align		4
.L_1147:
        /*00d8*/ 	.byte	0x03, 0x19
        /*00da*/ 	.short	0x0230


	//----- nvinfo : EIATTR_PARAM_CBANK
	.align		4
        /*00dc*/ 	.byte	0x04, 0x0a
        /*00de*/ 	.short	(.L_1149 - .L_1148)
	.align		4
.L_1148:
        /*00e0*/ 	.word	index@(.nv.constant0._ZN2at6native18elementwise_kernelILi128ELi4EZNS0_15gpu_kernel_implIZZZNS0_65_GLOBAL__N__cd49fe81_27_ActivationSoftplusKernel_cu_1520ed90_292715softplus_kernelERNS_18TensorIteratorBaseERKN3c106ScalarES9_ENKUlvE_clEvENKUlvE1_clEvEUlNS6_4HalfEE_EEvS5_RKT_EUliE_EEviT1_)
        /*00e4*/ 	.short	0x0210
        /*00e6*/ 	.short	0x0230


	//----- nvinfo : EIATTR_SW_WAR
	.align		4
.L_1149:
        /*00e8*/ 	.byte	0x04, 0x36
        /*00ea*/ 	.short	(.L_1151 - .L_1150)
.L_1150:
        /*00ec*/ 	.word	0x00000008
.L_1151:


//--------------------- .nv.info._ZN2at6native27unrolled_elementwise_kernelIZZZNS0_65_GLOBAL__N__cd49fe81_27_ActivationSoftplusKernel_cu_1520ed90_292715softplus_kernelERNS_18TensorIteratorBaseERKN3c106ScalarES8_ENKUlvE_clEvENKUlvE1_clEvEUlNS5_4HalfEE_St5arrayIPcLm2EELi4E23TrivialOffsetCalculatorILi1EjESH_NS0_6memory12LoadWithCastILi1EEENSI_13StoreWithCastILi1EEEEEviT_T0_T2_T3_T4_T5_ --------------------------
	.section	.nv.info._ZN2at6native27unrolled_elementwise_kernelIZZZNS0_65_GLOBAL__N__cd49fe81_27_ActivationSoftplusKernel_cu_1520ed90_292715softplus_kernelERNS_18TensorIteratorBaseERKN3c106ScalarES8_ENKUlvE_clEvENKUlvE1_clEvEUlNS5_4HalfEE_St5arrayIPcLm2EELi4E23TrivialOffsetCalculatorILi1EjESH_NS0_6memory12LoadWithCastILi1EEENSI_13StoreWithCastILi1EEEEEviT_T0_T2_T3_T4_T5_,"",@"SHT_CUDA_INFO"
	.sectionflags	@""
	.align	4


	//----- nvinfo : EIATTR_CUDA_API_VERSION
	.align		4
        /*0000*/ 	.byte	0x04, 0x37
        /*0002*/ 	.short	(.L_1153 - .L_1152)
.L_1152:
        /*0004*/ 	.word	0x00000082


	//----- nvinfo : EIATTR_KPARAM_INFO
	.align		4
.L_1153:
        /*0008*/ 	.byte	0x04, 0x17
        /*000a*/ 	.short	(.L_1155 - .L_1154)
.L_1154:
        /*000c*/ 	.word	0x00000000
        /*0010*/ 	.short	0x0006
        /*0012*/ 	.short	0x0034
        /*0014*/ 	.byte	0x00, 0xf0, 0x21, 0x00


	//----- nvinfo : EIATTR_KPARAM_INFO
	.align		4
.L_1155:
        /*0018*/ 	.byte	0x04, 0x17
        /*001a*/ 	.short	(.L_1157 - .L_1156)
.L_1156:
        /*001c*/ 	.word	0x00000000
        /*0020*/ 	.short	0x0005
        /*0022*/ 	.short	0x002c
        /*0024*/ 	.byte	0x00, 0xf0, 0x21, 0x00


	//----- nvinfo : EIATTR_KPARAM_INFO
	.align		4
.L_1157:
        /*0028*/ 	.byte	0x04, 0x17
        /*002a*/ 	.short	(.L_1159 - .L_1158)
.L_1158:
        /*002c*/ 	.word	0x00000000
        /*0030*/ 	.short	0x0004
        /*0032*/ 	.short	0x0029
        /*0034*/ 	.byte	0x00, 0xf0, 0x05, 0x00


	//----- nvinfo : EIATTR_KPARAM_INFO
	.align		4
.L_1159:
        /*0038*/ 	.byte	0x04, 0x17
        /*003a*/ 	.short	(.L_1161 - .L_1160)
.L_1160:
        /*003c*/ 	.word	0x00000000
        /*0040*/ 	.short	0x0003
        /*0042*/ 	.short	0x0028
        /*0044*/ 	.byte	0x00, 0xf0, 0x05, 0x00


	//----- nvinfo : EIATTR_KPARAM_INFO
	.align		4
.L_1161:
        /*0048*/ 	.byte	0x04, 0x17
        /*004a*/ 	.short	(.L_1163 - .L_1162)
.L_1162:
        /*004c*/ 	.word	0x00000000
        /*0050*/ 	.short	0x0002
        /*0052*/ 	.short	0x0018
        /*0054*/ 	.byte	0x00, 0xf0, 0x41, 0x00


	//----- nvinfo : EIATTR_KPARAM_INFO
	.align		4
.L_1163:
        /*0058*/ 	.byte	0x04, 0x17
        /*005a*/ 	.short	(.L_1165 - .L_1164)
.L_1164:
        /*005c*/ 	.word	0x00000000
        /*0060*/ 	.short	0x0001
        /*0062*/ 	.short	0x0008
        /*0064*/ 	.byte	0x00, 0xf0, 0x41, 0x00


	//----- nvinfo : EIATTR_KPARAM_INFO
	.align		4
.L_1165:
        /*0068*/ 	.byte	0x04, 0x17
        /*006a*/ 	.short	(.L_1167 - .L_1166)
.L_1166:
        /*006c*/ 	.word	0x00000000
        /*0070*/ 	.short	0x0000
        /*0072*/ 	.short	0x0000
        /*0074*/ 	.byte	0x00, 0xf0, 0x11, 0x00


	//----- nvinfo : EIATTR_SPARSE_MMA_MASK
	.align		4
.L_1167:
        /*0078*/ 	.byte	0x03, 0x50
        /*007a*/ 	.short	0x0000


	//----- nvinfo : EIATTR_MAXREG_COUNT
	.align		4
        /*007c*/ 	.byte	0x03, 0x1b
        /*007e*/ 	.short	0x00ff


	//----- nvinfo : EIATTR_EXTERNS
	.align		4
        /*0080*/ 	.byte	0x04, 0x0f
        /*0082*/ 	.short	(.L_1169 - .L_1168)


	//   ....[0]....
	.align		4
.L_1168:
        /*0084*/ 	.word	index@(__assertfail)


	//----- nvinfo : EIATTR_MERCURY_ISA_VERSION
	.align		4
.L_1169:
        /*0088*/ 	.byte	0x03, 0x5f
        /*008a*/ 	.short	0x0101


	//----- nvinfo : EIATTR_SYSCALL_OFFSETS
	.align		4
        /*008c*/ 	.byte	0x04, 0x46
        /*008e*/ 	.short	(.L_1171 - .L_1170)


	//   ....[0]....
.L_1170:
        /*0090*/ 	.word	0x000010b0


	//   ....[1]....
        /*0094*/ 	.word	0x000021c0


	//   ....[2]....
        /*0098*/ 	.word	0x000032d0


	//   ....[3]....
        /*009c*/ 	.word	0x000043c0


	//   ....[4]....
        /*00a0*/ 	.word	0x00006100


	//   ....[5]....
        /*00a4*/ 	.word	0x00007120


	//   ....[6]....
        /*00a8*/ 	.word	0x00008100


	//   ....[7]....
        /*00ac*/ 	.word	0x000090e0


	//----- nvinfo : EIATTR_EXIT_INSTR_OFFSETS
	.align		4
.L_1171:
        /*00b0*/ 	.byte	0x04, 0x1c
        /*00b2*/ 	.short	(.L_1173 - .L_1172)


	//   ....[0]....
.L_1172:
        /*00b4*/ 	.word	0x000081c0


	//   ....[1]....
        /*00b8*/ 	.word	0x00008310


	//   ....[2]....
        /*00bc*/ 	.word	0x00008350


	//   ....[3]....
        /*00c0*/ 	.word	0x000083f0


	//   ....[4]....
        /*00c4*/ 	.word	0x00008430


	//   ....[5]....
        /*00c8*/ 	.word	0x00008470


	//   ....[6]....
        /*00cc*/ 	.word	0x00008500


	//   ....[7]....
        /*00d0*/ 	.word	0x00008520


	//   ....[8]....
        /*00d4*/ 	.word	0x000085c0


	//   ....[9]....
        /*00d8*/ 	.word	0x00008610


	//   ....[10]....
        /*00dc*/ 	.word	0x00008660


	//   ....[11]....
        /*00e0*/ 	.word	0x00008730


	//   ....[12]....
        /*00e4*/ 	.word	0x00008790


	//   ....[13]....
        /*00e8*/ 	.word	0x00008920


	//   ....[14]....
        /*00ec*/ 	.word	0x00008a80


	//   ....[15]....
        /*00f0*/ 	.word	0x00008ac0


	//   ....[16]....
        /*00f4*/ 	.word	0x00008b80


	//   ....[17]....
        /*00f8*/ 	.word	0x00008d00


	//   ....[18]....
        /*00fc*/ 	.word	0x00008e80


	//   ....[19]....
        /*0100*/ 	.word	0x00008fe0


	//   ....[20]....
        /*0104*/ 	.word	0x000090f0


	//   ....[21]....
        /*0108*/ 	.word	0x00009130


	//   ....[22]....
        /*010c*/ 	.word	0x00009170


	//----- nvinfo : EIATTR_MAX_THREADS
	.align		4
.L_1173:
        /*0110*/ 	.byte	0x04, 0x05
        /*0112*/ 	.short	(.L_1175 - .L_1174)
.L_1174:
        /*0114*/ 	.word	0x00000080
        /*0118*/ 	.word	0x00000001
        /*011c*/ 	.word	0x00000001


	//----- nvinfo : EIATTR_CRS_STACK_SIZE
	.align		4
.L_1175:
        /*0120*/ 	.byte	0x04, 0x1e
        /*0122*/ 	.short	(.L_1177 - .L_1176)
.L_1176:
        /*0124*/ 	.word	0x00000000


	//----- nvinfo : EIATTR_CBANK_PARAM_SIZE
	.align		4
.L_1177:
        /*0128*/ 	.byte	0x03, 0x19
        /*012a*/ 	.short	0x003c


	//----- nvinfo : EIATTR_PARAM_CBANK
	.align		4
        /*012c*/ 	.byte	0x04, 0x0a
        /*012e*/ 	.short	(.L_1179 - .L_1178)
	.align		4
.L_1178:
        /*0130*/ 	.word	index@(.nv.constant0._ZN2at6native27unrolled_elementwise_kernelIZZZNS0_65_GLOBAL__N__cd49fe81_27_ActivationSoftplusKernel_cu_1520ed90_292715softplus_kernelERNS_18TensorIteratorBaseERKN3c106ScalarES8_ENKUlvE_clEvENKUlvE1_clEvEUlNS5_4HalfEE_St5arrayIPcLm2EELi4E23TrivialOffsetCalculatorILi1EjESH_NS0_6memory12LoadWithCastILi1EEENSI_13StoreWithCastILi1EEEEEviT_T0_T2_T3_T4_T5_)
        /*0134*/ 	.short	0x0210
        /*0136*/ 	.short	0x003c


	//----- nvinfo : EIATTR_SW_WAR
	.align		4
.L_1179:
        /*0138*/ 	.byte	0x04, 0x36
        /*013a*/ 	.short	(.L_1181 - .L_1180)
.L_1180:
        /*013c*/ 	.word	0x00000008
.L_1181:


//--------------------- .nv.info._ZN2at6native18elementwise_kernelILi128ELi4EZNS0_22gpu_kernel_impl_nocastIZZZNS0_65_GLOBAL__N__cd49fe81_27_ActivationSoftplusKernel_cu_1520ed90_292715softplus_kernelERNS_18TensorIteratorBaseERKN3c106ScalarES9_ENKUlvE_clEvENKUlvE1_clEvEUlNS6_4HalfEE_EEvS5_RKT_EUliE_EEviT1_ --------------------------
	.section	.nv.info._ZN2at6native18elementwise_kernelILi128ELi4EZNS0_22gpu_kernel_impl_nocastIZZZNS0_65_GLOBAL__N__cd49fe81_27_ActivationSoftplusKernel_cu_1520ed90_292715softplus_kernelERNS_18TensorIteratorBaseERKN3c106ScalarES9_ENKUlvE_clEvENKUlvE1_clEvEUlNS6_4HalfEE_EEvS5_RKT_EUliE_EEviT1_,"",@"SHT_CUDA_INFO"
	.sectionflags	@""
	.align	4


	//----- nvinfo : EIATTR_CUDA_API_VERSION
	.align		4
        /*0000*/ 	.byte	0x04, 0x37
        /*0002*/ 	.short	(.L_1183 - .L_1182)
.L_1182:
        /*0004*/ 	.word	0x00000082


	//----- nvinfo : EIATTR_KPARAM_INFO
	.align		4
.L_1183:
        /*0008*/ 	.byte	0x04, 0x17
        /*000a*/ 	.short	(.L_1185 - .L_1184)
.L_1184:
        /*000c*/ 	.word	0x00000000
        /*0010*/ 	.short	0x0001
        /*0012*/ 	.short	0x0008
        /*0014*/ 	.byte	0x00, 0xf0, 0x81, 0x08


	//----- nvinfo : EIATTR_KPARAM_INFO
	.align		4
.L_1185:
        /*0018*/ 	.byte	0x04, 0x17
        /*001a*/ 	.short	(.L_1187 - .L_1186)
.L_1186:
        /*001c*/ 	.word	0x00000000
        /*0020*/ 	.short	0x0000
        /*0022*/ 	.short	0x0000
        /*0024*/ 	.byte	0x00, 0xf0, 0x11, 0x00


	//----- nvinfo : EIATTR_SPARSE_MMA_MASK
	.align		4
.L_1187:
        /*0028*/ 	.byte	0x03, 0x50
        /*002a*/ 	.short	0x0000


	//----- nvinfo : EIATTR_MAXREG_COUNT
	.align		4
        /*002c*/ 	.byte	0x03, 0x1b
        /*002e*/ 	.short	0x0080


	//----- nvinfo : EIATTR_MERCURY_ISA_VERSION
	.align		4
        /*0030*/ 	.byte	0x03, 0x5f
        /*0032*/ 	.short	0x0101


	//----- nvinfo : EIATTR_EXIT_INSTR_OFFSETS
	.align		4
        /*0034*/ 	.byte	0x04, 0x1c
        /*0036*/ 	.short	(.L_1189 - .L_1188)


	//   ....[0]....
.L_1188:
        /*0038*/ 	.word	0x000043d0


	//   ....[1]....
        /*003c*/ 	.word	0x00005a00


	//----- nvinfo : EIATTR_MAX_THREADS
	.align		4
.L_1189:
        /*0040*/ 	.byte	0x04, 0x05
        /*0042*/ 	.short	(.L_1191 - .L_1190)
.L_1190:
        /*0044*/ 	.word	0x00000080
        /*0048*/ 	.word	0x00000001
        /*004c*/ 	.word	0x00000001


	//----- nvinfo : EIATTR_CRS_STACK_SIZE
	.align		4
.L_1191:
        /*0050*/ 	.byte	0x04, 0x1e
        /*0052*/ 	.short	(.L_1193 - .L_1192)
.L_1192:
        /*0054*/ 	.word	0x00000000


	//----- nvinfo : EIATTR_CBANK_PARAM_SIZE
	.align		4
.L_1193:
        /*0058*/ 	.byte	0x03, 0x19
        /*005a*/ 	.short	0x0228


	//----- nvinfo : EIATTR_PARAM_CBANK
	.align		4
        /*005c*/ 	.byte	0x04, 0x0a
        /*005e*/ 	.short	(.L_1195 - .L_1194)
	.align		4
.L_1194:
        /*0060*/ 	.word	index@(.nv.constant0._ZN2at6native18elementwise_kernelILi128ELi4EZNS0_22gpu_kernel_impl_nocastIZZZNS0_65_GLOBAL__N__cd49fe81_27_ActivationSoftplusKernel_cu_1520ed90_292715softplus_kernelERNS_18TensorIteratorBaseERKN3c106ScalarES9_ENKUlvE_clEvENKUlvE1_clEvEUlNS6_4HalfEE_EEvS5_RKT_EUliE_EEviT1_)
        /*0064*/ 	.short	0x0210
        /*0066*/ 	.short	0x0228


	//----- nvinfo : EIATTR_SW_WAR
	.align		4
.L_1195:
        /*0068*/ 	.byte	0x04, 0x36
        /*006a*/ 	.short	(.L_1197 - .L_1196)
.L_1196:
        /*006c*/ 	.word	0x00000008
.L_1197:


//--------------------- .nv.info._ZN2at6native27unrolled_elementwise_kernelIZZZNS0_65_GLOBAL__N__cd49fe81_27_ActivationSoftplusKernel_cu_1520ed90_292715softplus_kernelERNS_18TensorIteratorBaseERKN3c106ScalarES8_ENKUlvE_clEvENKUlvE1_clEvEUlNS5_4HalfEE_St5arrayIPcLm2EELi4E23TrivialOffsetCalculatorILi1EjESH_NS0_6memory15LoadWithoutCastENSI_16StoreWithoutCastEEEviT_T0_T2_T3_T4_T5_ --------------------------
	.section	.nv.info._ZN2at6native27unrolled_elementwise_kernelIZZZNS0_65_GLOBAL__N__cd49fe81_27_ActivationSoftplusKernel_cu_1520ed90_292715softplus_kernelERNS_18TensorIteratorBaseERKN3c106ScalarES8_ENKUlvE_clEvENKUlvE1_clEvEUlNS5_4HalfEE_St5arrayIPcLm2EELi4E23TrivialOffsetCalculatorILi1EjESH_NS0_6memory15LoadWithoutCastENSI_16StoreWithoutCastEEEviT_T0_T2_T3_T4_T5_,"",@"SHT_CUDA_INFO"
	.sectionflags	@""
	.align	4


	//----- nvinfo : EIATTR_CUDA_API_VERSION
	.align		4
        /*0000*/ 	.byte	0x04, 0x37
        /*0002*/ 	.short	(.L_1199 - .L_1198)
.L_1198:
        /*0004*/ 	.word	0x00000082


	//----- nvinfo : EIATTR_KPARAM_INFO
	.align		4
.L_1199:
        /*0008*/ 	.byte	0x04, 0x17
        /*000a*/ 	.short	(.L_1201 - .L_1200)
.L_1200:
        /*000c*/ 	.word	0x00000000
        /*0010*/ 	.short	0x0006
        /*0012*/ 	.short	0x002b
        /*0014*/ 	.byte	0x00, 0xf0, 0x05, 0x00


	//----- nvinfo : EIATTR_KPARAM_INFO
	.align		4
.L_1201:
        /*0018*/ 	.byte	0x04, 0x17
        /*001a*/ 	.short	(.L_1203 - .L_1202)
.L_1202:
        /*001c*/ 	.word	0x00000000
        /*0020*/ 	.short	0x0005
        /*0022*/ 	.short	0x002a
        /*0024*/ 	.byte	0x00, 0xf0, 0x05, 0x00


	//----- nvinfo : EIATTR_KPARAM_INFO
	.align		4
.L_1203:
        /*0028*/ 	.byte	0x04, 0x17
        /*002a*/ 	.short	(.L_1205 - .L_1204)
.L_1204:
        /*002c*/ 	.word	0x00000000
        /*0030*/ 	.short	0x0004
        /*0032*/ 	.short	0x0029
        /*0034*/ 	.byte	0x00, 0xf0, 0x05, 0x00


	//----- nvinfo : EIATTR_KPARAM_INFO
	.align		4
.L_1205:
        /*0038*/ 	.byte	0x04, 0x17
        /*003a*/ 	.short	(.L_1207 - .L_1206)
.L_1206:
        /*003c*/ 	.word	0x00000000
        /*0040*/ 	.short	0x0003
        /*0042*/ 	.short	0x0028
        /*0044*/ 	.byte	0x00, 0xf0, 0x05, 0x00


	//----- nvinfo : EIATTR_KPARAM_INFO
	.align		4
.L_1207:
        /*0048*/ 	.byte	0x04, 0x17
        /*004a*/ 	.short	(.L_1209 - .L_1208)
.L_1208:
        /*004c*/ 	.word	0x00000000
        /*0050*/ 	.short	0x0002
        /*0052*/ 	.short	0x0018
        /*0054*/ 	.byte	0x00, 0xf0, 0x41, 0x00


	//----- nvinfo : EIATTR_KPARAM_INFO
	.align		4
.L_1209:
        /*0058*/ 	.byte	0x04, 0x17
        /*005a*/ 	.short	(.L_1211 - .L_1210)
.L_1210:
        /*005c*/ 	.word	0x00000000
        /*0060*/ 	.short	0x0001
        /*0062*/ 	.short	0x0008
        /*0064*/ 	.byte	0x00, 0xf0, 0x41, 0x00


	//----- nvinfo : EIATTR_KPARAM_INFO
	.align		4
.L_1211:
        /*0068*/ 	.byte	0x04, 0x17
        /*006a*/ 	.short	(.L_1213 - .L_1212)
.L_1212:
        /*006c*/ 	.word	0x00000000
        /*0070*/ 	.short	0x0000
        /*0072*/ 	.short	0x0000
        /*0074*/ 	.byte	0x00, 0xf0, 0x11, 0x00


	//----- nvinfo : EIATTR_SPARSE_MMA_MASK
	.align		4
.L_1213:
        /*0078*/ 	.byte	0x03, 0x50
        /*007a*/ 	.short	0x0000


	//----- nvinfo : EIATTR_MAXREG_COUNT
	.align		4
        /*007c*/ 	.byte	0x03, 0x1b
        /*007e*/ 	.short	0x00ff


	//----- nvinfo : EIATTR_MERCURY_ISA_VERSION
	.align		4
        /*0080*/ 	.byte	0x03, 0x5f
        /*0082*/ 	.short	0x0101


	//----- nvinfo : EIATTR_EXIT_INSTR_OFFSETS
	.align		4
        /*0084*/ 	.byte	0x04, 0x1c
        /*0086*/ 	.short	(.L_1215 - .L_1214)


	//   ....[0]....
.L_1214:
        /*0088*/ 	.word	0x00000f50


	//   ....[1]....
        /*008c*/ 	.word	0x00000fa0


	//----- nvinfo : EIATTR_MAX_THREADS
	.align		4
.L_1215:
        /*0090*/ 	.byte	0x04, 0x05
        /*0092*/ 	.short	(.L_1217 - .L_1216)
.L_1216:
        /*0094*/ 	.word	0x00000080
        /*0098*/ 	.word	0x00000001
        /*009c*/ 	.word	0x00000001


	//----- nvinfo : EIATTR_CRS_STACK_SIZE
	.align		4
.L_1217:
        /*00a0*/ 	.byte	0x04, 0x1e
        /*00a2*/ 	.short	(.L_1219 - .L_1218)
.L_1218:
        /*00a4*/ 	.word	0x00000000


	//----- nvinfo : EIATTR_CBANK_PARAM_SIZE
	.align		4
.L_1219:
        /*00a8*/ 	.byte	0x03, 0x19
        /*00aa*/ 	.short	0x002c


	//----- nvinfo : EIATTR_PARAM_CBANK
	.align		4
        /*00ac*/ 	.byte	0x04, 0x0a
        /*00ae*/ 	.short	(.L_1221 - .L_1220)
	.align		4
.L_1220:
        /*00b0*/ 	.word	index@(.nv.constant0._ZN2at6native27unrolled_elementwise_kernelIZZZNS0_65_GLOBAL__N__cd49fe81_27_ActivationSoftplusKernel_cu_1520ed90_292715softplus_kernelERNS_18TensorIteratorBaseERKN3c106ScalarES8_ENKUlvE_clEvENKUlvE1_clEvEUlNS5_4HalfEE_St5arrayIPcLm2EELi4E23TrivialOffsetCalculatorILi1EjESH_NS0_6memory15LoadWithoutCastENSI_16StoreWithoutCastEEEviT_T0_T2_T3_T4_T5_)
        /*00b4*/ 	.short	0x0210
        /*00b6*/ 	.short	0x002c


	//----- nvinfo : EIATTR_SW_WAR
	.align		4
.L_1221:
        /*00b8*/ 	.byte	0x04, 0x36
        /*00ba*/ 	.short	(.L_1223 - .L_1222)
.L_1222:
        /*00bc*/ 	.word	0x00000008
.L_1223:


//--------------------- .nv.info._ZN2at6native29vectorized_elementwise_kernelILi2EZZZNS0_65_GLOBAL__N__cd49fe81_27_ActivationSoftplusKernel_cu_1520ed90_292715softplus_kernelERNS_18TensorIteratorBaseERKN3c106ScalarES8_ENKUlvE_clEvENKUlvE1_clEvEUlNS5_4HalfEE_St5arrayIPcLm2EEEEviT0_T1_ --------------------------
	.section	.nv.info._ZN2at6native29vectorized_elementwise_kernelILi2EZZZNS0_65_GLOBAL__N__cd49fe81_27_ActivationSoftplusKernel_cu_1520ed90_292715softplus_kernelERNS_18TensorIteratorBaseERKN3c106ScalarES8_ENKUlvE_clEvENKUlvE1_clEvEUlNS5_4HalfEE_St5arrayIPcLm2EEEEviT0_T1_,"",@"SHT_CUDA_INFO"
	.sectionflags	@""
	.align	4


	//----- nvinfo : EIATTR_CUDA_API_VERSION
	.align		4
        /*0000*/ 	.byte	0x04, 0x37
        /*0002*/ 	.short	(.L_1225 - .L_1224)
.L_1224:
        /*0004*/ 	.word	0x00000082


	//----- nvinfo : EIATTR_KPARAM_INFO
	.align		4
.L_1225:
        /*0008*/ 	.byte	0x04, 0x17
        /*000a*/ 	.short	(.L_1227 - .L_1226)
.L_1226:
        /*000c*/ 	.word	0x00000000
        /*0010*/ 	.short	0x0002
        /*0012*/ 	.short	0x0018
        /*0014*/ 	.byte	0x00, 0xf0, 0x41, 0x00


	//----- nvinfo : EIATTR_KPARAM_INFO
	.align		4
.L_1227:
        /*0018*/ 	.byte	0x04, 0x17
        /*001a*/ 	.short	(.L_1229 - .L_1228)
.L_1228:
        /*001c*/ 	.word	0x00000000
        /*0020*/ 	.short	0x0001
        /*0022*/ 	.short	0x0008
        /*0024*/ 	.byte	0x00, 0xf0, 0x41, 0x00


	//----- nvinfo : EIATTR_KPARAM_INFO
	.align		4
.L_1229:
        /*0028*/ 	.byte	0x04, 0x17
        /*002a*/ 	.short	(.L_1231 - .L_1230)
.L_1230:
        /*002c*/ 	.word	0x00000000
        /*0030*/ 	.short	0x0000
        /*0032*/ 	.short	0x0000
        /*0034*/ 	.byte	0x00, 0xf0, 0x11, 0x00


	//----- nvinfo : EIATTR_SPARSE_MMA_MASK
	.align		4
.L_1231:
        /*0038*/ 	.byte	0x03, 0x50
        /*003a*/ 	.short	0x0000


	//----- nvinfo : EIATTR_MAXREG_COUNT
	.align		4
        /*003c*/ 	.byte	0x03, 0x1b
        /*003e*/ 	.short	0x00ff


	//----- nvinfo : EIATTR_MERCURY_ISA_VERSION
	.align		4
        /*0040*/ 	.byte	0x03, 0x5f
        /*0042*/ 	.short	0x0101


	//----- nvinfo : EIATTR_EXIT_INSTR_OFFSETS
	.align		4
        /*0044*/ 	.byte	0x04, 0x1c
        /*0046*/ 	.short	(.L_1233 - .L_1232)


	//   ....[0]....
.L_1232:
        /*0048*/ 	.word	0x00001640


	//   ....[1]....
        /*004c*/ 	.word	0x00003510


	//   ....[2]....
        /*0050*/ 	.word	0x00003560


	//----- nvinfo : EIATTR_MAX_THREADS
	.align		4
.L_1233:
        /*0054*/ 	.byte	0x04, 0x05
        /*0056*/ 	.short	(.L_1235 - .L_1234)
.L_1234:
        /*0058*/ 	.word	0x00000080
        /*005c*/ 	.word	0x00000001
        /*0060*/ 	.word	0x00000001


	//----- nvinfo : EIATTR_CRS_STACK_SIZE
	.align		4
.L_1235:
        /*0064*/ 	.byte	0x04, 0x1e
        /*0066*/ 	.short	(.L_1237 - .L_1236)
.L_1236:
        /*0068*/ 	.word	0x00000000


	//----- nvinfo : EIATTR_CBANK_PARAM_SIZE
	.align		4
.L_1237:
        /*006c*/ 	.byte	0x03, 0x19
        /*006e*/ 	.short	0x0028


	//----- nvinfo : EIATTR_PARAM_CBANK
	.align		4
        /*0070*/ 	.byte	0x04, 0x0a
        /*0072*/ 	.short	(.L_1239 - .L_1238)
	.align		4
.L_1238:
        /*0074*/ 	.word	index@(.nv.constant0._ZN2at6native29vectorized_elementwise_kernelILi2EZZZNS0_65_GLOBAL__N__cd49fe81_27_ActivationSoftplusKernel_cu_1520ed90_292715softplus_kernelERNS_18TensorIteratorBaseERKN3c106ScalarES8_ENKUlvE_clEvENKUlvE1_clEvEUlNS5_4HalfEE_St5arrayIPcLm2EEEEviT0_T1_)
        /*0078*/ 	.short	0x0210
        /*007a*/ 	.short	0x0028


	//----- nvinfo : EIATTR_SW_WAR
	.align		4
.L_1239:
        /*007c*/ 	.byte	0x04, 0x36
        /*007e*/ 	.short	(.L_1241 - .L_1240)
.L_1240:
        /*0080*/ 	.word	0x00000008
.L_1241:


//--------------------- .nv.info._ZN2at6native29vectorized_elementwise_kernelILi4EZZZNS0_65_GLOBAL__N__cd49fe81_27_ActivationSoftplusKernel_cu_1520ed90_292715softplus_kernelERNS_18TensorIteratorBaseERKN3c106ScalarES8_ENKUlvE_clEvENKUlvE1_clEvEUlNS5_4HalfEE_St5arrayIPcLm2EEEEviT0_T1_ --------------------------
	.section	.nv.info._ZN2at6native29vectorized_elementwise_kernelILi4EZZZNS0_65_GLOBAL__N__cd49fe81_27_ActivationSoftplusKernel_cu_1520ed90_292715softplus_kernelERNS_18TensorIteratorBaseERKN3c106ScalarES8_ENKUlvE_clEvENKUlvE1_clEvEUlNS5_4HalfEE_St5arrayIPcLm2EEEEviT0_T1_,"",@"SHT_CUDA_INFO"
	.sectionflags	@""
	.align	4


	//----- nvinfo : EIATTR_CUDA_API_VERSION
	.align		4
        /*0000*/ 	.byte	0x04, 0x37
        /*0002*/ 	.short	(.L_1243 - .L_1242)
.L_1242:
        /*0004*/ 	.word	0x00000082


	//----- nvinfo : EIATTR_KPARAM_INFO
	.align		4
.L_1243:
        /*0008*/ 	.byte	0x04, 0x17
        /*000a*/ 	.short	(.L_1245 - .L_1244)
.L_1244:
        /*000c*/ 	.word	0x00000000
        /*0010*/ 	.short	0x0002
        /*0012*/ 	.short	0x0018
        /*0014*/ 	.byte	0x00, 0xf0, 0x41, 0x00


	//----- nvinfo : EIATTR_KPARAM_INFO
	.align		4
.L_1245:
        /*0018*/ 	.byte	0x04, 0x17
        /*001a*/ 	.short	(.L_1247 - .L_1246)
.L_1246:
        /*001c*/ 	.word	0x00000000
        /*0020*/ 	.short	0x0001
        /*0022*/ 	.short	0x0008
        /*0024*/ 	.byte	0x00, 0xf0, 0x41, 0x00


	//----- nvinfo : EIATTR_KPARAM_INFO
	.align		4
.L_1247:
        /*0028*/ 	.byte	0x04, 0x17
        /*002a*/ 	.short	(.L_1249 - .L_1248)
.L_1248:
        /*002c*/ 	.word	0x00000000
        /*0030*/ 	.short	0x0000
        /*0032*/ 	.short	0x0000
        /*0034*/ 	.byte	0x00, 0xf0, 0x11, 0x00


	//----- nvinfo : EIATTR_SPARSE_MMA_MASK
	.align		4
.L_1249:
        /*0038*/ 	.byte	0x03, 0x50
        /*003a*/ 	.short	0x0000


	//----- nvinfo : EIATTR_MAXREG_COUNT
	.align		4
        /*003c*/ 	.byte	0x03, 0x1b
        /*003e*/ 	.short	0x00ff


	//----- nvinfo : EIATTR_MERCURY_ISA_VERSION
	.align		4
        /*0040*/ 	.byte	0x03, 0x5f
        /*0042*/ 	.short	0x0101


	//----- nvinfo : EIATTR_EXIT_INSTR_OFFSETS
	.align		4
        /*0044*/ 	.byte	0x04, 0x1c
        /*0046*/ 	.short	(.L_1251 - .L_1250)


	//   ....[0]....
.L_1250:
        /*0048*/ 	.word	0x00001600


	//   ....[1]....
        /*004c*/ 	.word	0x000034d0


	//   ....[2]....
        /*0050*/ 	.word	0x00003520


	//----- nvinfo : EIATTR_MAX_THREADS
	.align		4
.L_1251:
        /*0054*/ 	.byte	0x04, 0x05
        /*0056*/ 	.short	(.L_1253 - .L_1252)
.L_1252:
        /*0058*/ 	.word	0x00000080
        /*005c*/ 	.word	0x00000001
        /*0060*/ 	.word	0x00000001


	//----- nvinfo : EIATTR_CRS_STACK_SIZE
	.align		4
.L_1253:
        /*0064*/ 	.byte	0x04, 0x1e
        /*0066*/ 	.short	(.L_1255 - .L_1254)
.L_1254:
        /*0068*/ 	.word	0x00000000


	//----- nvinfo : EIATTR_CBANK_PARAM_SIZE
	.align		4
.L_1255:
        /*006c*/ 	.byte	0x03, 0x19
        /*006e*/ 	.short	0x0028


	//----- nvinfo : EIATTR_PARAM_CBANK
	.align		4
        /*0070*/ 	.byte	0x04, 0x0a
        /*0072*/ 	.short	(.L_1257 - .L_1256)
	.align		4
.L_1256:
        /*0074*/ 	.word	index@(.nv.constant0._ZN2at6native29vectorized_elementwise_kernelILi4EZZZNS0_65_GLOBAL__N__cd49fe81_27_ActivationSoftplusKernel_cu_1520ed90_292715softplus_kernelERNS_18TensorIteratorBaseERKN3c106ScalarES8_ENKUlvE_clEvENKUlvE1_clEvEUlNS5_4HalfEE_St5arrayIPcLm2EEEEviT0_T1_)
        /*0078*/ 	.short	0x0210
        /*007a*/ 	.short	0x0028


	//----- nvinfo : EIATTR_SW_WAR
	.align		4
.L_1257:
        /*007c*/ 	.byte	0x04, 0x36
        /*007e*/ 	.short	(.L_1259 - .L_1258)
.L_1258:
        /*0080*/ 	.word	0x00000008
.L_1259:


//--------------------- .nv.info._ZN2at6native29vectorized_elementwise_kernelILi8EZZZNS0_65_GLOBAL__N__cd49fe81_27_ActivationSoftplusKernel_cu_1520ed90_292715softplus_kernelERNS_18TensorIteratorBaseERKN3c106ScalarES8_ENKUlvE_clEvENKUlvE1_clEvEUlNS5_4HalfEE_St5arrayIPcLm2EEEEviT0_T1_ --------------------------
	.section	.nv.info._ZN2at6native29vectorized_elementwise_kernelILi8EZZZNS0_65_GLOBAL__N__cd49fe81_27_ActivationSoftplusKernel_cu_1520ed90_292715softplus_kernelERNS_18TensorIteratorBaseERKN3c106ScalarES8_ENKUlvE_clEvENKUlvE1_clEvEUlNS5_4HalfEE_St5arrayIPcLm2EEEEviT0_T1_,"",@"SHT_CUDA_INFO"
	.sectionflags	@""
	.align	4


	//----- nvinfo : EIATTR_CUDA_API_VERSION
	.align		4
        /*0000*/ 	.byte	0x04, 0x37
        /*0002*/ 	.short	(.L_1261 - .L_1260)
.L_1260:
        /*0004*/ 	.word	0x00000082


	//----- nvinfo : EIATTR_KPARAM_INFO
	.align		4
.L_1261:
        /*0008*/ 	.byte	0x04, 0x17
        /*000a*/ 	.short	(.L_1263 - .L_1262)
.L_1262:
        /*000c*/ 	.word	0x00000000
        /*0010*/ 	.short	0x0002
        /*0012*/ 	.short	0x0018
        /*0014*/ 	.byte	0x00, 0xf0, 0x41, 0x00


	//----- nvinfo : EIATTR_KPARAM_INFO
	.align		4
.L_1263:
        /*0018*/ 	.byte	0x04, 0x17
        /*001a*/ 	.short	(.L_1265 - .L_1264)
.L_1264:
        /*001c*/ 	.word	0x00000000
        /*0020*/ 	.short	0x0001
        /*0022*/ 	.short	0x0008
        /*0024*/ 	.byte	0x00, 0xf0, 0x41, 0x00


	//----- nvinfo : EIATTR_KPARAM_INFO
	.align		4
.L_1265:
        /*0028*/ 	.byte	0x04, 0x17
        /*002a*/ 	.short	(.L_1267 - .L_1266)
.L_1266:
        /*002c*/ 	.word	0x00000000
        /*0030*/ 	.short	0x0000
        /*0032*/ 	.short	0x0000
        /*0034*/ 	.byte	0x00, 0xf0, 0x11, 0x00


	//----- nvinfo : EIATTR_SPARSE_MMA_MASK
	.align		4
.L_1267:
        /*0038*/ 	.byte	0x03, 0x50
        /*003a*/ 	.short	0x0000


	//----- nvinfo : EIATTR_MAXREG_COUNT
	.align		4
        /*003c*/ 	.byte	0x03, 0x1b
        /*003e*/ 	.short	0x00ff


	//----- nvinfo : EIATTR_MERCURY_ISA_VERSION
	.align		4
        /*0040*/ 	.byte	0x03, 0x5f
        /*0042*/ 	.short	0x0101


	//----- nvinfo : EIATTR_EXIT_INSTR_OFFSETS
	.align		4
        /*0044*/ 	.byte	0x04, 0x1c
        /*0046*/ 	.short	(.L_1269 - .L_1268)


	//   ....[0]....
.L_1268:
        /*0048*/ 	.word	0x000015e0


	//   ....[1]....
        /*004c*/ 	.word	0x000034b0


	//   ....[2]....
        /*0050*/ 	.word	0x00003500


	//----- nvinfo : EIATTR_MAX_THREADS
	.align		4
.L_1269:
        /*0054*/ 	.byte	0x04, 0x05
        /*0056*/ 	.short	(.L_1271 - .L_1270)
.L_1270:
        /*0058*/ 	.word	0x00000080
        /*005c*/ 	.word	0x00000001
        /*0060*/ 	.word	0x00000001


	//----- nvinfo : EIATTR_CRS_STACK_SIZE
	.align		4
.L_1271:
        /*0064*/ 	.byte	0x04, 0x1e
        /*0066*/ 	.short	(.L_1273 - .L_1272)
.L_1272:
        /*0068*/ 	.word	0x00000000


	//----- nvinfo : EIATTR_CBANK_PARAM_SIZE
	.align		4
.L_1273:
        /*006c*/ 	.byte	0x03, 0x19
        /*006e*/ 	.short	0x0028


	//----- nvinfo : EIATTR_PARAM_CBANK
	.align		4
        /*0070*/ 	.byte	0x04, 0x0a
        /*0072*/ 	.short	(.L_1275 - .L_1274)
	.align		4
.L_1274:
        /*0074*/ 	.word	index@(.nv.constant0._ZN2at6native29vectorized_elementwise_kernelILi8EZZZNS0_65_GLOBAL__N__cd49fe81_27_ActivationSoftplusKernel_cu_1520ed90_292715softplus_kernelERNS_18TensorIteratorBaseERKN3c106ScalarES8_ENKUlvE_clEvENKUlvE1_clEvEUlNS5_4HalfEE_St5arrayIPcLm2EEEEviT0_T1_)
        /*0078*/ 	.short	0x0210
        /*007a*/ 	.short	0x0028


	//----- nvinfo : EIATTR_SW_WAR
	.align		4
.L_1275:
        /*007c*/ 	.byte	0x04, 0x36
        /*007e*/ 	.short	(.L_1277 - .L_1276)
.L_1276:
        /*0080*/ 	.word	0x00000008
.L_1277:


//--------------------- .nv.info._ZN2at6native18elementwise_kernelILi128ELi4EZNS0_15gpu_kernel_implIZZZNS0_65_GLOBAL__N__cd49fe81_27_ActivationSoftplusKernel_cu_1520ed90_292715softplus_kernelERNS_18TensorIteratorBaseERKN3c106ScalarES9_ENKUlvE_clEvENKUlvE0_clEvEUlfE_EEvS5_RKT_EUliE_EEviT1_ --------------------------
	.section	.nv.info._ZN2at6native18elementwise_kernelILi128ELi4EZNS0_15gpu_kernel_implIZZZNS0_65_GLOBAL__N__cd49fe81_27_ActivationSoftplusKernel_cu_1520ed90_292715softplus_kernelERNS_18TensorIteratorBaseERKN3c106ScalarES9_ENKUlvE_clEvENKUlvE0_clEvEUlfE_EEvS5_RKT_EUliE_EEviT1_,"",@"SHT_CUDA_INFO"
	.sectionflags	@""
	.align	4


	//----- nvinfo : EIATTR_CUDA_API_VERSION
	.align		4
        /*0000*/ 	.byte	0x04, 0x37
        /*0002*/ 	.short	(.L_1279 - .L_1278)
.L_1278:
        /*0004*/ 	.word	0x00000082


	//----- nvinfo : EIATTR_KPARAM_INFO
	.align		4
.L_1279:
        /*0008*/ 	.byte	0x04, 0x17
        /*000a*/ 	.short	(.L_1281 - .L_1280)
.L_1280:
        /*000c*/ 	.word	0x00000000
        /*0010*/ 	.short	0x0001
        /*0012*/ 	.short	0x0008
        /*0014*/ 	.byte	0x00, 0xf0, 0xa1, 0x08


	//----- nvinfo : EIATTR_KPARAM_INFO
	.align		4
.L_1281:
        /*0018*/ 	.byte	0x04, 0x17
        /*001a*/ 	.short	(.L_1283 - .L_1282)
.L_1282:
        /*001c*/ 	.word	0x00000000
        /*0020*/ 	.short	0x0000
        /*0022*/ 	.short	0x0000
        /*0024*/ 	.byte	0x00, 0xf0, 0x11, 0x00


	//----- nvinfo : EIATTR_SPARSE_MMA_MASK
	.align		4
.L_1283:
        /*0028*/ 	.byte	0x03, 0x50
        /*002a*/ 	.short	0x0000


	//----- nvinfo : EIATTR_MAXREG_COUNT
	.align		4
        /*002c*/ 	.byte	0x03, 0x1b
        /*002e*/ 	.short	0x0080


	//----- nvinfo : EIATTR_EXTERNS
	.align		4
        /*0030*/ 	.byte	0x04, 0x0f
        /*0032*/ 	.short	(.L_1285 - .L_1284)


	//   ....[0]....
	.align		4
.L_1284:
        /*0034*/ 	.word	index@(__assertfail)


	//----- nvinfo : EIATTR_MERCURY_ISA_VERSION
	.align		4
.L_1285:
        /*0038*/ 	.byte	0x03, 0x5f
        /*003a*/ 	.short	0x0101


	//----- nvinfo : EIATTR_SYSCALL_OFFSETS
	.align		4
        /*003c*/ 	.byte	0x04, 0x46
        /*003e*/ 	.short	(.L_1287 - .L_1286)


	//   ....[0]....
.L_1286:
        /*0040*/ 	.word	0x00002170


	//   ....[1]....
        /*0044*/ 	.word	0x00003250


	//   ....[2]....
        /*0048*/ 	.word	0x000053e0


	//   ....[3]....
        /*004c*/ 	.word	0x000064c0


	//   ....[4]....
        /*0050*/ 	.word	0x00008640


	//   ....[5]....
        /*0054*/ 	.word	0x00009720


	//   ....[6]....
        /*0058*/ 	.word	0x0000b890


	//   ....[7]....
        /*005c*/ 	.word	0x0000c970


	//----- nvinfo : EIATTR_EXIT_INSTR_OFFSETS
	.align		4
.L_1287:
        /*0060*/ 	.byte	0x04, 0x1c
        /*0062*/ 	.short	(.L_1289 - .L_1288)


	//   ....[0]....
.L_1288:
        /*0064*/ 	.word	0x000097d0


	//   ....[1]....
        /*0068*/ 	.word	0x0000bc90


	//   ....[2]....
        /*006c*/ 	.word	0x0000bcd0


	//   ....[3]....
        /*0070*/ 	.word	0x0000bd60


	//   ....[4]....
        /*0074*/ 	.word	0x0000bd90


	//   ....[5]....
        /*0078*/ 	.word	0x0000bdc0


	//   ....[6]....
        /*007c*/ 	.word	0x0000be40


	//   ....[7]....
        /*0080*/ 	.word	0x0000be70


	//   ....[8]....
        /*0084*/ 	.word	0x0000bf00


	//   ....[9]....
        /*0088*/ 	.word	0x0000bf40


	//   ....[10]....
        /*008c*/ 	.word	0x0000bf80


	//   ....[11]....
        /*0090*/ 	.word	0x0000c040


	//   ....[12]....
        /*0094*/ 	.word	0x0000c090


	//   ....[13]....
        /*0098*/ 	.word	0x0000c210


	//   ....[14]....
        /*009c*/ 	.word	0x0000c360


	//   ....[15]....
        /*00a0*/ 	.word	0x0000c390


	//   ....[16]....
        /*00a4*/ 	.word	0x0000c440


	//   ....[17]....
        /*00a8*/ 	.word	0x0000c5b0


	//   ....[18]....
        /*00ac*/ 	.word	0x0000c720


	//   ....[19]....
        /*00b0*/ 	.word	0x0000c870


	//   ....[20]....
        /*00b4*/ 	.word	0x0000c980


	//   ....[21]....
        /*00b8*/ 	.word	0x0000c9b0


	//   ....[22]....
        /*00bc*/ 	.word	0x0000c9e0


	//----- nvinfo : EIATTR_MAX_THREADS
	.align		4
.L_1289:
        /*00c0*/ 	.byte	0x04, 0x05
        /*00c2*/ 	.short	(.L_1291 - .L_1290)
.L_1290:
        /*00c4*/ 	.word	0x00000080
        /*00c8*/ 	.word	0x00000001
        /*00cc*/ 	.word	0x00000001


	//----- nvinfo : EIATTR_CRS_STACK_SIZE
	.align		4
.L_1291:
        /*00d0*/ 	.byte	0x04, 0x1e
        /*00d2*/ 	.short	(.L_1293 - .L_1292)
.L_1292:
        /*00d4*/ 	.word	0x00000000


	//----- nvinfo : EIATTR_CBANK_PARAM_SIZE
	.align		4
.L_1293:
        /*00d8*/ 	.byte	0x03, 0x19
        /*00da*/ 	.short	0x0230


	//----- nvinfo : EIATTR_PARAM_CBANK
	.align		4
        /*00dc*/ 	.byte	0x04, 0x0a
        /*00de*/ 	.short	(.L_1295 - .L_1294)
	.align		4
.L_1294:
        /*00e0*/ 	.word	index@(.nv.constant0._ZN2at6native18elementwise_kernelILi128ELi4EZNS0_15gpu_kernel_implIZZZNS0_65_GLOBAL__N__cd49fe81_27_ActivationSoftplusKernel_cu_1520ed90_292715softplus_kernelERNS_18TensorIteratorBaseERKN3c106ScalarES9_ENKUlvE_clEvENKUlvE0_clEvEUlfE_EEvS5_RKT_EUliE_EEviT1_)
        /*00e4*/ 	.short	0x0210
        /*00e6*/ 	.short	0x0230


	//----- nvinfo : EIATTR_SW_WAR
	.align		4
.L_1295:
        /*00e8*/ 	.byte	0x04, 0x36
        /*00ea*/ 	.short	(.L_1297 - .L_1296)
.L_1296:
        /*00ec*/ 	.word	0x00000008
.L_1297:


//--------------------- .nv.info._ZN2at6native27unrolled_elementwise_kernelIZZZNS0_65_GLOBAL__N__cd49fe81_27_ActivationSoftplusKernel_cu_1520ed90_292715softplus_kernelERNS_18TensorIteratorBaseERKN3c106ScalarES8_ENKUlvE_clEvENKUlvE0_clEvEUlfE_St5arrayIPcLm2EELi4E23TrivialOffsetCalculatorILi1EjESG_NS0_6memory12LoadWithCastILi1EEENSH_13StoreWithCastILi1EEEEEviT_T0_T2_T3_T4_T5_ --------------------------
	.section	.nv.info._ZN2at6native27unrolled_elementwise_kernelIZZZNS0_65_GLOBAL__N__cd49fe81_27_ActivationSoftplusKernel_cu_1520ed90_292715softplus_kernelERNS_18TensorIteratorBaseERKN3c106ScalarES8_ENKUlvE_clEvENKUlvE0_clEvEUlfE_St5arrayIPcLm2EELi4E23TrivialOffsetCalculatorILi1EjESG_NS0_6memory12LoadWithCastILi1EEENSH_13StoreWithCastILi1EEEEEviT_T0_T2_T3_T4_T5_,"",@"SHT_CUDA_INFO"
	.sectionflags	@""
	.align	4


	//----- nvinfo : EIATTR_CUDA_API_VERSION
	.align		4
        /*0000*/ 	.byte	0x04, 0x37
        /*0002*/ 	.short	(.L_1299 - .L_1298)
.L_1298:
        /*0004*/ 	.word	0x00000082


	//----- nvinfo : EIATTR_KPARAM_INFO
	.align		4
.L_1299:
        /*0008*/ 	.byte	0x04, 0x17
        /*000a*/ 	.short	(.L_1301 - .L_1300)
.L_1300:
        /*000c*/ 	.word	0x00000000
        /*0010*/ 	.short	0x0006
        /*0012*/ 	.short	0x0034
        /*0014*/ 	.byte	0x00, 0xf0, 0x21, 0x00


	//----- nvinfo : EIATTR_KPARAM_INFO
	.align		4
.L_1301:
        /*0018*/ 	.byte	0x04, 0x17
        /*001a*/ 	.short	(.L_1303 - .L_1302)
.L_1302:
        /*001c*/ 	.word	0x00000000
        /*0020*/ 	.short	0x0005
        /*0022*/ 	.short	0x002c
        /*0024*/ 	.byte	0x00, 0xf0, 0x21, 0x00


	//----- nvinfo : EIATTR_KPARAM_INFO
	.align		4
.L_1303:
        /*0028*/ 	.byte	0x04, 0x17
        /*002a*/ 	.short	(.L_1305 - .L_1304)
.L_1304:
        /*002c*/ 	.word	0x00000000
        /*0030*/ 	.short	0x0004
        /*0032*/ 	.short	0x0029
        /*0034*/ 	.byte	0x00, 0xf0, 0x05, 0x00


	//----- nvinfo : EIATTR_KPARAM_INFO
	.align		4
.L_1305:
        /*0038*/ 	.byte	0x04, 0x17
        /*003a*/ 	.short	(.L_1307 - .L_1306)
.L_1306:
        /*003c*/ 	.word	0x00000000
        /*0040*/ 	.short	0x0003
        /*0042*/ 	.short	0x0028
        /*0044*/ 	.byte	0x00, 0xf0, 0x05, 0x00


	//----- nvinfo : EIATTR_KPARAM_INFO
	.align		4
.L_1307:
        /*0048*/ 	.byte	0x04, 0x17
        /*004a*/ 	.short	(.L_1309 - .L_1308)
.L_1308:
        /*004c*/ 	.word	0x00000000
        /*0050*/ 	.short	0x0002
        /*0052*/ 	.short	0x0018
        /*0054*/ 	.byte	0x00, 0xf0, 0x41, 0x00


	//----- nvinfo : EIATTR_KPARAM_INFO
	.align		4
.L_1309:
        /*0058*/ 	.byte	0x04, 0x17
        /*005a*/ 	.short	(.L_1311 - .L_1310)
.L_1310:
        /*005c*/ 	.word	0x00000000
        /*0060*/ 	.short	0x0001
        /*0062*/ 	.short	0x0008
        /*0064*/ 	.byte	0x00, 0xf0, 0x41, 0x00


	//----- nvinfo : EIATTR_KPARAM_INFO
	.align		4
.L_1311:
        /*0068*/ 	.byte	0x04, 0x17
        /*006a*/ 	.short	(.L_1313 - .L_1312)
.L_1312:
        /*006c*/ 	.word	0x00000000
        /*0070*/ 	.short	0x0000
        /*0072*/ 	.short	0x0000
        /*0074*/ 	.byte	0x00, 0xf0, 0x11, 0x00


	//----- nvinfo : EIATTR_SPARSE_MMA_MASK
	.align		4
.L_1313:
        /*0078*/ 	.byte	0x03, 0x50
        /*007a*/ 	.short	0x0000


	//----- nvinfo : EIATTR_MAXREG_COUNT
	.align		4
        /*007c*/ 	.byte	0x03, 0x1b
        /*007e*/ 	.short	0x00ff


	//----- nvinfo : EIATTR_EXTERNS
	.align		4
        /*0080*/ 	.byte	0x04, 0x0f
        /*0082*/ 	.short	(.L_1315 - .L_1314)


	//   ....[0]....
	.align		4
.L_1314:
        /*0084*/ 	.word	index@(__assertfail)


	//----- nvinfo : EIATTR_MERCURY_ISA_VERSION
	.align		4
.L_1315:
        /*0088*/ 	.byte	0x03, 0x5f
        /*008a*/ 	.short	0x0101


	//----- nvinfo : EIATTR_SYSCALL_OFFSETS
	.align		4
        /*008c*/ 	.byte	0x04, 0x46
        /*008e*/ 	.short	(.L_1317 - .L_1316)


	//   ....[0]....
.L_1316:
        /*0090*/ 	.word	0x00000e80


	//   ....[1]....
        /*0094*/ 	.word	0x00001d30


	//   ....[2]....
        /*0098*/ 	.word	0x00002bf0


	//   ....[3]....
        /*009c*/ 	.word	0x00003a50


	//   ....[4]....
        /*00a0*/ 	.word	0x00005540


	//   ....[5]....
        /*00a4*/ 	.word	0x00006440


	//   ....[6]....
        /*00a8*/ 	.word	0x00007300


	//   ....[7]....
        /*00ac*/ 	.word	0x000081c0


	//----- nvinfo : EIATTR_EXIT_INSTR_OFFSETS
	.align		4
.L_1317:
        /*00b0*/ 	.byte	0x04, 0x1c
        /*00b2*/ 	.short	(.L_1319 - .L_1318)


	//   ....[0]....
.L_1318:
        /*00b4*/ 	.word	0x000073a0


	//   ....[1]....
        /*00b8*/ 	.word	0x000074e0


	//   ....[2]....
        /*00bc*/ 	.word	0x00007520


	//   ....[3]....
        /*00c0*/ 	.word	0x000075b0


	//   ....[4]....
        /*00c4*/ 	.word	0x000075e0


	//   ....[5]....
        /*00c8*/ 	.word	0x00007610


	//   ....[6]....
        /*00cc*/ 	.word	0x00007690


	//   ....[7]....
        /*00d0*/ 	.word	0x000076c0


	//   ....[8]....
        /*00d4*/ 	.word	0x00007750


	//   ....[9]....
        /*00d8*/ 	.word	0x00007790


	//   ....[10]....
        /*00dc*/ 	.word	0x000077d0


	//   ....[11]....
        /*00e0*/ 	.word	0x00007890


	//   ....[12]....
        /*00e4*/ 	.word	0x000078e0


	//   ....[13]....
        /*00e8*/ 	.word	0x00007a60


	//   ....[14]....
        /*00ec*/ 	.word	0x00007bb0


	//   ....[15]....
        /*00f0*/ 	.word	0x00007be0


	//   ....[16]....
        /*00f4*/ 	.word	0x00007c90


	//   ....[17]....
        /*00f8*/ 	.word	0x00007e00


	//   ....[18]....
        /*00fc*/ 	.word	0x00007f70


	//   ....[19]....
        /*0100*/ 	.word	0x000080c0


	//   ....[20]....
        /*0104*/ 	.word	0x000081d0


	//   ....[21]....
        /*0108*/ 	.word	0x00008200


	//   ....[22]....
        /*010c*/ 	.word	0x00008230


	//----- nvinfo : EIATTR_MAX_THREADS
	.align		4
.L_1319:
        /*0110*/ 	.byte	0x04, 0x05
        /*0112*/ 	.short	(.L_1321 - .L_1320)
.L_1320:
        /*0114*/ 	.word	0x00000080
        /*0118*/ 	.word	0x00000001
        /*011c*/ 	.word	0x00000001


	//----- nvinfo : EIATTR_CRS_STACK_SIZE
	.align		4
.L_1321:
        /*0120*/ 	.byte	0x04, 0x1e
        /*0122*/ 	.short	(.L_1323 - .L_1322)
.L_1322:
        /*0124*/ 	.word	0x00000000


	//----- nvinfo : EIATTR_CBANK_PARAM_SIZE
	.align		4
.L_1323:
        /*0128*/ 	.byte	0x03, 0x19
        /*012a*/ 	.short	0x003c


	//----- nvinfo : EIATTR_PARAM_CBANK
	.align		4
        /*012c*/ 	.byte	0x04, 0x0a
        /*012e*/ 	.short	(.L_1325 - .L_1324)
	.align		4
.L_1324:
        /*0130*/ 	.word	index@(.nv.constant0._ZN2at6native27unrolled_elementwise_kernelIZZZNS0_65_GLOBAL__N__cd49fe81_27_ActivationSoftplusKernel_cu_1520ed90_292715softplus_kernelERNS_18TensorIteratorBaseERKN3c106ScalarES8_ENKUlvE_clEvENKUlvE0_clEvEUlfE_St5arrayIPcLm2EELi4E23TrivialOffsetCalculatorILi1EjESG_NS0_6memory12LoadWithCastILi1EEENSH_13StoreWithCastILi1EEEEEviT_T0_T2_T3_T4_T5_)
        /*0134*/ 	.short	0x0210
        /*0136*/ 	.short	0x003c


	//----- nvinfo : EIATTR_SW_WAR
	.align		4
.L_1325:
        /*0138*/ 	.byte	0x04, 0x36
        /*013a*/ 	.short	(.L_1327 - .L_1326)
.L_1326:
        /*013c*/ 	.word	0x00000008
.L_1327:


//--------------------- .nv.info._ZN2at6native18elementwise_kernelILi128ELi2EZNS0_22gpu_kernel_impl_nocastIZZZNS0_65_GLOBAL__N__cd49fe81_27_ActivationSoftplusKernel_cu_1520ed90_292715softplus_kernelERNS_18TensorIteratorBaseERKN3c106ScalarES9_ENKUlvE_clEvENKUlvE0_clEvEUlfE_EEvS5_RKT_EUliE_EEviT1_ --------------------------
	.section	.nv.info._ZN2at6native18elementwise_kernelILi128ELi2EZNS0_22gpu_kernel_impl_nocastIZZZNS0_65_GLOBAL__N__cd49fe81_27_ActivationSoftplusKernel_cu_1520ed90_292715softplus_kernelERNS_18TensorIteratorBaseERKN3c106ScalarES9_ENKUlvE_clEvENKUlvE0_clEvEUlfE_EEvS5_RKT_EUliE_EEviT1_,"",@"SHT_CUDA_INFO"
	.sectionflags	@""
	.align	4


	//----- nvinfo : EIATTR_CUDA_API_VERSION
	.align		4
        /*0000*/ 	.byte	0x04, 0x37
        /*0002*/ 	.short	(.L_1329 - .L_1328)
.L_1328:
        /*0004*/ 	.word	0x00000082


	//----- nvinfo : EIATTR_KPARAM_INFO
	.align		4
.L_1329:
        /*0008*/ 	.byte	0x04, 0x17
        /*000a*/ 	.short	(.L_1331 - .L_1330)
.L_1330:
        /*000c*/ 	.word	0x00000000
        /*0010*/ 	.short	0x0001
        /*0012*/ 	.short	0x0008
        /*0014*/ 	.byte	0x00, 0xf0, 0x81, 0x08


	//----- nvinfo : EIATTR_KPARAM_INFO
	.align		4
.L_1331:
        /*0018*/ 	.byte	0x04, 0x17
        /*001a*/ 	.short	(.L_1333 - .L_1332)
.L_1332:
        /*001c*/ 	.word	0x00000000
        /*0020*/ 	.short	0x0000
        /*0022*/ 	.short	0x0000
        /*0024*/ 	.byte	0x00, 0xf0, 0x11, 0x00


	//----- nvinfo : EIATTR_SPARSE_MMA_MASK
	.align		4
.L_1333:
        /*0028*/ 	.byte	0x03, 0x50
        /*002a*/ 	.short	0x0000


	//----- nvinfo : EIATTR_MAXREG_COUNT
	.align		4
        /*002c*/ 	.byte	0x03, 0x1b
        /*002e*/ 	.short	0x0080


	//----- nvinfo : EIATTR_MERCURY_ISA_VERSION
	.align		4
        /*0030*/ 	.byte	0x03, 0x5f
        /*0032*/ 	.short	0x0101


	//----- nvinfo : EIATTR_EXIT_INSTR_OFFSETS
	.align		4
        /*0034*/ 	.byte	0x04, 0x1c
        /*0036*/ 	.short	(.L_1335 - .L_1334)


	//   ....[0]....
.L_1334:
        /*0038*/ 	.word	0x000016b0


	//   ....[1]....
        /*003c*/ 	.word	0x00002cb0


	//----- nvinfo : EIATTR_MAX_THREADS
	.align		4
.L_1335:
        /*0040*/ 	.byte	0x04, 0x05
        /*0042*/ 	.short	(.L_1337 - .L_1336)
.L_1336:
        /*0044*/ 	.word	0x00000080
        /*0048*/ 	.word	0x00000001
        /*004c*/ 	.word	0x00000001


	//----- nvinfo : EIATTR_CRS_STACK_SIZE
	.align		4
.L_1337:
        /*0050*/ 	.byte	0x04, 0x1e
        /*0052*/ 	.short	(.L_1339 - .L_1338)
.L_1338:
        /*0054*/ 	.word	0x00000000


	//----- nvinfo : EIATTR_CBANK_PARAM_SIZE
	.align		4
.L_1339:
        /*0058*/ 	.byte	0x03, 0x19
        /*005a*/ 	.short	0x0228


	//----- nvinfo : EIATTR_PARAM_CBANK
	.align		4
        /*005c*/ 	.byte	0x04, 0x0a
        /*005e*/ 	.short	(.L_1341 - .L_1340)
	.align		4
.L_1340:
        /*0060*/ 	.word	index@(.nv.constant0._ZN2at6native18elementwise_kernelILi128ELi2EZNS0_22gpu_kernel_impl_nocastIZZZNS0_65_GLOBAL__N__cd49fe81_27_ActivationSoftplusKernel_cu_1520ed90_292715softplus_kernelERNS_18TensorIteratorBaseERKN3c106ScalarES9_ENKUlvE_clEvENKUlvE0_clEvEUlfE_EEvS5_RKT_EUliE_EEviT1_)
        /*0064*/ 	.short	0x0210
        /*0066*/ 	.short	0x0228


	//----- nvinfo : EIATTR_SW_WAR
	.align		4
.L_1341:
        /*0068*/ 	.byte	0x04, 0x36
        /*006a*/ 	.short	(.L_1343 - .L_1342)
.L_1342:
        /*006c*/ 	.word	0x00000008
.L_1343:


//--------------------- .nv.info._ZN2at6native27unrolled_elementwise_kernelIZZZNS0_65_GLOBAL__N__cd49fe81_27_ActivationSoftplusKernel_cu_1520ed90_292715softplus_kernelERNS_18TensorIteratorBaseERKN3c106ScalarES8_ENKUlvE_clEvENKUlvE0_clEvEUlfE_St5arrayIPcLm2EELi4E23TrivialOffsetCalculatorILi1EjESG_NS0_6memory15LoadWithoutCastENSH_16StoreWithoutCastEEEviT_T0_T2_T3_T4_T5_ --------------------------
	.section	.nv.info._ZN2at6native27unrolled_elementwise_kernelIZZZNS0_65_GLOBAL__N__cd49fe81_27_ActivationSoftplusKernel_cu_1520ed90_292715softplus_kernelERNS_18TensorIteratorBaseERKN3c106ScalarES8_ENKUlvE_clEvENKUlvE0_clEvEUlfE_St5arrayIPcLm2EELi4E23TrivialOffsetCalculatorILi1EjESG_NS0_6memory15LoadWithoutCastENSH_16StoreWithoutCastEEEviT_T0_T2_T3_T4_T5_,"",@"SHT_CUDA_INFO"
	.sectionflags	@""
	.align	4


	//----- nvinfo : EIATTR_CUDA_API_VERSION
	.align		4
        /*0000*/ 	.byte	0x04, 0x37
        /*0002*/ 	.short	(.L_1345 - .L_1344)
.L_1344:
        /*0004*/ 	.word	0x00000082


	//----- nvinfo : EIATTR_KPARAM_INFO
	.align		4
.L_1345:
        /*0008*/ 	.byte	0x04, 0x17
        /*000a*/ 	.short	(.L_1347 - .L_1346)
.L_1346:
        /*000c*/ 	.word	0x00000000
        /*0010*/ 	.short	0x0006
        /*0012*/ 	.short	0x002b
        /*0014*/ 	.byte	0x00, 0xf0, 0x05, 0x00


	//----- nvinfo : EIATTR_KPARAM_INFO
	.align		4
.L_1347:
        /*0018*/ 	.byte	0x04, 0x17
        /*001a*/ 	.short	(.L_1349 - .L_1348)
.L_1348:
        /*001c*/ 	.word	0x00000000
        /*0020*/ 	.short	0x0005
        /*0022*/ 	.short	0x002a
        /*0024*/ 	.byte	0x00, 0xf0, 0x05, 0x00


	//----- nvinfo : EIATTR_KPARAM_INFO
	.align		4
.L_1349:
        /*0028*/ 	.byte	0x04, 0x17
        /*002a*/ 	.short	(.L_1351 - .L_1350)
.L_1350:
        /*002c*/ 	.word	0x00000000
        /*0030*/ 	.short	0x0004
        /*0032*/ 	.short	0x0029
        /*0034*/ 	.byte	0x00, 0xf0, 0x05, 0x00


	//----- nvinfo : EIATTR_KPARAM_INFO
	.align		4
.L_1351:
        /*0038*/ 	.byte	0x04, 0x17
        /*003a*/ 	.short	(.L_1353 - .L_1352)
.L_1352:
        /*003c*/ 	.word	0x00000000
        /*0040*/ 	.short	0x0003
        /*0042*/ 	.short	0x0028
        /*0044*/ 	.byte	0x00, 0xf0, 0x05, 0x00


	//----- nvinfo : EIATTR_KPARAM_INFO
	.align		4
.L_1353:
        /*0048*/ 	.byte	0x04, 0x17
        /*004a*/ 	.short	(.L_1355 - .L_1354)
.L_1354:
        /*004c*/ 	.word	0x00000000
        /*0050*/ 	.short	0x0002
        /*0052*/ 	.short	0x0018
        /*0054*/ 	.byte	0x00, 0xf0, 0x41, 0x00


	//----- nvinfo : EIATTR_KPARAM_INFO
	.align		4
.L_1355:
        /*0058*/ 	.byte	0x04, 0x17
        /*005a*/ 	.short	(.L_1357 - .L_1356)
.L_1356:
        /*005c*/ 	.word	0x00000000
        /*0060*/ 	.short	0x0001
        /*0062*/ 	.short	0x0008
        /*0064*/ 	.byte	0x00, 0xf0, 0x41, 0x00


	//----- nvinfo : EIATTR_KPARAM_INFO
	.align		4
.L_1357:
        /*0068*/ 	.byte	0x04, 0x17
        /*006a*/ 	.short	(.L_1359 - .L_1358)
.L_1358:
        /*006c*/ 	.word	0x00000000
        /*0070*/ 	.short	0x0000
        /*0072*/ 	.short	0x0000
        /*0074*/ 	.byte	0x00, 0xf0, 0x11, 0x00


	//----- nvinfo : EIATTR_SPARSE_MMA_MASK
	.align		4
.L_1359:
        /*0078*/ 	.byte	0x03, 0x50
        /*007a*/ 	.short	0x0000


	//----- nvinfo : EIATTR_MAXREG_COUNT
	.align		4
        /*007c*/ 	.byte	0x03, 0x1b
        /*007e*/ 	.short	0x00ff


	//----- nvinfo : EIATTR_MERCURY_ISA_VERSION
	.align		4
        /*0080*/ 	.byte	0x03, 0x5f
        /*0082*/ 	.short	0x0101


	//----- nvinfo : EIATTR_EXIT_INSTR_OFFSETS
	.align		4
        /*0084*/ 	.byte	0x04, 0x1c
        /*0086*/ 	.short	(.L_1361 - .L_1360)


	//   ....[0]....
.L_1360:
        /*0088*/ 	.word	0x00000e50


	//   ....[1]....
        /*008c*/ 	.word	0x00000ea0


	//----- nvinfo : EIATTR_MAX_THREADS
	.align		4
.L_1361:
        /*0090*/ 	.byte	0x04, 0x05
        /*0092*/ 	.short	(.L_1363 - .L_1362)
.L_1362:
        /*0094*/ 	.word	0x00000080
        /*0098*/ 	.word	0x00000001
        /*009c*/ 	.word	0x00000001


	//----- nvinfo : EIATTR_CRS_STACK_SIZE
	.align		4
.L_1363:
        /*00a0*/ 	.byte	0x04, 0x1e
        /*00a2*/ 	.short	(.L_1365 - .L_1364)
.L_1364:
        /*00a4*/ 	.word	0x00000000


	//----- nvinfo : EIATTR_CBANK_PARAM_SIZE
	.align		4
.L_1365:
        /*00a8*/ 	.byte	0x03, 0x19
        /*00aa*/ 	.short	0x002c


	//----- nvinfo : EIATTR_PARAM_CBANK
	.align		4
        /*00ac*/ 	.byte	0x04, 0x0a
        /*00ae*/ 	.short	(.L_1367 - .L_1366)
	.align		4
.L_1366:
        /*00b0*/ 	.word	index@(.nv.constant0._ZN2at6native27unrolled_elementwise_kernelIZZZNS0_65_GLOBAL__N__cd49fe81_27_ActivationSoftplusKernel_cu_1520ed90_292715softplus_kernelERNS_18TensorIteratorBaseERKN3c106ScalarES8_ENKUlvE_clEvENKUlvE0_clEvEUlfE_St5arrayIPcLm2EELi4E23TrivialOffsetCalculatorILi1EjESG_NS0_6memory15LoadWithoutCastENSH_16StoreWithoutCastEEEviT_T0_T2_T3_T4_T5_)
        /*00b4*/ 	.short	0x0210
        /*00b6*/ 	.short	0x002c


	//----- nvinfo : EIATTR_SW_WAR
	.align		4
.L_1367:
        /*00b8*/ 	.byte	0x04, 0x36
        /*00ba*/ 	.short	(.L_1369 - .L_1368)
.L_1368:
        /*00bc*/ 	.word	0x00000008
.L_1369:


//--------------------- .nv.info._ZN2at6native29vectorized_elementwise_kernelILi2EZZZNS0_65_GLOBAL__N__cd49fe81_27_ActivationSoftplusKernel_cu_1520ed90_292715softplus_kernelERNS_18TensorIteratorBaseERKN3c106ScalarES8_ENKUlvE_clEvENKUlvE0_clEvEUlfE_St5arrayIPcLm2EEEEviT0_T1_ --------------------------
	.section	.nv.info._ZN2at6native29vectorized_elementwise_kernelILi2EZZZNS0_65_GLOBAL__N__cd49fe81_27_ActivationSoftplusKernel_cu_1520ed90_292715softplus_kernelERNS_18TensorIteratorBaseERKN3c106ScalarES8_ENKUlvE_clEvENKUlvE0_clEvEUlfE_St5arrayIPcLm2EEEEviT0_T1_,"",@"SHT_CUDA_INFO"
	.sectionflags	@""
	.align	4


	//----- nvinfo : EIATTR_CUDA_API_VERSION
	.align		4
        /*0000*/ 	.byte	0x04, 0x37
        /*0002*/ 	.short	(.L_1371 - .L_1370)
.L_1370:
        /*0004*/ 	.word	0x00000082


	//----- nvinfo : EIATTR_KPARAM_INFO
	.align		4
.L_1371:
        /*0008*/ 	.byte	0x04, 0x17
        /*000a*/ 	.short	(.L_1373 - .L_1372)
.L_1372:
        /*000c*/ 	.word	0x00000000
        /*0010*/ 	.short	0x0002
        /*0012*/ 	.short	0x0018
        /*0014*/ 	.byte	0x00, 0xf0, 0x41, 0x00


	//----- nvinfo : EIATTR_KPARAM_INFO
	.align		4
.L_1373:
        /*0018*/ 	.byte	0x04, 0x17
        /*001a*/ 	.short	(.L_1375 - .L_1374)
.L_1374:
        /*001c*/ 	.word	0x00000000
        /*0020*/ 	.short	0x0001
        /*0022*/ 	.short	0x0008
        /*0024*/ 	.byte	0x00, 0xf0, 0x41, 0x00


	//----- nvinfo : EIATTR_KPARAM_INFO
	.align		4
.L_1375:
        /*0028*/ 	.byte	0x04, 0x17
        /*002a*/ 	.short	(.L_1377 - .L_1376)
.L_1376:
        /*002c*/ 	.word	0x00000000
        /*0030*/ 	.short	0x0000
        /*0032*/ 	.short	0x0000
        /*0034*/ 	.byte	0x00, 0xf0, 0x11, 0x00


	//----- nvinfo : EIATTR_SPARSE_MMA_MASK
	.align		4
.L_1377:
        /*0038*/ 	.byte	0x03, 0x50
        /*003a*/ 	.short	0x0000


	//----- nvinfo : EIATTR_MAXREG_COUNT
	.align		4
        /*003c*/ 	.byte	0x03, 0x1b
        /*003e*/ 	.short	0x00ff


	//----- nvinfo : EIATTR_MERCURY_ISA_VERSION
	.align		4
        /*0040*/ 	.byte	0x03, 0x5f
        /*0042*/ 	.short	0x0101


	//----- nvinfo : EIATTR_EXIT_INSTR_OFFSETS
	.align		4
        /*0044*/ 	.byte	0x04, 0x1c
        /*0046*/ 	.short	(.L_1379 - .L_1378)


	//   ....[0]....
.L_1378:
        /*0048*/ 	.word	0x00001580


	//   ....[1]....
        /*004c*/ 	.word	0x00003290


	//   ....[2]....
        /*0050*/ 	.word	0x000032e0


	//----- nvinfo : EIATTR_MAX_THREADS
	.align		4
.L_1379:
        /*0054*/ 	.byte	0x04, 0x05
        /*0056*/ 	.short	(.L_1381 - .L_1380)
.L_1380:
        /*0058*/ 	.word	0x00000080
        /*005c*/ 	.word	0x00000001
        /*0060*/ 	.word	0x00000001


	//----- nvinfo : EIATTR_CRS_STACK_SIZE
	.align		4
.L_1381:
        /*0064*/ 	.byte	0x04, 0x1e
        /*0066*/ 	.short	(.L_1383 - .L_1382)
.L_1382:
        /*0068*/ 	.word	0x00000000


	//----- nvinfo : EIATTR_CBANK_PARAM_SIZE
	.align		4
.L_1383:
        /*006c*/ 	.byte	0x03, 0x19
        /*006e*/ 	.short	0x0028


	//----- nvinfo : EIATTR_PARAM_CBANK
	.align		4
        /*0070*/ 	.byte	0x04, 0x0a
        /*0072*/ 	.short	(.L_1385 - .L_1384)
	.align		4
.L_1384:
        /*0074*/ 	.word	index@(.nv.constant0._ZN2at6native29vectorized_elementwise_kernelILi2EZZZNS0_65_GLOBAL__N__cd49fe81_27_ActivationSoftplusKernel_cu_1520ed90_292715softplus_kernelERNS_18TensorIteratorBaseERKN3c106ScalarES8_ENKUlvE_clEvENKUlvE0_clEvEUlfE_St5arrayIPcLm2EEEEviT0_T1_)
        /*0078*/ 	.short	0x0210
        /*007a*/ 	.short	0x0028


	//----- nvinfo : EIATTR_SW_WAR
	.align		4
.L_1385:
        /*007c*/ 	.byte	0x04, 0x36
        /*007e*/ 	.short	(.L_1387 - .L_1386)
.L_1386:
        /*0080*/ 	.word	0x00000008
.L_1387:


//--------------------- .nv.info._ZN2at6native29vectorized_elementwise_kernelILi4EZZZNS0_65_GLOBAL__N__cd49fe81_27_ActivationSoftplusKernel_cu_1520ed90_292715softplus_kernelERNS_18TensorIteratorBaseERKN3c106ScalarES8_ENKUlvE_clEvENKUlvE0_clEvEUlfE_St5arrayIPcLm2EEEEviT0_T1_ --------------------------
	.section	.nv.info._ZN2at6native29vectorized_elementwise_kernelILi4EZZZNS0_65_GLOBAL__N__cd49fe81_27_ActivationSoftplusKernel_cu_1520ed90_292715softplus_kernelERNS_18TensorIteratorBaseERKN3c106ScalarES8_ENKUlvE_clEvENKUlvE0_clEvEUlfE_St5arrayIPcLm2EEEEviT0_T1_,"",@"SHT_CUDA_INFO"
	.sectionflags	@""
	.align	4


	//----- nvinfo : EIATTR_CUDA_API_VERSION
	.align		4
        /*0000*/ 	.byte	0x04, 0x37
        /*0002*/ 	.short	(.L_1389 - .L_1388)
.L_1388:
        /*0004*/ 	.word	0x00000082


	//----- nvinfo : EIATTR_KPARAM_INFO
	.align		4
.L_1389:
        /*0008*/ 	.byte	0x04, 0x17
        /*000a*/ 	.short	(.L_1391 - .L_1390)
.L_1390:
        /*000c*/ 	.word	0x00000000
        /*0010*/ 	.short	0x0002
        /*0012*/ 	.short	0x0018
        /*0014*/ 	.byte	0x00, 0xf0, 0x41, 0x00


	//----- nvinfo : EIATTR_KPARAM_INFO
	.align		4
.L_1391:
        /*0018*/ 	.byte	0x04, 0x17
        /*001a*/ 	.short	(.L_1393 - .L_1392)
.L_1392:
        /*001c*/ 	.word	0x00000000
        /*0020*/ 	.short	0x0001
        /*0022*/ 	.short	0x0008
        /*0024*/ 	.byte	0x00, 0xf0, 0x41, 0x00


	//----- nvinfo : EIATTR_KPARAM_INFO
	.align		4
.L_1393:
        /*0028*/ 	.byte	0x04, 0x17
        /*002a*/ 	.short	(.L_1395 - .L_1394)
.L_1394:
        /*002c*/ 	.word	0x00000000
        /*0030*/ 	.short	0x0000
        /*0032*/ 	.short	0x0000
        /*0034*/ 	.byte	0x00, 0xf0, 0x11, 0x00


	//----- nvinfo : EIATTR_SPARSE_MMA_MASK
	.align		4
.L_1395:
        /*0038*/ 	.byte	0x03, 0x50
        /*003a*/ 	.short	0x0000


	//----- nvinfo : EIATTR_MAXREG_COUNT
	.align		4
        /*003c*/ 	.byte	0x03, 0x1b
        /*003e*/ 	.short	0x00ff


	//----- nvinfo : EIATTR_MERCURY_ISA_VERSION
	.align		4
        /*0040*/ 	.byte	0x03, 0x5f
        /*0042*/ 	.short	0x0101


	//----- nvinfo : EIATTR_EXIT_INSTR_OFFSETS
	.align		4
        /*0044*/ 	.byte	0x04, 0x1c
        /*0046*/ 	.short	(.L_1397 - .L_1396)


	//   ....[0]....
.L_1396:
        /*0048*/ 	.word	0x00001540


	//   ....[1]....
        /*004c*/ 	.word	0x00003250


	//   ....[2]....
        /*0050*/ 	.word	0x000032a0


	//----- nvinfo : EIATTR_MAX_THREADS
	.align		4
.L_1397:
        /*0054*/ 	.byte	0x04, 0x05
        /*0056*/ 	.short	(.L_1399 - .L_1398)
.L_1398:
        /*0058*/ 	.word	0x00000080
        /*005c*/ 	.word	0x00000001
        /*0060*/ 	.word	0x00000001


	//----- nvinfo : EIATTR_CRS_STACK_SIZE
	.align		4
.L_1399:
        /*0064*/ 	.byte	0x04, 0x1e
        /*0066*/ 	.short	(.L_1401 - .L_1400)
.L_1400:
        /*0068*/ 	.word	0x00000000


	//----- nvinfo : EIATTR_CBANK_PARAM_SIZE
	.align		4
.L_1401:
        /*006c*/ 	.byte	0x03, 0x19
        /*006e*/ 	.short	0x0028


	//----- nvinfo : EIATTR_PARAM_CBANK
	.align		4
        /*0070*/ 	.byte	0x04, 0x0a
        /*0072*/ 	.short	(.L_1403 - .L_1402)
	.align		4
.L_1402:
        /*0074*/ 	.word	index@(.nv.constant0._ZN2at6native29vectorized_elementwise_kernelILi4EZZZNS0_65_GLOBAL__N__cd49fe81_27_ActivationSoftplusKernel_cu_1520ed90_292715softplus_kernelERNS_18TensorIteratorBaseERKN3c106ScalarES8_ENKUlvE_clEvENKUlvE0_clEvEUlfE_St5arrayIPcLm2EEEEviT0_T1_)
        /*0078*/ 	.short	0x0210
        /*007a*/ 	.short	0x0028


	//----- nvinfo : EIATTR_SW_WAR
	.align		4
.L_1403:
        /*007c*/ 	.byte	0x04, 0x36
        /*007e*/ 	.short	(.L_1405 - .L_1404)
.L_1404:
        /*0080*/ 	.word	0x00000008
.L_1405:


//--------------------- .nv.info._ZN2at6native29vectorized_elementwise_kernelILi8EZZZNS0_65_GLOBAL__N__cd49fe81_27_ActivationSoftplusKernel_cu_1520ed90_292715softplus_kernelERNS_18TensorIteratorBaseERKN3c106ScalarES8_ENKUlvE_clEvENKUlvE0_clEvEUlfE_St5arrayIPcLm2EEEEviT0_T1_ --------------------------
	.section	.nv.info._ZN2at6native29vectorized_elementwise_kernelILi8EZZZNS0_65_GLOBAL__N__cd49fe81_27_ActivationSoftplusKernel_cu_1520ed90_292715softplus_kernelERNS_18TensorIteratorBaseERKN3c106ScalarES8_ENKUlvE_clEvENKUlvE0_clEvEUlfE_St5arrayIPcLm2EEEEviT0_T1_,"",@"SHT_CUDA_INFO"
	.sectionflags	@""
	.align	4


	//----- nvinfo : EIATTR_CUDA_API_VERSION
	.align		4
        /*0000*/ 	.byte	0x04, 0x37
        /*0002*/ 	.short	(.L_1407 - .L_1406)
.L_1406:
        /*0004*/ 	.word	0x00000082


	//----- nvinfo : EIATTR_KPARAM_INFO
	.align		4
.L_1407:
        /*0008*/ 	.byte	0x04, 0x17
        /*000a*/ 	.short	(.L_1409 - .L_1408)
.L_1408:
        /*000c*/ 	.word	0x00000000
        /*0010*/ 	.short	0x0002
        /*0012*/ 	.short	0x0018
        /*0014*/ 	.byte	0x00, 0xf0, 0x41, 0x00


	//----- nvinfo : EIATTR_KPARAM_INFO
	.align		4
.L_1409:
        /*0018*/ 	.byte	0x04, 0x17
        /*001a*/ 	.short	(.L_1411 - .L_1410)
.L_1410:
        /*001c*/ 	.word	0x00000000
        /*0020*/ 	.short	0x0001
        /*0022*/ 	.short	0x0008
        /*0024*/ 	.byte	0x00, 0xf0, 0x41, 0x00


	//----- nvinfo : EIATTR_KPARAM_INFO
	.align		4
.L_1411:
        /*0028*/ 	.byte	0x04, 0x17
        /*002a*/ 	.short	(.L_1413 - .L_1412)
.L_1412:
        /*002c*/ 	.word	0x00000000
        /*0030*/ 	.short	0x0000
        /*0032*/ 	.short	0x0000
        /*0034*/ 	.byte	0x00, 0xf0, 0x11, 0x00


	//----- nvinfo : EIATTR_SPARSE_MMA_MASK
	.align		4
.L_1413:
        /*0038*/ 	.byte	0x03, 0x50
        /*003a*/ 	.short	0x0000


	//----- nvinfo : EIATTR_MAXREG_COUNT
	.align		4
        /*003c*/ 	.byte	0x03, 0x1b
        /*003e*/ 	.short	0x00ff


	//----- nvinfo : EIATTR_MERCURY_ISA_VERSION
	.align		4
        /*0040*/ 	.byte	0x03, 0x5f
        /*0042*/ 	.short	0x0101


	//----- nvinfo : EIATTR_EXIT_INSTR_OFFSETS
	.align		4
        /*0044*/ 	.byte	0x04, 0x1c
        /*0046*/ 	.short	(.L_1415 - .L_1414)


	//   ....[0]....
.L_1414:
        /*0048*/ 	.word	0x00001540


	//   ....[1]....
        /*004c*/ 	.word	0x00003250


	//   ....[2]....
        /*0050*/ 	.word	0x000032a0


	//----- nvinfo : EIATTR_MAX_THREADS
	.align		4
.L_1415:
        /*0054*/ 	.byte	0x04, 0x05
        /*0056*/ 	.short	(.L_1417 - .L_1416)
.L_1416:
        /*0058*/ 	.word	0x00000080
        /*005c*/ 	.word	0x00000001
        /*0060*/ 	.word	0x00000001


	//----- nvinfo : EIATTR_CRS_STACK_SIZE
	.align		4
.L_1417:
        /*0064*/ 	.byte	0x04, 0x1e
        /*0066*/ 	.short	(.L_1419 - .L_1418)
.L_1418:
        /*0068*/ 	.word	0x00000000


	//----- nvinfo : EIATTR_CBANK_PARAM_SIZE
	.align		4
.L_1419:
        /*006c*/ 	.byte	0x03, 0x19
        /*006e*/ 	.short	0x0028


	//----- nvinfo : EIATTR_PARAM_CBANK
	.align		4
        /*0070*/ 	.byte	0x04, 0x0a
        /*0072*/ 	.short	(.L_1421 - .L_1420)
	.align		4
.L_1420:
        /*0074*/ 	.word	index@(.nv.constant0._ZN2at6native29vectorized_elementwise_kernelILi8EZZZNS0_65_GLOBAL__N__cd49fe81_27_ActivationSoftplusKernel_cu_1520ed90_292715softplus_kernelERNS_18TensorIteratorBaseERKN3c106ScalarES8_ENKUlvE_clEvENKUlvE0_clEvEUlfE_St5arrayIPcLm2EEEEviT0_T1_)
        /*0078*/ 	.short	0x0210
        /*007a*/ 	.short	0x0028


	//----- nvinfo : EIATTR_SW_WAR
	.align		4
.L_1421:
        /*007c*/ 	.byte	0x04, 0x36
        /*007e*/ 	.short	(.L_1423 - .L_1422)
.L_1422:
        /*0080*/ 	.word	0x00000008
.L_1423:


//--------------------- .nv.info._ZN2at6native18elementwise_kernelILi128ELi4EZNS0_15gpu_kernel_implIZZZNS0_65_GLOBAL__N__cd49fe81_27_ActivationSoftplusKernel_cu_1520ed90_292715softplus_kernelERNS_18TensorIteratorBaseERKN3c106ScalarES9_ENKUlvE_clEvENKUlvE_clEvEUldE_EEvS5_RKT_EUliE_EEviT1_ --------------------------
	.section	.nv.info._ZN2at6native18elementwise_kernelILi128ELi4EZNS0_15gpu_kernel_implIZZZNS0_65_GLOBAL__N__cd49fe81_27_ActivationSoftplusKernel_cu_1520ed90_292715softplus_kernelERNS_18TensorIteratorBaseERKN3c106ScalarES9_ENKUlvE_clEvENKUlvE_clEvEUldE_EEvS5_RKT_EUliE_EEviT1_,"",@"SHT_CUDA_INFO"
	.sectionflags	@""
	.align	4


	//----- nvinfo : EIATTR_CUDA_API_VERSION
	.align		4
        /*0000*/ 	.byte	0x04, 0x37
        /*0002*/ 	.short	(.L_1425 - .L_1424)
.L_1424:
        /*0004*/ 	.word	0x00000082


	//----- nvinfo : EIATTR_KPARAM_INFO
	.align		4
.L_1425:
        /*0008*/ 	.byte	0x04, 0x17
        /*000a*/ 	.short	(.L_1427 - .L_1426)
.L_1426:
        /*000c*/ 	.word	0x00000000
        /*0010*/ 	.short	0x0001
        /*0012*/ 	.short	0x0008
        /*0014*/ 	.byte	0x00, 0xf0, 0xc1, 0x08


	//----- nvinfo : EIATTR_KPARAM_INFO
	.align		4
.L_1427:
        /*0018*/ 	.byte	0x04, 0x17
        /*001a*/ 	.short	(.L_1429 - .L_1428)
.L_1428:
        /*001c*/ 	.word	0x00000000
        /*0020*/ 	.short	0x0000
        /*0022*/ 	.short	0x0000
        /*0024*/ 	.byte	0x00, 0xf0, 0x11, 0x00


	//----- nvinfo : EIATTR_SPARSE_MMA_MASK
	.align		4
.L_1429:
        /*0028*/ 	.byte	0x03, 0x50
        /*002a*/ 	.short	0x0000


	//----- nvinfo : EIATTR_MAXREG_COUNT
	.align		4
        /*002c*/ 	.byte	0x03, 0x1b
        /*002e*/ 	.short	0x0080


	//----- nvinfo : EIATTR_EXTERNS
	.align		4
        /*0030*/ 	.byte	0x04, 0x0f
        /*0032*/ 	.short	(.L_1431 - .L_1430)


	//   ....[0]....
	.align		4
.L_1430:
        /*0034*/ 	.word	index@(__assertfail)


	//----- nvinfo : EIATTR_MERCURY_ISA_VERSION
	.align		4
.L_1431:
        /*0038*/ 	.byte	0x03, 0x5f
        /*003a*/ 	.short	0x0101


	//----- nvinfo : EIATTR_SYSCALL_OFFSETS
	.align		4
        /*003c*/ 	.byte	0x04, 0x46
        /*003e*/ 	.short	(.L_1433 - .L_1432)


	//   ....[0]....
.L_1432:
        /*0040*/ 	.word	0x00002260


	//   ....[1]....
        /*0044*/ 	.word	0x000041f0


	//   ....[2]....
        /*0048*/ 	.word	0x00006480


	//   ....[3]....
        /*004c*/ 	.word	0x00008400


	//   ....[4]....
        /*0050*/ 	.word	0x0000a680


	//   ....[5]....
        /*0054*/ 	.word	0x0000c600


	//   ....[6]....
        /*0058*/ 	.word	0x0000e870


	//   ....[7]....
        /*005c*/ 	.word	0x00010810


	//----- nvinfo : EIATTR_EXIT_INSTR_OFFSETS
	.align		4
.L_1433:
        /*0060*/ 	.byte	0x04, 0x1c
        /*0062*/ 	.short	(.L_1435 - .L_1434)


	//   ....[0]....
.L_1434:
        /*0064*/ 	.word	0x0000c6b0


	//   ....[1]....
        /*0068*/ 	.word	0x0000f850


	//   ....[2]....
        /*006c*/ 	.word	0x0000f890


	//   ....[3]....
        /*0070*/ 	.word	0x0000f920


	//   ....[4]....
        /*0074*/ 	.word	0x0000f950


	//   ....[5]....
        /*0078*/ 	.word	0x0000f980


	//   ....[6]....
        /*007c*/ 	.word	0x0000fa50


	//   ....[7]....
        /*0080*/ 	.word	0x0000fad0


	//   ....[8]....
        /*0084*/ 	.word	0x0000fbb0


	//   ....[9]....
        /*0088*/ 	.word	0x0000fc40


	//   ....[10]....
        /*008c*/ 	.word	0x0000fc60


	//   ....[11]....
        /*0090*/ 	.word	0x0000fd20


	//   ....[12]....
        /*0094*/ 	.word	0x0000fd50


	//   ....[13]....
        /*0098*/ 	.word	0x0000ff20


	//   ....[14]....
        /*009c*/ 	.word	0x000100c0


	//   ....[15]....
        /*00a0*/ 	.word	0x00010140


	//   ....[16]....
        /*00a4*/ 	.word	0x000101f0


	//   ....[17]....
        /*00a8*/ 	.word	0x000103b0


	//   ....[18]....
        /*00ac*/ 	.word	0x00010570


	//   ....[19]....
        /*00b0*/ 	.word	0x00010710


	//   ....[20]....
        /*00b4*/ 	.word	0x00010820


	//   ....[21]....
        /*00b8*/ 	.word	0x00010850


	//   ....[22]....
        /*00bc*/ 	.word	0x00010880


	//----- nvinfo : EIATTR_MAX_THREADS
	.align		4
.L_1435:
        /*00c0*/ 	.byte	0x04, 0x05
        /*00c2*/ 	.short	(.L_1437 - .L_1436)
.L_1436:
        /*00c4*/ 	.word	0x00000080
        /*00c8*/ 	.word	0x00000001
        /*00cc*/ 	.word	0x00000001


	//----- nvinfo : EIATTR_CRS_STACK_SIZE
	.align		4
.L_1437:
        /*00d0*/ 	.byte	0x04, 0x1e
        /*00d2*/ 	.short	(.L_1439 - .L_1438)
.L_1438:
        /*00d4*/ 	.word	0x00000000


	//----- nvinfo : EIATTR_CBANK_PARAM_SIZE
	.align		4
.L_1439:
        /*00d8*/ 	.byte	0x03, 0x19
        /*00da*/ 	.short	0x0238


	//----- nvinfo : EIATTR_PARAM_CBANK
	.align		4
        /*00dc*/ 	.byte	0x04, 0x0a
        /*00de*/ 	.short	(.L_1441 - .L_1440)
	.align		4
.L_1440:
        /*00e0*/ 	.word	index@(.nv.constant0._ZN2at6native18elementwise_kernelILi128ELi4EZNS0_15gpu_kernel_implIZZZNS0_65_GLOBAL__N__cd49fe81_27_ActivationSoftplusKernel_cu_1520ed90_292715softplus_kernelERNS_18TensorIteratorBaseERKN3c106ScalarES9_ENKUlvE_clEvENKUlvE_clEvEUldE_EEvS5_RKT_EUliE_EEviT1_)
        /*00e4*/ 	.short	0x0210
        /*00e6*/ 	.short	0x0238


	//----- nvinfo : EIATTR_SW_WAR
	.align		4
.L_1441:
        /*00e8*/ 	.byte	0x04, 0x36
        /*00ea*/ 	.short	(.L_1443 - .L_1442)
.L_1442:
        /*00ec*/ 	.word	0x00000008
.L_1443:


//--------------------- .nv.info._ZN2at6native27unrolled_elementwise_kernelIZZZNS0_65_GLOBAL__N__cd49fe81_27_ActivationSoftplusKernel_cu_1520ed90_292715softplus_kernelERNS_18TensorIteratorBaseERKN3c106ScalarES8_ENKUlvE_clEvENKUlvE_clEvEUldE_St5arrayIPcLm2EELi4E23TrivialOffsetCalculatorILi1EjESG_NS0_6memory12LoadWithCastILi1EEENSH_13StoreWithCastILi1EEEEEviT_T0_T2_T3_T4_T5_ --------------------------
	.section	.nv.info._ZN2at6native27unrolled_elementwise_kernelIZZZNS0_65_GLOBAL__N__cd49fe81_27_ActivationSoftplusKernel_cu_1520ed90_292715softplus_kernelERNS_18TensorIteratorBaseERKN3c106ScalarES8_ENKUlvE_clEvENKUlvE_clEvEUldE_St5arrayIPcLm2EELi4E23TrivialOffsetCalculatorILi1EjESG_NS0_6memory12LoadWithCastILi1EEENSH_13StoreWithCastILi1EEEEEviT_T0_T2_T3_T4_T5_,"",@"SHT_CUDA_INFO"
	.sectionflags	@""
	.align	4


	//----- nvinfo : EIATTR_CUDA_API_VERSION
	.align		4
        /*0000*/ 	.byte	0x04, 0x37
        /*0002*/ 	.short	(.L_1445 - .L_1444)
.L_1444:
        /*0004*/ 	.word	0x00000082


	//----- nvinfo : EIATTR_KPARAM_INFO
	.align		4
.L_1445:
        /*0008*/ 	.byte	0x04, 0x17
        /*000a*/ 	.short	(.L_1447 - .L_1446)
.L_1446:
        /*000c*/ 	.word	0x00000000
        /*0010*/ 	.short	0x0006
        /*0012*/ 	.short	0x003c
        /*0014*/ 	.byte	0x00, 0xf0, 0x21, 0x00


	//----- nvinfo : EIATTR_KPARAM_INFO
	.align		4
.L_1447:
        /*0018*/ 	.byte	0x04, 0x17
        /*001a*/ 	.short	(.L_1449 - .L_1448)
.L_1448:
        /*001c*/ 	.word	0x00000000
        /*0020*/ 	.short	0x0005
        /*0022*/ 	.short	0x0034
        /*0024*/ 	.byte	0x00, 0xf0, 0x21, 0x00


	//----- nvinfo : EIATTR_KPARAM_INFO
	.align		4
.L_1449:
        /*0028*/ 	.byte	0x04, 0x17
        /*002a*/ 	.short	(.L_1451 - .L_1450)
.L_1450:
        /*002c*/ 	.word	0x00000000
        /*0030*/ 	.short	0x0004
        /*0032*/ 	.short	0x0031
        /*0034*/ 	.byte	0x00, 0xf0, 0x05, 0x00


	//----- nvinfo : EIATTR_KPARAM_INFO
	.align		4
.L_1451:
        /*0038*/ 	.byte	0x04, 0x17
        /*003a*/ 	.short	(.L_1453 - .L_1452)
.L_1452:
        /*003c*/ 	.word	0x00000000
        /*0040*/ 	.short	0x0003
        /*0042*/ 	.short	0x0030
        /*0044*/ 	.byte	0x00, 0xf0, 0x05, 0x00


	//----- nvinfo : EIATTR_KPARAM_INFO
	.align		4
.L_1453:
        /*0048*/ 	.byte	0x04, 0x17
        /*004a*/ 	.short	(.L_1455 - .L_1454)
.L_1454:
        /*004c*/ 	.word	0x00000000
        /*0050*/ 	.short	0x0002
        /*0052*/ 	.short	0x0020
        /*0054*/ 	.byte	0x00, 0xf0, 0x41, 0x00


	//----- nvinfo : EIATTR_KPARAM_INFO
	.align		4
.L_1455:
        /*0058*/ 	.byte	0x04, 0x17
        /*005a*/ 	.short	(.L_1457 - .L_1456)
.L_1456:
        /*005c*/ 	.word	0x00000000
        /*0060*/ 	.short	0x0001
        /*0062*/ 	.short	0x0008
        /*0064*/ 	.byte	0x00, 0xf0, 0x61, 0x00


	//----- nvinfo : EIATTR_KPARAM_INFO
	.align		4
.L_1457:
        /*0068*/ 	.byte	0x04, 0x17
        /*006a*/ 	.short	(.L_1459 - .L_1458)
.L_1458:
        /*006c*/ 	.word	0x00000000
        /*0070*/ 	.short	0x0000
        /*0072*/ 	.short	0x0000
        /*0074*/ 	.byte	0x00, 0xf0, 0x11, 0x00


	//----- nvinfo : EIATTR_SPARSE_MMA_MASK
	.align		4
.L_1459:
        /*0078*/ 	.byte	0x03, 0x50
        /*007a*/ 	.short	0x0000


	//----- nvinfo : EIATTR_MAXREG_COUNT
	.align		4
        /*007c*/ 	.byte	0x03, 0x1b
        /*007e*/ 	.short	0x00ff


	//----- nvinfo : EIATTR_EXTERNS
	.align		4
        /*0080*/ 	.byte	0x04, 0x0f
        /*0082*/ 	.short	(.L_1461 - .L_1460)


	//   ....[0]....
	.align		4
.L_1460:
        /*0084*/ 	.word	index@(__assertfail)


	//----- nvinfo : EIATTR_MERCURY_ISA_VERSION
	.align		4
.L_1461:
        /*0088*/ 	.byte	0x03, 0x5f
        /*008a*/ 	.short	0x0101


	//----- nvinfo : EIATTR_SYSCALL_OFFSETS
	.align		4
        /*008c*/ 	.byte	0x04, 0x46
        /*008e*/ 	.short	(.L_1463 - .L_1462)


	//   ....[0]....
.L_1462:
        /*0090*/ 	.word	0x00000f80


	//   ....[1]....
        /*0094*/ 	.word	0x00001f20


	//   ....[2]....
        /*0098*/ 	.word	0x00002ed0


	//   ....[3]....
        /*009c*/ 	.word	0x00003e50


	//   ....[4]....
        /*00a0*/ 	.word	0x00008bc0


	//   ....[5]....
        /*00a4*/ 	.word	0x00009d80


	//   ....[6]....
        /*00a8*/ 	.word	0x0000af00


	//   ....[7]....
        /*00ac*/ 	.word	0x0000c0a0


	//----- nvinfo : EIATTR_EXIT_INSTR_OFFSETS
	.align		4
.L_1463:
        /*00b0*/ 	.byte	0x04, 0x1c
        /*00b2*/ 	.short	(.L_1465 - .L_1464)


	//   ....[0]....
.L_1464:
        /*00b4*/ 	.word	0x0000afa0


	//   ....[1]....
        /*00b8*/ 	.word	0x0000b0e0


	//   ....[2]....
        /*00bc*/ 	.word	0x0000b120


	//   ....[3]....
        /*00c0*/ 	.word	0x0000b1b0


	//   ....[4]....
        /*00c4*/ 	.word	0x0000b1e0


	//   ....[5]....
        /*00c8*/ 	.word	0x0000b210


	//   ....[6]....
        /*00cc*/ 	.word	0x0000b2e0


	//   ....[7]....
        /*00d0*/ 	.word	0x0000b360


	//   ....[8]....
        /*00d4*/ 	.word	0x0000b440


	//   ....[9]....
        /*00d8*/ 	.word	0x0000b4d0


	//   ....[10]....
        /*00dc*/ 	.word	0x0000b4f0


	//   ....[11]....
        /*00e0*/ 	.word	0x0000b5b0


	//   ....[12]....
        /*00e4*/ 	.word	0x0000b5e0


	//   ....[13]....
        /*00e8*/ 	.word	0x0000b7b0


	//   ....[14]....
        /*00ec*/ 	.word	0x0000b950


	//   ....[15]....
        /*00f0*/ 	.word	0x0000b9d0


	//   ....[16]....
        /*00f4*/ 	.word	0x0000ba80


	//   ....[17]....
        /*00f8*/ 	.word	0x0000bc40


	//   ....[18]....
        /*00fc*/ 	.word	0x0000be00


	//   ....[19]....
        /*0100*/ 	.word	0x0000bfa0


	//   ....[20]....
        /*0104*/ 	.word	0x0000c0b0


	//   ....[21]....
        /*0108*/ 	.word	0x0000c0e0


	//   ....[22]....
        /*010c*/ 	.word	0x0000c110


	//----- nvinfo : EIATTR_MAX_THREADS
	.align		4
.L_1465:
        /*0110*/ 	.byte	0x04, 0x05
        /*0112*/ 	.short	(.L_1467 - .L_1466)
.L_1466:
        /*0114*/ 	.word	0x00000080
        /*0118*/ 	.word	0x00000001
        /*011c*/ 	.word	0x00000001


	//----- nvinfo : EIATTR_CRS_STACK_SIZE
	.align		4
.L_1467:
        /*0120*/ 	.byte	0x04, 0x1e
        /*0122*/ 	.short	(.L_1469 - .L_1468)
.L_1468:
        /*0124*/ 	.word	0x00000000


	//----- nvinfo : EIATTR_CBANK_PARAM_SIZE
	.align		4
.L_1469:
        /*0128*/ 	.byte	0x03, 0x19
        /*012a*/ 	.short	0x0044


	//----- nvinfo : EIATTR_PARAM_CBANK
	.align		4
        /*012c*/ 	.byte	0x04, 0x0a
        /*012e*/ 	.short	(.L_1471 - .L_1470)
	.align		4
.L_1470:
        /*0130*/ 	.word	index@(.nv.constant0._ZN2at6native27unrolled_elementwise_kernelIZZZNS0_65_GLOBAL__N__cd49fe81_27_ActivationSoftplusKernel_cu_1520ed90_292715softplus_kernelERNS_18TensorIteratorBaseERKN3c106ScalarES8_ENKUlvE_clEvENKUlvE_clEvEUldE_St5arrayIPcLm2EELi4E23TrivialOffsetCalculatorILi1EjESG_NS0_6memory12LoadWithCastILi1EEENSH_13StoreWithCastILi1EEEEEviT_T0_T2_T3_T4_T5_)
        /*0134*/ 	.short	0x0210
        /*0136*/ 	.short	0x0044


	//----- nvinfo : EIATTR_SW_WAR
	.align		4
.L_1471:
        /*0138*/ 	.byte	0x04, 0x36
        /*013a*/ 	.short	(.L_1473 - .L_1472)
.L_1472:
        /*013c*/ 	.word	0x00000008
.L_1473:


//--------------------- .nv.info._ZN2at6native18elementwise_kernelILi128ELi2EZNS0_22gpu_kernel_impl_nocastIZZZNS0_65_GLOBAL__N__cd49fe81_27_ActivationSoftplusKernel_cu_1520ed90_292715softplus_kernelERNS_18TensorIteratorBaseERKN3c106ScalarES9_ENKUlvE_clEvENKUlvE_clEvEUldE_EEvS5_RKT_EUliE_EEviT1_ --------------------------
	.section	.nv.info._ZN2at6native18elementwise_kernelILi128ELi2EZNS0_22gpu_kernel_impl_nocastIZZZNS0_65_GLOBAL__N__cd49fe81_27_ActivationSoftplusKernel_cu_1520ed90_292715softplus_kernelERNS_18TensorIteratorBaseERKN3c106ScalarES9_ENKUlvE_clEvENKUlvE_clEvEUldE_EEvS5_RKT_EUliE_EEviT1_,"",@"SHT_CUDA_INFO"
	.sectionflags	@""
	.align	4


	//----- nvinfo : EIATTR_CUDA_API_VERSION
	.align		4
        /*0000*/ 	.byte	0x04, 0x37
        /*0002*/ 	.short	(.L_1475 - .L_1474)
.L_1474:
        /*0004*/ 	.word	0x00000082


	//----- nvinfo : EIATTR_KPARAM_INFO
	.align		4
.L_1475:
        /*0008*/ 	.byte	0x04, 0x17
        /*000a*/ 	.short	(.L_1477 - .L_1476)
.L_1476:
        /*000c*/ 	.word	0x00000000
        /*0010*/ 	.short	0x0001
        /*0012*/ 	.short	0x0008
        /*0014*/ 	.byte	0x00, 0xf0, 0xa1, 0x08


	//----- nvinfo : EIATTR_KPARAM_INFO
	.align		4
.L_1477:
        /*0018*/ 	.byte	0x04, 0x17
        /*001a*/ 	.short	(.L_1479 - .L_1478)
.L_1478:
        /*001c*/ 	.word	0x00000000
        /*0020*/ 	.short	0x0000
        /*0022*/ 	.short	0x0000
        /*0024*/ 	.byte	0x00, 0xf0, 0x11, 0x00


	//----- nvinfo : EIATTR_SPARSE_MMA_MASK
	.align		4
.L_1479:
        /*0028*/ 	.byte	0x03, 0x50
        /*002a*/ 	.short	0x0000


	//----- nvinfo : EIATTR_MAXREG_COUNT
	.align		4
        /*002c*/ 	.byte	0x03, 0x1b
        /*002e*/ 	.short	0x0080


	//----- nvinfo : EIATTR_MERCURY_ISA_VERSION
	.align		4
        /*0030*/ 	.byte	0x03, 0x5f
        /*0032*/ 	.short	0x0101


	//----- nvinfo : EIATTR_EXIT_INSTR_OFFSETS
	.align		4
        /*0034*/ 	.byte	0x04, 0x1c
        /*0036*/ 	.short	(.L_1481 - .L_1480)


	//   ....[0]....
.L_1480:
        /*0038*/ 	.word	0x000022f0


	//   ....[1]....
        /*003c*/ 	.word	0x00004510


	//----- nvinfo : EIATTR_MAX_THREADS
	.align		4
.L_1481:
        /*0040*/ 	.byte	0x04, 0x05
        /*0042*/ 	.short	(.L_1483 - .L_1482)
.L_1482:
        /*0044*/ 	.word	0x00000080
        /*0048*/ 	.word	0x00000001
        /*004c*/ 	.word	0x00000001


	//----- nvinfo : EIATTR_CRS_STACK_SIZE
	.align		4
.L_1483:
        /*0050*/ 	.byte	0x04, 0x1e
        /*0052*/ 	.short	(.L_1485 - .L_1484)
.L_1484:
        /*0054*/ 	.word	0x00000000


	//----- nvinfo : EIATTR_CBANK_PARAM_SIZE
	.align		4
.L_1485:
        /*0058*/ 	.byte	0x03, 0x19
        /*005a*/ 	.short	0x0230


	//----- nvinfo : EIATTR_PARAM_CBANK
	.align		4
        /*005c*/ 	.byte	0x04, 0x0a
        /*005e*/ 	.short	(.L_1487 - .L_1486)
	.align		4
.L_1486:
        /*0060*/ 	.word	index@(.nv.constant0._ZN2at6native18elementwise_kernelILi128ELi2EZNS0_22gpu_kernel_impl_nocastIZZZNS0_65_GLOBAL__N__cd49fe81_27_ActivationSoftplusKernel_cu_1520ed90_292715softplus_kernelERNS_18TensorIteratorBaseERKN3c106ScalarES9_ENKUlvE_clEvENKUlvE_clEvEUldE_EEvS5_RKT_EUliE_EEviT1_)
        /*0064*/ 	.short	0x0210
        /*0066*/ 	.short	0x0230


	//----- nvinfo : EIATTR_SW_WAR
	.align		4
.L_1487:
        /*0068*/ 	.byte	0x04, 0x36
        /*006a*/ 	.short	(.L_1489 - .L_1488)
.L_1488:
        /*006c*/ 	.word	0x00000008
.L_1489:


//--------------------- .nv.info._ZN2at6native27unrolled_elementwise_kernelIZZZNS0_65_GLOBAL__N__cd49fe81_27_ActivationSoftplusKernel_cu_1520ed90_292715softplus_kernelERNS_18TensorIteratorBaseERKN3c106ScalarES8_ENKUlvE_clEvENKUlvE_clEvEUldE_St5arrayIPcLm2EELi4E23TrivialOffsetCalculatorILi1EjESG_NS0_6memory15LoadWithoutCastENSH_16StoreWithoutCastEEEviT_T0_T2_T3_T4_T5_ --------------------------
	.section	.nv.info._ZN2at6native27unrolled_elementwise_kernelIZZZNS0_65_GLOBAL__N__cd49fe81_27_ActivationSoftplusKernel_cu_1520ed90_292715softplus_kernelERNS_18TensorIteratorBaseERKN3c106ScalarES8_ENKUlvE_clEvENKUlvE_clEvEUldE_St5arrayIPcLm2EELi4E23TrivialOffsetCalculatorILi1EjESG_NS0_6memory15LoadWithoutCastENSH_16StoreWithoutCastEEEviT_T0_T2_T3_T4_T5_,"",@"SHT_CUDA_INFO"
	.sectionflags	@""
	.align	4


	//----- nvinfo : EIATTR_CUDA_API_VERSION
	.align		4
        /*0000*/ 	.byte	0x04, 0x37
        /*0002*/ 	.short	(.L_1491 - .L_1490)
.L_1490:
        /*0004*/ 	.word	0x00000082


	//----- nvinfo : EIATTR_KPARAM_INFO
	.align		4
.L_1491:
        /*0008*/ 	.byte	0x04, 0x17
        /*000a*/ 	.short	(.L_1493 - .L_1492)
.L_1492:
        /*000c*/ 	.word	0x00000000
        /*0010*/ 	.short	0x0006
        /*0012*/ 	.short	0x0033
        /*0014*/ 	.byte	0x00, 0xf0, 0x05, 0x00


	//----- nvinfo : EIATTR_KPARAM_INFO
	.align		4
.L_1493:
        /*0018*/ 	.byte	0x04, 0x17
        /*001a*/ 	.short	(.L_1495 - .L_1494)
.L_1494:
        /*001c*/ 	.word	0x00000000
        /*0020*/ 	.short	0x0005
        /*0022*/ 	.short	0x0032
        /*0024*/ 	.byte	0x00, 0xf0, 0x05, 0x00


	//----- nvinfo : EIATTR_KPARAM_INFO
	.align		4
.L_1495:
        /*0028*/ 	.byte	0x04, 0x17
        /*002a*/ 	.short	(.L_1497 - .L_1496)
.L_1496:
        /*002c*/ 	.word	0x00000000
        /*0030*/ 	.short	0x0004
        /*0032*/ 	.short	0x0031
        /*0034*/ 	.byte	0x00, 0xf0, 0x05, 0x00


	//----- nvinfo : EIATTR_KPARAM_INFO
	.align		4
.L_1497:
        /*0038*/ 	.byte	0x04, 0x17
        /*003a*/ 	.short	(.L_1499 - .L_1498)
.L_1498:
        /*003c*/ 	.word	0x00000000
        /*0040*/ 	.short	0x0003
        /*0042*/ 	.short	0x0030
        /*0044*/ 	.byte	0x00, 0xf0, 0x05, 0x00


	//----- nvinfo : EIATTR_KPARAM_INFO
	.align		4
.L_1499:
        /*0048*/ 	.byte	0x04, 0x17
        /*004a*/ 	.short	(.L_1501 - .L_1500)
.L_1500:
        /*004c*/ 	.word	0x00000000
        /*0050*/ 	.short	0x0002
        /*0052*/ 	.short	0x0020
        /*0054*/ 	.byte	0x00, 0xf0, 0x41, 0x00


	//----- nvinfo : EIATTR_KPARAM_INFO
	.align		4
.L_1501:
        /*0058*/ 	.byte	0x04, 0x17
        /*005a*/ 	.short	(.L_1503 - .L_1502)
.L_1502:
        /*005c*/ 	.word	0x00000000
        /*0060*/ 	.short	0x0001
        /*0062*/ 	.short	0x0008
        /*0064*/ 	.byte	0x00, 0xf0, 0x61, 0x00


	//----- nvinfo : EIATTR_KPARAM_INFO
	.align		4
.L_1503:
        /*0068*/ 	.byte	0x04, 0x17
        /*006a*/ 	.short	(.L_1505 - .L_1504)
.L_1504:
        /*006c*/ 	.word	0x00000000
        /*0070*/ 	.short	0x0000
        /*0072*/ 	.short	0x0000
        /*0074*/ 	.byte	0x00, 0xf0, 0x11, 0x00


	//----- nvinfo : EIATTR_SPARSE_MMA_MASK
	.align		4
.L_1505:
        /*0078*/ 	.byte	0x03, 0x50
        /*007a*/ 	.short	0x0000


	//----- nvinfo : EIATTR_MAXREG_COUNT
	.align		4
        /*007c*/ 	.byte	0x03, 0x1b
        /*007e*/ 	.short	0x00ff


	//----- nvinfo : EIATTR_MERCURY_ISA_VERSION
	.align		4
        /*0080*/ 	.byte	0x03, 0x5f
        /*0082*/ 	.short	0x0101


	//----- nvinfo : EIATTR_EXIT_INSTR_OFFSETS
	.align		4
        /*0084*/ 	.byte	0x04, 0x1c
        /*0086*/ 	.short	(.L_1507 - .L_1506)


	//   ....[0]....
.L_1506:
        /*0088*/ 	.word	0x00003e40


	//   ....[1]....
        /*008c*/ 	.word	0x00003e90


	//----- nvinfo : EIATTR_MAX_THREADS
	.align		4
.L_1507:
        /*0090*/ 	.byte	0x04, 0x05
        /*0092*/ 	.short	(.L_1509 - .L_1508)
.L_1508:
        /*0094*/ 	.word	0x00000080
        /*0098*/ 	.word	0x00000001
        /*009c*/ 	.word	0x00000001


	//----- nvinfo : EIATTR_CRS_STACK_SIZE
	.align		4
.L_1509:
        /*00a0*/ 	.byte	0x04, 0x1e
        /*00a2*/ 	.short	(.L_1511 - .L_1510)
.L_1510:
        /*00a4*/ 	.word	0x00000000


	//----- nvinfo : EIATTR_CBANK_PARAM_SIZE
	.align		4
.L_1511:
        /*00a8*/ 	.byte	0x03, 0x19
        /*00aa*/ 	.short	0x0034


	//----- nvinfo : EIATTR_PARAM_CBANK
	.align		4
        /*00ac*/ 	.byte	0x04, 0x0a
        /*00ae*/ 	.short	(.L_1513 - .L_1512)
	.align		4
.L_1512:
        /*00b0*/ 	.word	index@(.nv.constant0._ZN2at6native27unrolled_elementwise_kernelIZZZNS0_65_GLOBAL__N__cd49fe81_27_ActivationSoftplusKernel_cu_1520ed90_292715softplus_kernelERNS_18TensorIteratorBaseERKN3c106ScalarES8_ENKUlvE_clEvENKUlvE_clEvEUldE_St5arrayIPcLm2EELi4E23TrivialOffsetCalculatorILi1EjESG_NS0_6memory15LoadWithoutCastENSH_16StoreWithoutCastEEEviT_T0_T2_T3_T4_T5_)
        /*00b4*/ 	.short	0x0210
        /*00b6*/ 	.short	0x0034


	//----- nvinfo : EIATTR_SW_WAR
	.align		4
.L_1513:
        /*00b8*/ 	.byte	0x04, 0x36
        /*00ba*/ 	.short	(.L_1515 - .L_1514)
.L_1514:
        /*00bc*/ 	.word	0x00000008
.L_1515:


//--------------------- .nv.info._ZN2at6native29vectorized_elementwise_kernelILi2EZZZNS0_65_GLOBAL__N__cd49fe81_27_ActivationSoftplusKernel_cu_1520ed90_292715softplus_kernelERNS_18TensorIteratorBaseERKN3c106ScalarES8_ENKUlvE_clEvENKUlvE_clEvEUldE_St5arrayIPcLm2EEEEviT0_T1_ --------------------------
	.section	.nv.info._ZN2at6native29vectorized_elementwise_kernelILi2EZZZNS0_65_GLOBAL__N__cd49fe81_27_ActivationSoftplusKernel_cu_1520ed90_292715softplus_kernelERNS_18TensorIteratorBaseERKN3c106ScalarES8_ENKUlvE_clEvENKUlvE_clEvEUldE_St5arrayIPcLm2EEEEviT0_T1_,"",@"SHT_CUDA_INFO"
	.sectionflags	@""
	.align	4


	//----- nvinfo : EIATTR_CUDA_API_VERSION
	.align		4
        /*0000*/ 	.byte	0x04, 0x37
        /*0002*/ 	.short	(.L_1517 - .L_1516)
.L_1516:
        /*0004*/ 	.word	0x00000082


	//----- nvinfo : EIATTR_KPARAM_INFO
	.align		4
.L_1517:
        /*0008*/ 	.byte	0x04, 0x17
        /*000a*/ 	.short	(.L_1519 - .L_1518)
.L_1518:
        /*000c*/ 	.word	0x00000000
        /*0010*/ 	.short	0x0002
        /*0012*/ 	.short	0x0020
        /*0014*/ 	.byte	0x00, 0xf0, 0x41, 0x00


	//----- nvinfo : EIATTR_KPARAM_INFO
	.align		4
.L_1519:
        /*0018*/ 	.byte	0x04, 0x17
        /*001a*/ 	.short	(.L_1521 - .L_1520)
.L_1520:
        /*001c*/ 	.word	0x00000000
        /*0020*/ 	.short	0x0001
        /*0022*/ 	.short	0x0008
        /*0024*/ 	.byte	0x00, 0xf0, 0x61, 0x00


	//----- nvinfo : EIATTR_KPARAM_INFO
	.align		4
.L_1521:
        /*0028*/ 	.byte	0x04, 0x17
        /*002a*/ 	.short	(.L_1523 - .L_1522)
.L_1522:
        /*002c*/ 	.word	0x00000000
        /*0030*/ 	.short	0x0000
        /*0032*/ 	.short	0x0000
        /*0034*/ 	.byte	0x00, 0xf0, 0x11, 0x00


	//----- nvinfo : EIATTR_SPARSE_MMA_MASK
	.align		4
.L_1523:
        /*0038*/ 	.byte	0x03, 0x50
        /*003a*/ 	.short	0x0000


	//----- nvinfo : EIATTR_MAXREG_COUNT
	.align		4
        /*003c*/ 	.byte	0x03, 0x1b
        /*003e*/ 	.short	0x00ff


	//----- nvinfo : EIATTR_MERCURY_ISA_VERSION
	.align		4
        /*0040*/ 	.byte	0x03, 0x5f
        /*0042*/ 	.short	0x0101


	//----- nvinfo : EIATTR_EXIT_INSTR_OFFSETS
	.align		4
        /*0044*/ 	.byte	0x04, 0x1c
        /*0046*/ 	.short	(.L_1525 - .L_1524)


	//   ....[0]....
.L_1524:
        /*0048*/ 	.word	0x00007670


	//   ....[1]....
        /*004c*/ 	.word	0x0000f510


	//   ....[2]....
        /*0050*/ 	.word	0x0000f560


	//----- nvinfo : EIATTR_MAX_THREADS
	.align		4
.L_1525:
        /*0054*/ 	.byte	0x04, 0x05
        /*0056*/ 	.short	(.L_1527 - .L_1526)
.L_1526:
        /*0058*/ 	.word	0x00000080
        /*005c*/ 	.word	0x00000001
        /*0060*/ 	.word	0x00000001


	//----- nvinfo : EIATTR_CRS_STACK_SIZE
	.align		4
.L_1527:
        /*0064*/ 	.byte	0x04, 0x1e
        /*0066*/ 	.short	(.L_1529 - .L_1528)
.L_1528:
        /*0068*/ 	.word	0x00000000


	//----- nvinfo : EIATTR_CBANK_PARAM_SIZE
	.align		4
.L_1529:
        /*006c*/ 	.byte	0x03, 0x19
        /*006e*/ 	.short	0x0030


	//----- nvinfo : EIATTR_PARAM_CBANK
	.align		4
        /*0070*/ 	.byte	0x04, 0x0a
        /*0072*/ 	.short	(.L_1531 - .L_1530)
	.align		4
.L_1530:
        /*0074*/ 	.word	index@(.nv.constant0._ZN2at6native29vectorized_elementwise_kernelILi2EZZZNS0_65_GLOBAL__N__cd49fe81_27_ActivationSoftplusKernel_cu_1520ed90_292715softplus_kernelERNS_18TensorIteratorBaseERKN3c106ScalarES8_ENKUlvE_clEvENKUlvE_clEvEUldE_St5arrayIPcLm2EEEEviT0_T1_)
        /*0078*/ 	.short	0x0210
        /*007a*/ 	.short	0x0030


	//----- nvinfo : EIATTR_SW_WAR
	.align		4
.L_1531:
        /*007c*/ 	.byte	0x04, 0x36
        /*007e*/ 	.short	(.L_1533 - .L_1532)
.L_1532:
        /*0080*/ 	.word	0x00000008
.L_1533:


//--------------------- .nv.info._ZN2at6native29vectorized_elementwise_kernelILi4EZZZNS0_65_GLOBAL__N__cd49fe81_27_ActivationSoftplusKernel_cu_1520ed90_292715softplus_kernelERNS_18TensorIteratorBaseERKN3c106ScalarES8_ENKUlvE_clEvENKUlvE_clEvEUldE_St5arrayIPcLm2EEEEviT0_T1_ --------------------------
	.section	.nv.info._ZN2at6native29vectorized_elementwise_kernelILi4EZZZNS0_65_GLOBAL__N__cd49fe81_27_ActivationSoftplusKernel_cu_1520ed90_292715softplus_kernelERNS_18TensorIteratorBaseERKN3c106ScalarES8_ENKUlvE_clEvENKUlvE_clEvEUldE_St5arrayIPcLm2EEEEviT0_T1_,"",@"SHT_CUDA_INFO"
	.sectionflags	@""
	.align	4


	//----- nvinfo : EIATTR_CUDA_API_VERSION
	.align		4
        /*0000*/ 	.byte	0x04, 0x37
        /*0002*/ 	.short	(.L_1535 - .L_1534)
.L_1534:
        /*0004*/ 	.word	0x00000082


	//----- nvinfo : EIATTR_KPARAM_INFO
	.align		4
.L_1535:
        /*0008*/ 	.byte	0x04, 0x17
        /*000a*/ 	.short	(.L_1537 - .L_1536)
.L_1536:
        /*000c*/ 	.word	0x00000000
        /*0010*/ 	.short	0x0002
        /*0012*/ 	.short	0x0020
        /*0014*/ 	.byte	0x00, 0xf0, 0x41, 0x00


	//----- nvinfo : EIATTR_KPARAM_INFO
	.align		4
.L_1537:
        /*0018*/ 	.byte	0x04, 0x17
        /*001a*/ 	.short	(.L_1539 - .L_1538)
.L_1538:
        /*001c*/ 	.word	0x00000000
        /*0020*/ 	.short	0x0001
        /*0022*/ 	.short	0x0008
        /*0024*/ 	.byte	0x00, 0xf0, 0x61, 0x00


	//----- nvinfo : EIATTR_KPARAM_INFO
	.align		4
.L_1539:
        /*0028*/ 	.byte	0x04, 0x17
        /*002a*/ 	.short	(.L_1541 - .L_1540)
.L_1540:
        /*002c*/ 	.word	0x00000000
        /*0030*/ 	.short	0x0000
        /*0032*/ 	.short	0x0000
        /*0034*/ 	.byte	0x00, 0xf0, 0x11, 0x00


	//----- nvinfo : EIATTR_SPARSE_MMA_MASK
	.align		4
.L_1541:
        /*0038*/ 	.byte	0x03, 0x50
        /*003a*/ 	.short	0x0000


	//----- nvinfo : EIATTR_MAXREG_COUNT
	.align		4
        /*003c*/ 	.byte	0x03, 0x1b
        /*003e*/ 	.short	0x00ff


	//----- nvinfo : EIATTR_MERCURY_ISA_VERSION
	.align		4
        /*0040*/ 	.byte	0x03, 0x5f
        /*0042*/ 	.short	0x0101


	//----- nvinfo : EIATTR_EXIT_INSTR_OFFSETS
	.align		4
        /*0044*/ 	.byte	0x04, 0x1c
        /*0046*/ 	.short	(.L_1543 - .L_1542)


	//   ....[0]....
.L_1542:
        /*0048*/ 	.word	0x00007670


	//   ....[1]....
        /*004c*/ 	.word	0x0000f510


	//   ....[2]....
        /*0050*/ 	.word	0x0000f560


	//----- nvinfo : EIATTR_MAX_THREADS
	.align		4
.L_1543:
        /*0054*/ 	.byte	0x04, 0x05
        /*0056*/ 	.short	(.L_1545 - .L_1544)
.L_1544:
        /*0058*/ 	.word	0x00000080
        /*005c*/ 	.word	0x00000001
        /*0060*/ 	.word	0x00000001


	//----- nvinfo : EIATTR_CRS_STACK_SIZE
	.align		4
.L_1545:
        /*0064*/ 	.byte	0x04, 0x1e
        /*0066*/ 	.short	(.L_1547 - .L_1546)
.L_1546:
        /*0068*/ 	.word	0x00000000


	//----- nvinfo : EIATTR_CBANK_PARAM_SIZE
	.align		4
.L_1547:
        /*006c*/ 	.byte	0x03, 0x19
        /*006e*/ 	.short	0x0030


	//----- nvinfo : EIATTR_PARAM_CBANK
	.align		4
        /*0070*/ 	.byte	0x04, 0x0a
        /*0072*/ 	.short	(.L_1549 - .L_1548)
	.align		4
.L_1548:
        /*0074*/ 	.word	index@(.nv.constant0._ZN2at6native29vectorized_elementwise_kernelILi4EZZZNS0_65_GLOBAL__N__cd49fe81_27_ActivationSoftplusKernel_cu_1520ed90_292715softplus_kernelERNS_18TensorIteratorBaseERKN3c106ScalarES8_ENKUlvE_clEvENKUlvE_clEvEUldE_St5arrayIPcLm2EEEEviT0_T1_)
        /*0078*/ 	.short	0x0210
        /*007a*/ 	.short	0x0030


	//----- nvinfo : EIATTR_SW_WAR
	.align		4
.L_1549:
        /*007c*/ 	.byte	0x04, 0x36
        /*007e*/ 	.short	(.L_1551 - .L_1550)
.L_1550:
        /*0080*/ 	.word	0x00000008
.L_1551:


//--------------------- .nv.info._ZN2at6native29vectorized_elementwise_kernelILi8EZZZNS0_65_GLOBAL__N__cd49fe81_27_ActivationSoftplusKernel_cu_1520ed90_292715softplus_kernelERNS_18TensorIteratorBaseERKN3c106ScalarES8_ENKUlvE_clEvENKUlvE_clEvEUldE_St5arrayIPcLm2EEEEviT0_T1_ --------------------------
	.section	.nv.info._ZN2at6native29vectorized_elementwise_kernelILi8EZZZNS0_65_GLOBAL__N__cd49fe81_27_ActivationSoftplusKernel_cu_1520ed90_292715softplus_kernelERNS_18TensorIteratorBaseERKN3c106ScalarES8_ENKUlvE_clEvENKUlvE_clEvEUldE_St5arrayIPcLm2EEEEviT0_T1_,"",@"SHT_CUDA_INFO"
	.sectionflags	@""
	.align	4


	//----- nvinfo : EIATTR_CUDA_API_VERSION
	.align		4
        /*0000*/ 	.byte	0x04, 0x37
        /*0002*/ 	.short	(.L_1553 - .L_1552)
.L_1552:
        /*0004*/ 	.word	0x00000082


	//----- nvinfo : EIATTR_KPARAM_INFO
	.align		4
.L_1553:
        /*0008*/ 	.byte	0x04, 0x17
        /*000a*/ 	.short	(.L_1555 - .L_1554)
.L_1554:
        /*000c*/ 	.word	0x00000000
        /*0010*/ 	.short	0x0002
        /*0012*/ 	.short	0x0020
        /*0014*/ 	.byte	0x00, 0xf0, 0x41, 0x00


	//----- nvinfo : EIATTR_KPARAM_INFO
	.align		4
.L_1555:
        /*0018*/ 	.byte	0x04, 0x17
        /*001a*/ 	.short	(.L_1557 - .L_1556)
.L_1556:
        /*001c*/ 	.word	0x00000000
        /*0020*/ 	.short	0x0001
        /*0022*/ 	.short	0x0008
        /*0024*/ 	.byte	0x00, 0xf0, 0x61, 0x00


	//----- nvinfo : EIATTR_KPARAM_INFO
	.align		4
.L_1557:
        /*0028*/ 	.byte	0x04, 0x17
        /*002a*/ 	.short	(.L_1559 - .L_1558)
.L_1558:
        /*002c*/ 	.word	0x00000000
        /*0030*/ 	.short	0x0000
        /*0032*/ 	.short	0x0000
        /*0034*/ 	.byte	0x00, 0xf0, 0x11, 0x00


	//----- nvinfo : EIATTR_SPARSE_MMA_MASK
	.align		4
.L_1559:
        /*0038*/ 	.byte	0x03, 0x50
        /*003a*/ 	.short	0x0000


	//----- nvinfo : EIATTR_MAXREG_COUNT
	.align		4
        /*003c*/ 	.byte	0x03, 0x1b
        /*003e*/ 	.short	0x00ff


	//----- nvinfo : EIATTR_MERCURY_ISA_VERSION
	.align		4
        /*0040*/ 	.byte	0x03, 0x5f
        /*0042*/ 	.short	0x0101


	//----- nvinfo : EIATTR_EXIT_INSTR_OFFSETS
	.align		4
        /*0044*/ 	.byte	0x04, 0x1c
        /*0046*/ 	.short	(.L_1561 - .L_1560)


	//   ....[0]....
.L_1560:
        /*0048*/ 	.word	0x00007670


	//   ....[1]....
        /*004c*/ 	.word	0x0000f510


	//   ....[2]....
        /*0050*/ 	.word	0x0000f560


	//----- nvinfo : EIATTR_MAX_THREADS
	.align		4
.L_1561:
        /*0054*/ 	.byte	0x04, 0x05
        /*0056*/ 	.short	(.L_1563 - .L_1562)
.L_1562:
        /*0058*/ 	.word	0x00000080
        /*005c*/ 	.word	0x00000001
        /*0060*/ 	.word	0x00000001


	//----- nvinfo : EIATTR_CRS_STACK_SIZE
	.align		4
.L_1563:
        /*0064*/ 	.byte	0x04, 0x1e
        /*0066*/ 	.short	(.L_1565 - .L_1564)
.L_1564:
        /*0068*/ 	.word	0x00000000


	//----- nvinfo : EIATTR_CBANK_PARAM_SIZE
	.align		4
.L_1565:
        /*006c*/ 	.byte	0x03, 0x19
        /*006e*/ 	.short	0x0030


	//----- nvinfo : EIATTR_PARAM_CBANK
	.align		4
        /*0070*/ 	.byte	0x04, 0x0a
        /*0072*/ 	.short	(.L_1567 - .L_1566)
	.align		4
.L_1566:
        /*0074*/ 	.word	index@(.nv.constant0._ZN2at6native29vectorized_elementwise_kernelILi8EZZZNS0_65_GLOBAL__N__cd49fe81_27_ActivationSoftplusKernel_cu_1520ed90_292715softplus_kernelERNS_18TensorIteratorBaseERKN3c106ScalarES8_ENKUlvE_clEvENKUlvE_clEvEUldE_St5arrayIPcLm2EEEEviT0_T1_)
        /*0078*/ 	.short	0x0210
        /*007a*/ 	.short	0x0030


	//----- nvinfo : EIATTR_SW_WAR
	.align		4
.L_1567:
        /*007c*/ 	.byte	0x04, 0x36
        /*007e*/ 	.short	(.L_1569 - .L_1568)
.L_1568:
        /*0080*/ 	.word	0x00000008
.L_1569:


//--------------------- .nv.callgraph             --------------------------
	.section	.nv.callgraph,"",@"SHT_CUDA_CALLGRAPH"
	.align	4
	.sectionentsize	8
	.align		4
        /*0000*/ 	.word	0x00000000
	.align		4
        /*0004*/ 	.word	0xffffffff
	.align		4
        /*0008*/ 	.word	index@(_ZN2at6native18elementwise_kernelILi128ELi4EZNS0_15gpu_kernel_implIZZZNS0_65_GLOBAL__N__cd49fe81_27_ActivationSoftplusKernel_cu_1520ed90_292724softplus_backward_kernelERNS_18TensorIteratorBaseERKN3c106ScalarES9_ENKUlvE_clEvENKUlvE2_clEvEUlNS6_8BFloat16ESC_E_EEvS5_RKT_EUliE_EEviT1_)
	.align		4
        /*000c*/ 	.word	index@(__assertfail)
	.align		4
        /*0010*/ 	.word	index@(_ZN2at6native27unrolled_elementwise_kernelIZZZNS0_65_GLOBAL__N__cd49fe81_27_ActivationSoftplusKernel_cu_1520ed90_292724softplus_backward_kernelERNS_18TensorIteratorBaseERKN3c106ScalarES8_ENKUlvE_clEvENKUlvE2_clEvEUlNS5_8BFloat16ESB_E_St5arrayIPcLm3EELi4E23TrivialOffsetCalculatorILi2EjESG_ILi1EjENS0_6memory12LoadWithCastILi2EEENSJ_13StoreWithCastILi1EEEEEviT_T0_T2_T3_T4_T5_)
	.align		4
        /*0014*/ 	.word	index@(__assertfail)
	.align		4
        /*0018*/ 	.word	index@(_ZN2at6native18elementwise_kernelILi128ELi4EZNS0_15gpu_kernel_implIZZZNS0_65_GLOBAL__N__cd49fe81_27_ActivationSoftplusKernel_cu_1520ed90_292724softplus_backward_kernelERNS_18TensorIteratorBaseERKN3c106ScalarES9_ENKUlvE_clEvENKUlvE1_clEvEUlNS6_4HalfESC_E_EEvS5_RKT_EUliE_EEviT1_)
	.align		4
        /*001c*/ 	.word	index@(__assertfail)
	.align		4
        /*0020*/ 	.word	index@(_ZN2at6native27unrolled_elementwise_kernelIZZZNS0_65_GLOBAL__N__cd49fe81_27_ActivationSoftplusKernel_cu_1520ed90_292724softplus_backward_kernelERNS_18TensorIteratorBaseERKN3c106ScalarES8_ENKUlvE_clEvENKUlvE1_clEvEUlNS5_4HalfESB_E_St5arrayIPcLm3EELi4E23TrivialOffsetCalculatorILi2EjESG_ILi1EjENS0_6memory12LoadWithCastILi2EEENSJ_13StoreWithCastILi1EEEEEviT_T0_T2_T3_T4_T5_)
	.align		4
        /*0024*/ 	.word	index@(__assertfail)
	.align		4
        /*0028*/ 	.word	index@(_ZN2at6native18elementwise_kernelILi128ELi4EZNS0_15gpu_kernel_implIZZZNS0_65_GLOBAL__N__cd49fe81_27_ActivationSoftplusKernel_cu_1520ed90_292724softplus_backward_kernelERNS_18TensorIteratorBaseERKN3c106ScalarES9_ENKUlvE_clEvENKUlvE0_clEvEUlffE_EEvS5_RKT_EUliE_EEviT1_)
	.align		4
        /*002c*/ 	.word	index@(__assertfail)
	.align		4
        /*0030*/ 	.word	index@(_ZN2at6native27unrolled_elementwise_kernelIZZZNS0_65_GLOBAL__N__cd49fe81_27_ActivationSoftplusKernel_cu_1520ed90_292724softplus_backward_kernelERNS_18TensorIteratorBaseERKN3c106ScalarES8_ENKUlvE_clEvENKUlvE0_clEvEUlffE_St5arrayIPcLm3EELi4E23TrivialOffsetCalculatorILi2EjESF_ILi1EjENS0_6memory12LoadWithCastILi2EEENSI_13StoreWithCastILi1EEEEEviT_T0_T2_T3_T4_T5_)
	.align		4
        /*0034*/ 	.word	index@(__assertfail)
	.align		4
        /*0038*/ 	.word	index@(_ZN2at6native18elementwise_kernelILi128ELi4EZNS0_15gpu_kernel_implIZZZNS0_65_GLOBAL__N__cd49fe81_27_ActivationSoftplusKernel_cu_1520ed90_292724softplus_backward_kernelERNS_18TensorIteratorBaseERKN3c106ScalarES9_ENKUlvE_clEvENKUlvE_clEvEUlddE_EEvS5_RKT_EUliE_EEviT1_)
	.align		4
        /*003c*/ 	.word	index@(__assertfail)
	.align		4
        /*0040*/ 	.word	index@(_ZN2at6native27unrolled_elementwise_kernelIZZZNS0_65_GLOBAL__N__cd49fe81_27_ActivationSoftplusKernel_cu_1520ed90_292724softplus_backward_kernelERNS_18TensorIteratorBaseERKN3c106ScalarES8_ENKUlvE_clEvENKUlvE_clEvEUlddE_St5arrayIPcLm3EELi4E23TrivialOffsetCalculatorILi2EjESF_ILi1EjENS0_6memory12LoadWithCastILi2EEENSI_13StoreWithCastILi1EEEEEviT_T0_T2_T3_T4_T5_)
	.align		4
        /*0044*/ 	.word	index@(__assertfail)
	.align		4
        /*0048*/ 	.word	index@(_ZN2at6native18elementwise_kernelILi128ELi4EZNS0_15gpu_kernel_implIZZZNS0_65_GLOBAL__N__cd49fe81_27_ActivationSoftplusKernel_cu_1520ed90_292715softplus_kernelERNS_18TensorIteratorBaseERKN3c106ScalarES9_ENKUlvE_clEvENKUlvE2_clEvEUlNS6_8BFloat16EE_EEvS5_RKT_EUliE_EEviT1_)
	.align		4
        /*004c*/ 	.word	index@(__assertfail)
	.align		4
        /*0050*/ 	.word	index@(_ZN2at6native27unrolled_elementwise_kernelIZZZNS0_65_GLOBAL__N__cd49fe81_27_ActivationSoftplusKernel_cu_1520ed90_292715softplus_kernelERNS_18TensorIteratorBaseERKN3c106ScalarES8_ENKUlvE_clEvENKUlvE2_clEvEUlNS5_8BFloat16EE_St5arrayIPcLm2EELi4E23TrivialOffsetCalculatorILi1EjESH_NS0_6memory12LoadWithCastILi1EEENSI_13StoreWithCastILi1EEEEEviT_T0_T2_T3_T4_T5_)
	.align		4
        /*0054*/ 	.word	index@(__assertfail)
	.align		4
        /*0058*/ 	.word	index@(_ZN2at6native18elementwise_kernelILi128ELi4EZNS0_15gpu_kernel_implIZZZNS0_65_GLOBAL__N__cd49fe81_27_ActivationSoftplusKernel_cu_1520ed90_292715softplus_kernelERNS_18TensorIteratorBaseERKN3c106ScalarES9_ENKUlvE_clEvENKUlvE1_clEvEUlNS6_4HalfEE_EEvS5_RKT_EUliE_EEviT1_)
	.align		4
        /*005c*/ 	.word	index@(__assertfail)
	.align		4
        /*0060*/ 	.word	index@(_ZN2at6native27unrolled_elementwise_kernelIZZZNS0_65_GLOBAL__N__cd49fe81_27_ActivationSoftplusKernel_cu_1520ed90_292715softplus_kernelERNS_18TensorIteratorBaseERKN3c106ScalarES8_ENKUlvE_clEvENKUlvE1_clEvEUlNS5_4HalfEE_St5arrayIPcLm2EELi4E23TrivialOffsetCalculatorILi1EjESH_NS0_6memory12LoadWithCastILi1EEENSI_13StoreWithCastILi1EEEEEviT_T0_T2_T3_T4_T5_)
	.align		4
        /*0064*/ 	.word	index@(__assertfail)
	.align		4
        /*0068*/ 	.word	index@(_ZN2at6native18elementwise_kernelILi128ELi4EZNS0_15gpu_kernel_implIZZZNS0_65_GLOBAL__N__cd49fe81_27_ActivationSoftplusKernel_cu_1520ed90_292715softplus_kernelERNS_18TensorIteratorBaseERKN3c106ScalarES9_ENKUlvE_clEvENKUlvE0_clEvEUlfE_EEvS5_RKT_EUliE_EEviT1_)
	.align		4
        /*006c*/ 	.word	index@(__assertfail)
	.align		4
        /*0070*/ 	.word	index@(_ZN2at6native27unrolled_elementwise_kernelIZZZNS0_65_GLOBAL__N__cd49fe81_27_ActivationSoftplusKernel_cu_1520ed90_292715softplus_kernelERNS_18TensorIteratorBaseERKN3c106ScalarES8_ENKUlvE_clEvENKUlvE0_clEvEUlfE_St5arrayIPcLm2EELi4E23TrivialOffsetCalculatorILi1EjESG_NS0_6memory12LoadWithCastILi1EEENSH_13StoreWithCastILi1EEEEEviT_T0_T2_T3_T4_T5_)
	.align		4
        /*0074*/ 	.word	index@(__assertfail)
	.align		4
        /*0078*/ 	.word	index@(_ZN2at6native18elementwise_kernelILi128ELi4EZNS0_15gpu_kernel_implIZZZNS0_65_GLOBAL__N__cd49fe81_27_ActivationSoftplusKernel_cu_1520ed90_292715softplus_kernelERNS_18TensorIteratorBaseERKN3c106ScalarES9_ENKUlvE_clEvENKUlvE_clEvEUldE_EEvS5_RKT_EUliE_EEviT1_)
	.align		4
        /*007c*/ 	.word	index@(__assertfail)
	.align		4
        /*0080*/ 	.word	index@(_ZN2at6native27unrolled_elementwise_kernelIZZZNS0_65_GLOBAL__N__cd49fe81_27_ActivationSoftplusKernel_cu_1520ed90_292715softplus_kernelERNS_18TensorIteratorBaseERKN3c106ScalarES8_ENKUlvE_clEvENKUlvE_clEvEUldE_St5arrayIPcLm2EELi4E23TrivialOffsetCalculatorILi1EjESG_NS0_6memory12LoadWithCastILi1EEENSH_13StoreWithCastILi1EEEEEviT_T0_T2_T3_T4_T5_)
	.align		4
        /*0084*/ 	.word	index@(__assertfail)
	.align		4
        /*0088*/ 	.word	0x00000000
	.align		4
        /*008c*/ 	.word	0xfffffffe
	.align		4
        /*0090*/ 	.word	0x00000000
	.align		4
        /*0094*/ 	.word	0xfffffffd
	.align		4
        /*0098*/ 	.word	0x00000000
	.align		4
        /*009c*/ 	.word	0xfffffffc


//--------------------- .nv.constant4             --------------------------
	.section	.nv.constant4,"a",@progbits
	.align	8
	.align		8
.nv.constant4:
        /*0000*/ 	.dword	__assertfail
	.align		8
        /*0008*/ 	.dword	__unnamed_1
	.align		8
        /*0010*/ 	.dword	__unnamed_2
	.align		8
        /*0018*/ 	.dword	__unnamed_3
	.align		8
        /*0020*/ 	.dword	__unnamed_4
	.align		8
        /*0028*/ 	.dword	__unnamed_5
	.align		8
        /*0030*/ 	.dword	__unnamed_6
	.align		8
        /*0038*/ 	.dword	__unnamed_7
	.align		8
        /*0040*/ 	.dword	__unnamed_8
	.align		8
        /*0048*/ 	.dword	_ZN63_INTERNAL_cd49fe81_27_ActivationSoftplusKernel_cu_1520ed90_29274cuda3std3__465_GLOBAL__N__cd49fe81_27_ActivationSoftplusKernel_cu_1520ed90_29276ignoreE
	.align		8
        /*0050*/ 	.dword	_ZN63_INTERNAL_cd49fe81_27_ActivationSoftplusKernel_cu_1520ed90_29274cuda3std3__45__cpo5beginE
	.align		8
        /*0058*/ 	.dword	_ZN63_INTERNAL_cd49fe81_27_ActivationSoftplusKernel_cu_1520ed90_29274cuda3std3__45__cpo3endE
	.align		8
        /*0060*/ 	.dword	_ZN63_INTERNAL_cd49fe81_27_ActivationSoftplusKernel_cu_1520ed90_29274cuda3std3__45__cpo6cbeginE
	.align		8
        /*0068*/ 	.dword	_ZN63_INTERNAL_cd49fe81_27_ActivationSoftplusKernel_cu_1520ed90_29274cuda3std3__45__cpo4cendE
	.align		8
        /*0070*/ 	.dword	_ZN63_INTERNAL_cd49fe81_27_ActivationSoftplusKernel_cu_1520ed90_29274cuda3std3__45__cpo6rbeginE
	.align		8
        /*0078*/ 	.dword	_ZN63_INTERNAL_cd49fe81_27_ActivationSoftplusKernel_cu_1520ed90_29274cuda3std3__45__cpo4rendE
	.align		8
        /*0080*/ 	.dword	_ZN63_INTERNAL_cd49fe81_27_ActivationSoftplusKernel_cu_1520ed90_29274cuda3std3__45__cpo7crbeginE
	.align		8
        /*0088*/ 	.dword	_ZN63_INTERNAL_cd49fe81_27_ActivationSoftplusKernel_cu_1520ed90_29274cuda3std3__45__cpo5crendE
	.align		8
        /*0090*/ 	.dword	_ZN63_INTERNAL_cd49fe81_27_ActivationSoftplusKernel_cu_1520ed90_29274cuda3std3__419piecewise_constructE
	.align		8
        /*0098*/ 	.dword	_ZN63_INTERNAL_cd49fe81_27_ActivationSoftplusKernel_cu_1520ed90_29274cuda3std3__48in_placeE
	.align		8
        /*00a0*/ 	.dword	_ZN63_INTERNAL_cd49fe81_27_ActivationSoftplusKernel_cu_1520ed90_29274cuda3std3__420unreachable_sentinelE
	.align		8
        /*00a8*/ 	.dword	_ZN63_INTERNAL_cd49fe81_27_ActivationSoftplusKernel_cu_1520ed90_29274cuda3std6ranges3__45__cpo4swapE
	.align		8
        /*00b0*/ 	.dword	_ZN63_INTERNAL_cd49fe81_27_ActivationSoftplusKernel_cu_1520ed90_29274cuda3std6ranges3__45__cpo9iter_moveE
	.align		8
        /*00b8*/ 	.dword	_ZN63_INTERNAL_cd49fe81_27_ActivationSoftplusKernel_cu_1520ed90_29274cuda3std6ranges3__45__cpo5beginE
	.align		8
        /*00c0*/ 	.dword	_ZN63_INTERNAL_cd49fe81_27_ActivationSoftplusKernel_cu_1520ed90_29274cuda3std6ranges3__45__cpo3endE
	.align		8
        /*00c8*/ 	.dword	_ZN63_INTERNAL_cd49fe81_27_ActivationSoftplusKernel_cu_1520ed90_29274cuda3std6ranges3__45__cpo6cbeginE
	.align		8
        /*00d0*/ 	.dword	_ZN63_INTERNAL_cd49fe81_27_ActivationSoftplusKernel_cu_1520ed90_29274cuda3std6ranges3__45__cpo4cendE
	.align		8
        /*00d8*/ 	.dword	_ZN63_INTERNAL_cd49fe81_27_ActivationSoftplusKernel_cu_1520ed90_29274cuda3std6ranges3__45__cpo7advanceE
	.align		8
        /*00e0*/ 	.dword	_ZN63_INTERNAL_cd49fe81_27_ActivationSoftplusKernel_cu_1520ed90_29274cuda3std6ranges3__45__cpo9iter_swapE
	.align		8
        /*00e8*/ 	.dword	_ZN63_INTERNAL_cd49fe81_27_ActivationSoftplusKernel_cu_1520ed90_29274cuda3std6ranges3__45__cpo4nextE
	.align		8
        /*00f0*/ 	.dword	_ZN63_INTERNAL_cd49fe81_27_ActivationSoftplusKernel_cu_1520ed90_29274cuda3std6ranges3__45__cpo4prevE
	.align		8
        /*00f8*/ 	.dword	_ZN63_INTERNAL_cd49fe81_27_ActivationSoftplusKernel_cu_1520ed90_29274cuda3std6ranges3__45__cpo4dataE
	.align		8
        /*0100*/ 	.dword	_ZN63_INTERNAL_cd49fe81_27_ActivationSoftplusKernel_cu_1520ed90_29274cuda3std6ranges3__45__cpo5cdataE
	.align		8
        /*0108*/ 	.dword	_ZN63_INTERNAL_cd49fe81_27_ActivationSoftplusKernel_cu_1520ed90_29274cuda3std6ranges3__45__cpo4sizeE
	.align		8
        /*0110*/ 	.dword	_ZN63_INTERNAL_cd49fe81_27_ActivationSoftplusKernel_cu_1520ed90_29274cuda3std6ranges3__45__cpo5ssizeE
	.align		8
        /*0118*/ 	.dword	_ZN63_INTERNAL_cd49fe81_27_ActivationSoftplusKernel_cu_1520ed90_29274cuda3std6ranges3__45__cpo8distanceE
	.align		8
        /*0120*/ 	.dword	_ZN63_INTERNAL_cd49fe81_27_ActivationSoftplusKernel_cu_1520ed90_29276thrust23THRUST_300001_SM_900_NS6system6detail10sequential3seqE
	.align		8
        /*0128*/ 	.dword	$str$6
	.align		8
        /*0130*/ 	.dword	$str$7


//--------------------- .text._ZN2at6native18elementwise_kernelILi128ELi4EZNS0_15gpu_kernel_implIZZZNS0_65_GLOBAL__N__cd49fe81_27_ActivationSoftplusKernel_cu_1520ed90_292724softplus_backward_kernelERNS_18TensorIteratorBaseERKN3c106ScalarES9_ENKUlvE_clEvENKUlvE2_clEvEUlNS6_8BFloat16ESC_E_EEvS5_RKT_EUliE_EEviT1_ --------------------------
	.section	.text._ZN2at6native18elementwise_kernelILi128ELi4EZNS0_15gpu_kernel_implIZZZNS0_65_GLOBAL__N__cd49fe81_27_ActivationSoftplusKernel_cu_1520ed90_292724softplus_backward_kernelERNS_18TensorIteratorBaseERKN3c106ScalarES9_ENKUlvE_clEvENKUlvE2_clEvEUlNS6_8BFloat16ESC_E_EEvS5_RKT_EUliE_EEviT1_,"ax",@progbits
	.align	128
        .global         _ZN2at6native18elementwise_kernelILi128ELi4EZNS0_15gpu_kernel_implIZZZNS0_65_GLOBAL__N__cd49fe81_27_ActivationSoftplusKernel_cu_1520ed90_292724softplus_backward_kernelERNS_18TensorIteratorBaseERKN3c106ScalarES9_ENKUlvE_clEvENKUlvE2_clEvEUlNS6_8BFloat16ESC_E_EEvS5_RKT_EUliE_EEviT1_
        .type           _ZN2at6native18elementwise_kernelILi128ELi4EZNS0_15gpu_kernel_implIZZZNS0_65_GLOBAL__N__cd49fe81_27_ActivationSoftplusKernel_cu_1520ed90_292724softplus_backward_kernelERNS_18TensorIteratorBaseERKN3c106ScalarES9_ENKUlvE_clEvENKUlvE2_clEvEUlNS6_8BFloat16ESC_E_EEvS5_RKT_EUliE_EEviT1_,@function
        .size           _ZN2at6native18elementwise_kernelILi128ELi4EZNS0_15gpu_kernel_implIZZZNS0_65_GLOBAL__N__cd49fe81_27_ActivationSoftplusKernel_cu_1520ed90_292724softplus_backward_kernelERNS_18TensorIteratorBaseERKN3c106ScalarES9_ENKUlvE_clEvENKUlvE2_clEvEUlNS6_8BFloat16ESC_E_EEvS5_RKT_EUliE_EEviT1_,(.L_x_7904 - _ZN2at6native18elementwise_kernelILi128ELi4EZNS0_15gpu_kernel_implIZZZNS0_65_GLOBAL__N__cd49fe81_27_ActivationSoftplusKernel_cu_1520ed90_292724softplus_backward_kernelERNS_18TensorIteratorBaseERKN3c106ScalarES9_ENKUlvE_clEvENKUlvE2_clEvEUlNS6_8BFloat16ESC_E_EEvS5_RKT_EUliE_EEviT1_)
        .other          _ZN2at6native18elementwise_kernelILi128ELi4EZNS0_15gpu_kernel_implIZZZNS0_65_GLOBAL__N__cd49fe81_27_ActivationSoftplusKernel_cu_1520ed90_292724softplus_backward_kernelERNS_18TensorIteratorBaseERKN3c106ScalarES9_ENKUlvE_clEvENKUlvE2_clEvEUlNS6_8BFloat16ESC_E_EEvS5_RKT_EUliE_EEviT1_,@"STO_CUDA_ENTRY STV_DEFAULT"
_ZN2at6native18elementwise_kernelILi128ELi4EZNS0_15gpu_kernel_implIZZZNS0_65_GLOBAL__N__cd49fe81_27_ActivationSoftplusKernel_cu_1520ed90_292724softplus_backward_kernelERNS_18TensorIteratorBaseERKN3c106ScalarES9_ENKUlvE_clEvENKUlvE2_clEvEUlNS6_8BFloat16ESC_E_EEvS5_RKT_EUliE_EEviT1_:
.text._ZN2at6native18elementwise_kernelILi128ELi4EZNS0_15gpu_kernel_implIZZZNS0_65_GLOBAL__N__cd49fe81_27_ActivationSoftplusKernel_cu_1520ed90_292724softplus_backward_kernelERNS_18TensorIteratorBaseERKN3c106ScalarES9_ENKUlvE_clEvENKUlvE2_clEvEUlNS6_8BFloat16ESC_E_EEvS5_RKT_EUliE_EEviT1_:
[----:B------:R-:W0:Y:S01]  /*0000*/  LDC R1, c[0x0][0x28] ;  /* 0x00000a00ff017b82 */ /* 0x000e220000000800 */
[----:B------:R-:W1:Y:S01]  /*0010*/  S2R R18, SR_CTAID.X ;  /* 0x0000000000127919 */ /* 0x000e620000002500 */
[----:B------:R-:W-:Y:S01]  /*0020*/  ULDC UR4, c[0x0][0x210] ;  /* 0x0000840000047ab9 */ /* 0x000fe20000000800 */
[----:B------:R-:W-:Y:S01]  /*0030*/  ULDC.64 UR36, c[0x0][0x208] ;  /* 0x0000820000247ab9 */ /* 0x000fe20000000a00 */
[----:B------:R-:W-:Y:S01]  /*0040*/  BSSY B6, `(.L_x_0) ;  /* 0x0000476000067945 */ /* 0x000fe20003800000 */
[----:B------:R-:W1:Y:S02]  /*0050*/  S2R R23, SR_TID.X ;  /* 0x0000000000177919 */ /* 0x000e640000002100 */
[----:B-1----:R-:W-:-:S05]  /*0060*/  IMAD R19, R18, 0x200, R23 ;  /* 0x0000020012137824 */ /* 0x002fca00078e0217 */
[----:B------:R-:W-:-:S13]  /*0070*/  ISETP.GE.AND P0, PT, R19, UR4, PT ;  /* 0x0000000413007c0c */ /* 0x000fda000bf06270 */
[----:B0-----:R-:W-:Y:S05]  /*0080*/  @P0 BRA `(.L_x_1) ;  /* 0x0000004400c40947 */ /* 0x001fea0003800000 */
[----:B------:R-:W0:Y:S01]  /*0090*/  LDC R6, c[0x0][0x218] ;  /* 0x00008600ff067b82 */ /* 0x000e220000000800 */
[----:B------:R-:W-:Y:S02]  /*00a0*/  IMAD.MOV.U32 R22, RZ, RZ, RZ ;  /* 0x000000ffff167224 */ /* 0x000fe400078e00ff */
[----:B------:R-:W-:Y:S02]  /*00b0*/  IMAD.MOV.U32 R0, RZ, RZ, RZ ;  /* 0x000000ffff007224 */ /* 0x000fe400078e00ff */
[----:B------:R-:W-:Y:S01]  /*00c0*/  IMAD.MOV.U32 R16, RZ, RZ, RZ ;  /* 0x000000ffff107224 */ /* 0x000fe200078e00ff */
[----:B0-----:R-:W-:-:S13]  /*00d0*/  ISETP.NE.AND P0, PT, R6, RZ, PT ;  /* 0x000000ff0600720c */ /* 0x001fda0003f05270 */
[----:B------:R-:W-:Y:S05]  /*00e0*/  @!P0 BRA `(.L_x_2) ;  /* 0x0000001400788947 */ /* 0x000fea0003800000 */
[----:B------:R-:W-:Y:S01]  /*00f0*/  IMAD.MOV.U32 R2, RZ, RZ, RZ ;  /* 0x000000ffff027224 */ /* 0x000fe200078e00ff */
[----:B------:R-:W-:Y:S01]  /*0100*/  ULDC.64 UR4, c[0x0][0x220] ;  /* 0x0000880000047ab9 */ /* 0x000fe20000000a00 */
[----:B------:R-:W-:Y:S01]  /*0110*/  IMAD.MOV.U32 R3, RZ, RZ, R19 ;  /* 0x000000ffff037224 */ /* 0x000fe200078e0013 */
[----:B------:R-:W-:Y:S01]  /*0120*/  ISETP.NE.AND P0, PT, R6, 0x1, PT ;  /* 0x000000010600780c */ /* 0x000fe20003f05270 */
[----:B------:R-:W-:Y:S01]  /*0130*/  ULDC UR6, c[0x0][0x350] ;  /* 0x0000d40000067ab9 */ /* 0x000fe20000000800 */
[----:B------:R-:W-:Y:S01]  /*0140*/  IMAD.HI.U32 R4, R19, UR4, R2 ;  /* 0x0000000413047c27 */ /* 0x000fe2000f8e0002 */
[----:B------:R-:W-:-:S04]  /*0150*/  ULDC UR4, c[0x0][0x21c] ;  /* 0x0000870000047ab9 */ /* 0x000fc80000000800 */
[----:B------:R-:W-:-:S05]  /*0160*/  SHF.R.U32.HI R5, RZ, UR5, R4 ;  /* 0x00000005ff057c19 */ /* 0x000fca0008011604 */
[----:B------:R-:W-:-:S04]  /*0170*/  IMAD.MOV R0, RZ, RZ, -R5 ;  /* 0x000000ffff007224 */ /* 0x000fc800078e0a05 */
[----:B------:R-:W-:Y:S01]  /*0180*/  IMAD R19, R0, UR4, R19 ;  /* 0x0000000400137c24 */ /* 0x000fe2000f8e0213 */
[----:B------:R-:W-:-:S03]  /*0190*/  ULDC.64 UR4, c[0x0][0x348] ;  /* 0x0000d20000047ab9 */ /* 0x000fc60000000a00 */
[C---:B------:R-:W-:Y:S02]  /*01a0*/  IMAD R16, R19.reuse, UR4, RZ ;  /* 0x0000000413107c24 */ /* 0x040fe4000f8e02ff */
[C---:B------:R-:W-:Y:S02]  /*01b0*/  IMAD R0, R19.reuse, UR5, RZ ;  /* 0x0000000513007c24 */ /* 0x040fe4000f8e02ff */
[----:B------:R-:W-:Y:S01]  /*01c0*/  IMAD R22, R19, UR6, RZ ;  /* 0x0000000613167c24 */ /* 0x000fe2000f8e02ff */
[----:B------:R-:W-:Y:S06]  /*01d0*/  @!P0 BRA `(.L_x_2) ;  /* 0x00000014003c8947 */ /* 0x000fec0003800000 */
[----:B------:R-:W-:Y:S01]  /*01e0*/  IMAD.MOV.U32 R4, RZ, RZ, RZ ;  /* 0x000000ffff047224 */ /* 0x000fe200078e00ff */
[----:B------:R-:W-:Y:S01]  /*01f0*/  ULDC.64 UR8, c[0x0][0x228] ;  /* 0x00008a0000087ab9 */ /* 0x000fe20000000a00 */
[----:B------:R-:W-:Y:S01]  /*0200*/  ULDC UR4, c[0x0][0x230] ;  /* 0x00008c0000047ab9 */ /* 0x000fe20000000800 */
[----:B------:R-:W-:Y:S01]  /*0210*/  ISETP.NE.AND P0, PT, R6, 0x2, PT ;  /* 0x000000020600780c */ /* 0x000fe20003f05270 */
[----:B------:R-:W-:-:S05]  /*0220*/  IMAD.HI.U32 R2, R5, UR9, R4 ;  /* 0x0000000905027c27 */ /* 0x000fca000f8e0004 */
[----:B------:R-:W-:Y:S01]  /*0230*/  SHF.R.U32.HI R3, RZ, UR4, R2 ;  /* 0x00000004ff037c19 */ /* 0x000fe20008011602 */
[----:B------:R-:W-:-:S04]  /*0240*/  ULDC UR4, c[0x0][0x354] ;  /* 0x0000d50000047ab9 */ /* 0x000fc80000000800 */
[----:B------:R-:W-:-:S04]  /*0250*/  IMAD.MOV R4, RZ, RZ, -R3 ;  /* 0x000000ffff047224 */ /* 0x000fc800078e0a03 */
[----:B------:R-:W-:Y:S01]  /*0260*/  IMAD R5, R4, UR8, R5 ;  /* 0x0000000804057c24 */ /* 0x000fe2000f8e0205 */
[----:B------:R-:W-:-:S03]  /*0270*/  ULDC.64 UR8, c[0x0][0x358] ;  /* 0x0000d60000087ab9 */ /* 0x000fc60000000a00 */
[C---:B------:R-:W-:Y:S02]  /*0280*/  IMAD R22, R5.reuse, UR9, RZ ;  /* 0x0000000905167c24 */ /* 0x040fe4000f8e02ff */
[C---:B------:R-:W-:Y:S02]  /*0290*/  IMAD R16, R5.reuse, UR4, R16 ;  /* 0x0000000405107c24 */ /* 0x040fe4000f8e0210 */
[----:B------:R-:W-:Y:S02]  /*02a0*/  IMAD R0, R5, UR8, R0 ;  /* 0x0000000805007c24 */ /* 0x000fe4000f8e0200 */
[----:B------:R-:W-:Y:S01]  /*02b0*/  IMAD R22, R19, UR6, R22 ;  /* 0x0000000613167c24 */ /* 0x000fe2000f8e0216 */
[----:B------:R-:W-:Y:S06]  /*02c0*/  @!P0 BRA `(.L_x_2) ;  /* 0x0000001400008947 */ /* 0x000fec0003800000 */
[----:B------:R-:W-:Y:S01]  /*02d0*/  IMAD.MOV.U32 R2, RZ, RZ, RZ ;  /* 0x000000ffff027224 */ /* 0x000fe200078e00ff */
[----:B------:R-:W-:Y:S01]  /*02e0*/  ULDC.64 UR4, c[0x0][0x238] ;  /* 0x00008e0000047ab9 */ /* 0x000fe20000000a00 */
        /* <DEDUP_REMOVED lines=8> */
[C---:B------:R-:W-:Y:S02]  /*0370*/  IMAD R16, R3.reuse, UR4, R16 ;  /* 0x0000000403107c24 */ /* 0x040fe4000f8e0210 */
[C---:B------:R-:W-:Y:S02]  /*0380*/  IMAD R0, R3.reuse, UR5, R0 ;  /* 0x0000000503007c24 */ /* 0x040fe4000f8e0200 */
[----:B------:R-:W-:Y:S01]  /*0390*/  IMAD R22, R3, UR6, R22 ;  /* 0x0000000603167c24 */ /* 0x000fe2000f8e0216 */
        /* <DEDUP_REMOVED lines=297> */
[----:B------:R-:W-:Y:S02]  /*1630*/  ULDC UR6, c[0x0][0x470] ;  /* 0x00011c0000067ab9 */ /* 0x000fe40000000800 */
        /* <DEDUP_REMOVED lines=8> */
[----:B------:R-:W-:-:S07]  /*16c0*/  IMAD R22, R3, UR6, R22 ;  /* 0x0000000603167c24 */ /* 0x000fce000f8e0216 */
.L_x_2:
[----:B------:R-:W0:Y:S01]  /*16d0*/  LDC.U8 R5, c[0x0][0x4a1] ;  /* 0x00012840ff057b82 */ /* 0x000e220000000000 */
[----:B------:R-:W-:Y:S01]  /*16e0*/  ULDC.64 UR4, c[0x0][0x478] ;  /* 0x00011e0000047ab9 */ /* 0x000fe20000000a00 */
[----:B------:R-:W-:Y:S01]  /*16f0*/  ULDC.64 UR6, c[0x0][0x480] ;  /* 0x0001200000067ab9 */ /* 0x000fe20000000a00 */
[----:B------:R-:W-:Y:S02]  /*1700*/  IADD3 R16, P1, R16, UR4, RZ ;  /* 0x0000000410107c10 */ /* 0x000fe4000ff3e0ff */
[----:B------:R-:W-:-:S03]  /*1710*/  IADD3 R2, P2, R0, UR6, RZ ;  /* 0x0000000600027c10 */ /* 0x000fc6000ff5e0ff */
[----:B------:R-:W-:Y:S02]  /*1720*/  IMAD.X R17, RZ, RZ, UR5, P1 ;  /* 0x00000005ff117e24 */ /* 0x000fe400088e06ff */
[----:B------:R-:W-:Y:S01]  /*1730*/  IMAD.X R3, RZ, RZ, UR7, P2 ;  /* 0x00000007ff037e24 */ /* 0x000fe200090e06ff */
[----:B0-----:R-:W-:-:S04]  /*1740*/  PRMT R4, R5, 0x9910, RZ ;  /* 0x0000991005047816 */ /* 0x001fc800000000ff */
[----:B------:R-:W-:-:S13]  /*1750*/  ISETP.GT.AND P0, PT, R4, 0x9, PT ;  /* 0x000000090400780c */ /* 0x000fda0003f04270 */
[----:B------:R-:W-:Y:S05]  /*1760*/  @P0 BRA `(.L_x_3) ;  /* 0x0000000400300947 */ /* 0x000fea0003800000 */
[----:B------:R-:W-:-:S13]  /*1770*/  ISETP.GT.AND P0, PT, R4, 0x4, PT ;  /* 0x000000040400780c */ /* 0x000fda0003f04270 */
[----:B------:R-:W-:Y:S05]  /*1780*/  @P0 BRA `(.L_x_4) ;  /* 0x0000000000940947 */ /* 0x000fea0003800000 */
[----:B------:R-:W-:-:S13]  /*1790*/  ISETP.GT.AND P0, PT, R4, 0x1, PT ;  /* 0x000000010400780c */ /* 0x000fda0003f04270 */
[----:B------:R-:W-:Y:S05]  /*17a0*/  @P0 BRA `(.L_x_5) ;  /* 0x0000000000380947 */ /* 0x000fea0003800000 */
[----:B------:R-:W-:-:S13]  /*17b0*/  ISETP.NE.AND P0, PT, R5, RZ, PT ;  /* 0x000000ff0500720c */ /* 0x000fda0003f05270 */
[----:B------:R-:W-:Y:S05]  /*17c0*/  @!P0 BRA `(.L_x_6) ;  /* 0x00000000001c8947 */ /* 0x000fea0003800000 */
[----:B------:R-:W-:-:S13]  /*17d0*/  ISETP.NE.AND P0, PT, R4, 0x1, PT ;  /* 0x000000010400780c */ /* 0x000fda0003f05270 */
[----:B------:R-:W-:Y:S05]  /*17e0*/  @P0 BRA `(.L_x_7) ;  /* 0x0000000c00840947 */ /* 0x000fea0003800000 */
[----:B------:R-:W2:Y:S02]  /*17f0*/  LDG.E.S8 R2, desc[UR36][R2.64] ;  /* 0x0000002402027981 */ /* 0x000ea4000c1e1300 */
[----:B--2---:R-:W0:Y:S02]  /*1800*/  I2F.S16 R0, R2 ;  /* 0x0000000200007306 */ /* 0x004e240000101400 */
[----:B0-----:R-:W-:-:S04]  /*1810*/  F2FP.BF16.F32.PACK_AB R0, RZ, R0 ;  /* 0x00000000ff00723e */ /* 0x001fc800000010ff */
[----:B------:R-:W-:Y:S01]  /*1820*/  PRMT R19, R0, 0x7610, R19 ;  /* 0x0000761000137816 */ /* 0x000fe20000000013 */
[----:B------:R-:W-:Y:S06]  /*1830*/  BRA `(.L_x_8) ;  /* 0x0000000c00dc7947 */ /* 0x000fec0003800000 */
.L_x_6:
[----:B------:R-:W2:Y:S02]  /*1840*/  LDG.E.U8 R2, desc[UR36][R2.64] ;  /* 0x0000002402027981 */ /* 0x000ea4000c1e1100 */
[----:B--2---:R-:W-:-:S04]  /*1850*/  I2FP.F32.U32 R0, R2 ;  /* 0x0000000200007245 */ /* 0x004fc80000201000 */
[----:B------:R-:W-:-:S04]  /*1860*/  F2FP.BF16.F32.PACK_AB R0, RZ, R0 ;  /* 0x00000000ff00723e */ /* 0x000fc800000010ff */
[----:B------:R-:W-:Y:S01]  /*1870*/  PRMT R19, R0, 0x7610, R19 ;  /* 0x0000761000137816 */ /* 0x000fe20000000013 */
[----:B------:R-:W-:Y:S06]  /*1880*/  BRA `(.L_x_8) ;  /* 0x0000000c00c87947 */ /* 0x000fec0003800000 */
.L_x_5:
[----:B------:R-:W-:-:S13]  /*1890*/  ISETP.NE.AND P0, PT, R4, 0x2, PT ;  /* 0x000000020400780c */ /* 0x000fda0003f05270 */
[----:B------:R-:W-:Y:S05]  /*18a0*/  @!P0 BRA `(.L_x_9) ;  /* 0x0000000000388947 */ /* 0x000fea0003800000 */
[----:B------:R-:W-:-:S13]  /*18b0*/  ISETP.NE.AND P0, PT, R4, 0x3, PT ;  /* 0x000000030400780c */ /* 0x000fda0003f05270 */
[----:B------:R-:W-:Y:S05]  /*18c0*/  @!P0 BRA `(.L_x_10) ;  /* 0x00000000001c8947 */ /* 0x000fea0003800000 */
[----:B------:R-:W-:-:S13]  /*18d0*/  ISETP.NE.AND P0, PT, R4, 0x4, PT ;  /* 0x000000040400780c */ /* 0x000fda0003f05270 */
[----:B------:R-:W-:Y:S05]  /*18e0*/  @P0 BRA `(.L_x_7) ;  /* 0x0000000c00440947 */ /* 0x000fea0003800000 */
[----:B------:R-:W2:Y:S02]  /*18f0*/  LDG.E.64 R2, desc[UR36][R2.64] ;  /* 0x0000002402027981 */ /* 0x000ea4000c1e1b00 */
[----:B--2---:R-:W0:Y:S02]  /*1900*/  I2F.S64 R0, R2 ;  /* 0x0000000200007312 */ /* 0x004e240000301400 */
[----:B0-----:R-:W-:-:S04]  /*1910*/  F2FP.BF16.F32.PACK_AB R0, RZ, R0 ;  /* 0x00000000ff00723e */ /* 0x001fc800000010ff */
[----:B------:R-:W-:Y:S01]  /*1920*/  PRMT R19, R0, 0x7610, R19 ;  /* 0x0000761000137816 */ /* 0x000fe20000000013 */
[----:B------:R-:W-:Y:S06]  /*1930*/  BRA `(.L_x_8) ;  /* 0x0000000c009c7947 */ /* 0x000fec0003800000 */
.L_x_10:
[----:B------:R-:W2:Y:S02]  /*1940*/  LDG.E R2, desc[UR36][R2.64] ;  /* 0x0000002402027981 */ /* 0x000ea4000c1e1900 */
[----:B--2---:R-:W-:-:S04]  /*1950*/  I2FP.F32.S32 R0, R2 ;  /* 0x0000000200007245 */ /* 0x004fc80000201400 */
[----:B------:R-:W-:-:S04]  /*1960*/  F2FP.BF16.F32.PACK_AB R0, RZ, R0 ;  /* 0x00000000ff00723e */ /* 0x000fc800000010ff */
[----:B------:R-:W-:Y:S01]  /*1970*/  PRMT R19, R0, 0x7610, R19 ;  /* 0x0000761000137816 */ /* 0x000fe20000000013 */
[----:B------:R-:W-:Y:S06]  /*1980*/  BRA `(.L_x_8) ;  /* 0x0000000c00887947 */ /* 0x000fec0003800000 */
.L_x_9:
[----:B------:R-:W2:Y:S02]  /*1990*/  LDG.E.U16 R2, desc[UR36][R2.64] ;  /* 0x0000002402027981 */ /* 0x000ea4000c1e1500 */
[----:B--2---:R-:W0:Y:S02]  /*19a0*/  I2F.S16 R0, R2 ;  /* 0x0000000200007306 */ /* 0x004e240000101400 */
[----:B0-----:R-:W-:-:S04]  /*19b0*/  F2FP.BF16.F32.PACK_AB R0, RZ, R0 ;  /* 0x00000000ff00723e */ /* 0x001fc800000010ff */
[----:B------:R-:W-:Y:S01]  /*19c0*/  PRMT R19, R0, 0x7610, R19 ;  /* 0x0000761000137816 */ /* 0x000fe20000000013 */
[----:B------:R-:W-:Y:S06]  /*19d0*/  BRA `(.L_x_8) ;  /* 0x0000000c00747947 */ /* 0x000fec0003800000 */
.L_x_4:
[----:B------:R-:W-:-:S13]  /*19e0*/  ISETP.GT.AND P0, PT, R4, 0x6, PT ;  /* 0x000000060400780c */ /* 0x000fda0003f04270 */
[----:B------:R-:W-:Y:S05]  /*19f0*/  @P0 BRA `(.L_x_11) ;  /* 0x0000000000300947 */ /* 0x000fea0003800000 */
[----:B------:R-:W-:-:S13]  /*1a00*/  ISETP.NE.AND P0, PT, R4, 0x5, PT ;  /* 0x000000050400780c */ /* 0x000fda0003f05270 */
[----:B------:R-:W-:Y:S05]  /*1a10*/  @!P0 BRA `(.L_x_12) ;  /* 0x0000000000148947 */ /* 0x000fea0003800000 */
[----:B------:R-:W-:-:S13]  /*1a20*/  ISETP.NE.AND P0, PT, R4, 0x6, PT ;  /* 0x000000060400780c */ /* 0x000fda0003f05270 */
[----:B------:R-:W-:Y:S05]  /*1a30*/  @P0 BRA `(.L_x_7) ;  /* 0x0000000800f00947 */ /* 0x000fea0003800000 */
[----:B------:R-:W2:Y:S02]  /*1a40*/  LDG.E R2, desc[UR36][R2.64] ;  /* 0x0000002402027981 */ /* 0x000ea4000c1e1900 */
[----:B--2---:R-:W-:Y:S01]  /*1a50*/  F2FP.BF16.F32.PACK_AB R19, RZ, R2 ;  /* 0x00000002ff13723e */ /* 0x004fe200000010ff */
[----:B------:R-:W-:Y:S06]  /*1a60*/  BRA `(.L_x_8) ;  /* 0x0000000c00507947 */ /* 0x000fec0003800000 */
.L_x_12:
[----:B------:R-:W2:Y:S02]  /*1a70*/  LDG.E.U16 R0, desc[UR36][R2.64] ;  /* 0x0000002402007981 */ /* 0x000ea4000c1e1500 */
[----:B--2---:R-:W-:-:S05]  /*1a80*/  HADD2.F32 R0, -RZ, R0.H0_H0 ;  /* 0x20000000ff007230 */ /* 0x004fca0000004100 */
[----:B------:R-:W-:-:S04]  /*1a90*/  F2FP.BF16.F32.PACK_AB R0, RZ, R0 ;  /* 0x00000000ff00723e */ /* 0x000fc800000010ff */
[----:B------:R-:W-:Y:S01]  /*1aa0*/  PRMT R19, R0, 0x7610, R19 ;  /* 0x0000761000137816 */ /* 0x000fe20000000013 */
[----:B------:R-:W-:Y:S06]  /*1ab0*/  BRA `(.L_x_8) ;  /* 0x0000000c003c7947 */ /* 0x000fec0003800000 */
.L_x_11:
[----:B------:R-:W-:-:S13]  /*1ac0*/  ISETP.NE.AND P0, PT, R4, 0x7, PT ;  /* 0x000000070400780c */ /* 0x000fda0003f05270 */
[----:B------:R-:W-:Y:S05]  /*1ad0*/  @!P0 BRA `(.L_x_13) ;  /* 0x0000000000308947 */ /* 0x000fea0003800000 */
[----:B------:R-:W-:-:S13]  /*1ae0*/  ISETP.NE.AND P0, PT, R4, 0x8, PT ;  /* 0x000000080400780c */ /* 0x000fda0003f05270 */
[----:B------:R-:W-:Y:S05]  /*1af0*/  @!P0 BRA `(.L_x_14) ;  /* 0x0000000000148947 */ /* 0x000fea0003800000 */
[----:B------:R-:W-:-:S13]  /*1b00*/  ISETP.NE.AND P0, PT, R4, 0x9, PT ;  /* 0x000000090400780c */ /* 0x000fda0003f05270 */
[----:B------:R-:W-:Y:S05]  /*1b10*/  @P0 BRA `(.L_x_7) ;  /* 0x0000000800b80947 */ /* 0x000fea0003800000 */
[----:B------:R-:W2:Y:S02]  /*1b20*/  LDG.E R2, desc[UR36][R2.64] ;  /* 0x0000002402027981 */ /* 0x000ea4000c1e1900 */
[----:B--2---:R-:W-:Y:S01]  /*1b30*/  F2FP.BF16.F32.PACK_AB R19, RZ, R2 ;  /* 0x00000002ff13723e */ /* 0x004fe200000010ff */
[----:B------:R-:W-:Y:S06]  /*1b40*/  BRA `(.L_x_8) ;  /* 0x0000000c00187947 */ /* 0x000fec0003800000 */
.L_x_14:
[----:B------:R-:W2:Y:S02]  /*1b50*/  LDG.E.U16 R2, desc[UR36][R2.64] ;  /* 0x0000002402027981 */ /* 0x000ea4000c1e1500 */
[----:B--2---:R-:W-:-:S05]  /*1b60*/  HADD2.F32 R0, -RZ, R2.H0_H0 ;  /* 0x20000002ff007230 */ /* 0x004fca0000004100 */
[----:B------:R-:W-:-:S04]  /*1b70*/  F2FP.BF16.F32.PACK_AB R0, RZ, R0 ;  /* 0x00000000ff00723e */ /* 0x000fc800000010ff */
[----:B------:R-:W-:Y:S01]  /*1b80*/  PRMT R19, R0, 0x7610, R19 ;  /* 0x0000761000137816 */ /* 0x000fe20000000013 */
[----:B------:R-:W-:Y:S06]  /*1b90*/  BRA `(.L_x_8) ;  /* 0x0000000c00047947 */ /* 0x000fec0003800000 */
.L_x_13:
[----:B------:R-:W2:Y:S01]  /*1ba0*/  LDG.E.64 R2, desc[UR36][R2.64] ;  /* 0x0000002402027981 */ /* 0x000ea2000c1e1b00 */
[----:B------:R-:W-:Y:S01]  /*1bb0*/  UMOV UR4, 0xf0000000 ;  /* 0xf000000000047882 */ /* 0x000fe20000000000 */
[----:B------:R-:W-:Y:S01]  /*1bc0*/  UMOV UR5, 0x380fffff ;  /* 0x380fffff00057882 */ /* 0x000fe20000000000 */
[----:B--2---:R-:W0:Y:S01]  /*1bd0*/  F2F.F32.F64 R0, R2 ;  /* 0x0000000200007310 */ /* 0x004e220000301000 */
[----:B------:R-:W-:-:S14]  /*1be0*/  DSETP.GEU.AND P0, PT, |R2|, UR4, PT ;  /* 0x0000000402007e2a */ /* 0x000fdc000bf0e200 */
[----:B0-----:R-:W-:-:S05]  /*1bf0*/  @!P0 FMUL R0, R0, 1.175494350822287508e-38 ;  /* 0x0080000000008820 */ /* 0x001fca0000400000 */
[----:B------:R-:W-:-:S04]  /*1c00*/  F2FP.BF16.F32.PACK_AB R0, RZ, R0 ;  /* 0x00000000ff00723e */ /* 0x000fc800000010ff */
[----:B------:R-:W-:Y:S01]  /*1c10*/  PRMT R19, R0, 0x7610, R19 ;  /* 0x0000761000137816 */ /* 0x000fe20000000013 */
[----:B------:R-:W-:Y:S06]  /*1c20*/  BRA `(.L_x_8) ;  /* 0x0000000800e07947 */ /* 0x000fec0003800000 */
.L_x_3:
[----:B------:R-:W-:-:S13]  /*1c30*/  ISETP.GT.AND P0, PT, R4, 0x18, PT ;  /* 0x000000180400780c */ /* 0x000fda0003f04270 */
[----:B------:R-:W-:Y:S05]  /*1c40*/  @P0 BRA `(.L_x_15) ;  /* 0x0000000400080947 */ /* 0x000fea0003800000 */
[----:B------:R-:W-:-:S13]  /*1c50*/  ISETP.GT.AND P0, PT, R4, 0xe, PT ;  /* 0x0000000e0400780c */ /* 0x000fda0003f04270 */
[----:B------:R-:W-:Y:S05]  /*1c60*/  @P0 BRA `(.L_x_16) ;  /* 0x00000000004c0947 */ /* 0x000fea0003800000 */
[----:B------:R-:W-:-:S13]  /*1c70*/  ISETP.NE.AND P0, PT, R4, 0xa, PT ;  /* 0x0000000a0400780c */ /* 0x000fda0003f05270 */
[----:B------:R-:W-:Y:S05]  /*1c80*/  @!P0 BRA `(.L_x_17) ;  /* 0x0000000000208947 */ /* 0x000fea0003800000 */
[----:B------:R-:W-:-:S13]  /*1c90*/  ISETP.NE.AND P0, PT, R4, 0xb, PT ;  /* 0x0000000b0400780c */ /* 0x000fda0003f05270 */
[----:B------:R-:W-:Y:S05]  /*1ca0*/  @P0 BRA `(.L_x_7) ;  /* 0x0000000800540947 */ /* 0x000fea0003800000 */
[----:B------:R-:W2:Y:S02]  /*1cb0*/  LDG.E.U8 R2, desc[UR36][R2.64] ;  /* 0x0000002402027981 */ /* 0x000ea4000c1e1100 */
[----:B--2---:R-:W-:-:S04]  /*1cc0*/  ISETP.NE.AND P0, PT, R2, RZ, PT ;  /* 0x000000ff0200720c */ /* 0x004fc80003f05270 */
[----:B------:R-:W-:-:S04]  /*1cd0*/  FSEL R0, RZ, 1, !P0 ;  /* 0x3f800000ff007808 */ /* 0x000fc80004000000 */
[----:B------:R-:W-:-:S04]  /*1ce0*/  F2FP.BF16.F32.PACK_AB R0, RZ, R0 ;  /* 0x00000000ff00723e */ /* 0x000fc800000010ff */
[----:B------:R-:W-:Y:S01]  /*1cf0*/  PRMT R19, R0, 0x7610, R19 ;  /* 0x0000761000137816 */ /* 0x000fe20000000013 */
[----:B------:R-:W-:Y:S06]  /*1d00*/  BRA `(.L_x_8) ;  /* 0x0000000800a87947 */ /* 0x000fec0003800000 */
.L_x_17:
        /* <DEDUP_REMOVED lines=9> */
.L_x_16:
[----:B------:R-:W-:-:S13]  /*1da0*/  ISETP.NE.AND P0, PT, R4, 0xf, PT ;  /* 0x0000000f0400780c */ /* 0x000fda0003f05270 */
[----:B------:R-:W-:Y:S05]  /*1db0*/  @!P0 BRA `(.L_x_18) ;  /* 0x0000000000a48947 */ /* 0x000fea0003800000 */
[----:B------:R-:W-:-:S13]  /*1dc0*/  ISETP.NE.AND P0, PT, R4, 0x17, PT ;  /* 0x000000170400780c */ /* 0x000fda0003f05270 */
[----:B------:R-:W-:Y:S05]  /*1dd0*/  @!P0 BRA `(.L_x_19) ;  /* 0x0000000000608947 */ /* 0x000fea0003800000 */
[----:B------:R-:W-:-:S13]  /*1de0*/  ISETP.NE.AND P0, PT, R4, 0x18, PT ;  /* 0x000000180400780c */ /* 0x000fda0003f05270 */
[----:B------:R-:W-:Y:S05]  /*1df0*/  @P0 BRA `(.L_x_7) ;  /* 0x0000000800000947 */ /* 0x000fea0003800000 */
[----:B------:R-:W2:Y:S01]  /*1e00*/  LDG.E.U8 R0, desc[UR36][R2.64] ;  /* 0x0000002402007981 */ /* 0x000ea2000c1e1100 */
[----:B------:R-:W-:Y:S02]  /*1e10*/  IMAD.MOV.U32 R8, RZ, RZ, -0x800000 ;  /* 0xff800000ff087424 */ /* 0x000fe400078e00ff */
[----:B--2---:R-:W-:-:S05]  /*1e20*/  IMAD.SHL.U32 R0, R0, 0x1000000, RZ ;  /* 0x0100000000007824 */ /* 0x004fca00078e00ff */
[----:B------:R-:W-:-:S04]  /*1e30*/  LOP3.LUT R4, R0, 0x7f000000, RZ, 0xc0, !PT ;  /* 0x7f00000000047812 */ /* 0x000fc800078ec0ff */
[----:B------:R-:W0:Y:S01]  /*1e40*/  FLO.U32 R5, R4 ;  /* 0x0000000400057300 */ /* 0x000e2200000e0000 */
[C---:B------:R-:W-:Y:S02]  /*1e50*/  VIADD R6, R4.reuse, 0x1000000 ;  /* 0x0100000004067836 */ /* 0x040fe40000000000 */
[----:B------:R-:W-:-:S03]  /*1e60*/  VIADD R2, R4, 0xffffffff ;  /* 0xffffffff04027836 */ /* 0x000fc60000000000 */
[----:B------:R-:W-:Y:S02]  /*1e70*/  SHF.R.S32.HI R6, RZ, 0x8, R6 ;  /* 0x00000008ff067819 */ /* 0x000fe40000011406 */
[----:B------:R-:W-:Y:S02]  /*1e80*/  SHF.R.S32.HI R2, RZ, 0x1f, R2 ;  /* 0x0000001fff027819 */ /* 0x000fe40000011402 */
[----:B0-----:R-:W-:-:S04]  /*1e90*/  IADD3 R5, -R5, 0x1f, RZ ;  /* 0x0000001f05057810 */ /* 0x001fc80007ffe1ff */
[C---:B------:R-:W-:Y:S01]  /*1ea0*/  ISETP.GT.U32.AND P0, PT, R5.reuse, 0x4, PT ;  /* 0x000000040500780c */ /* 0x040fe20003f04070 */
[----:B------:R-:W-:-:S05]  /*1eb0*/  VIADD R5, R5, 0xfffffffc ;  /* 0xfffffffc05057836 */ /* 0x000fca0000000000 */
[----:B------:R-:W-:-:S05]  /*1ec0*/  SEL R5, R5, RZ, P0 ;  /* 0x000000ff05057207 */ /* 0x000fca0000000000 */
[----:B------:R-:W-:Y:S01]  /*1ed0*/  IMAD R8, R5, R8, 0x3c000000 ;  /* 0x3c00000005087424 */ /* 0x000fe200078e0208 */
[----:B------:R-:W-:-:S04]  /*1ee0*/  SHF.L.U32 R5, R4, R5, RZ ;  /* 0x0000000504057219 */ /* 0x000fc800000006ff */
[----:B------:R-:W-:-:S04]  /*1ef0*/  LEA.HI R5, R5, R8, RZ, 0x1c ;  /* 0x0000000805057211 */ /* 0x000fc800078fe0ff */
[----:B------:R-:W-:-:S04]  /*1f00*/  LOP3.LUT R5, R5, 0x7f800000, R6, 0xf8, !PT ;  /* 0x7f80000005057812 */ /* 0x000fc800078ef806 */
[----:B------:R-:W-:-:S04]  /*1f10*/  LOP3.LUT R5, R5, R2, RZ, 0x30, !PT ;  /* 0x0000000205057212 */ /* 0x000fc800078e30ff */
[----:B------:R-:W-:-:S04]  /*1f20*/  LOP3.LUT R5, R5, 0x80000000, R0, 0xf8, !PT ;  /* 0x8000000005057812 */ /* 0x000fc800078ef800 */
[----:B------:R-:W-:-:S04]  /*1f30*/  F2FP.BF16.F32.PACK_AB R5, RZ, R5 ;  /* 0x00000005ff05723e */ /* 0x000fc800000010ff */
[----:B------:R-:W-:Y:S01]  /*1f40*/  PRMT R19, R5, 0x7610, R19 ;  /* 0x0000761005137816 */ /* 0x000fe20000000013 */
[----:B------:R-:W-:Y:S06]  /*1f50*/  BRA `(.L_x_8) ;  /* 0x0000000800147947 */ /* 0x000fec0003800000 */
.L_x_19:
[----:B------:R-:W2:Y:S02]  /*1f60*/  LDG.E.U8 R2, desc[UR36][R2.64] ;  /* 0x0000002402027981 */ /* 0x000ea4000c1e1100 */
[C---:B--2---:R-:W-:Y:S02]  /*1f70*/  IMAD.SHL.U32 R0, R2.reuse, 0x2000000, RZ ;  /* 0x0200000002007824 */ /* 0x044fe400078e00ff */
[----:B------:R-:W-:-:S03]  /*1f80*/  IMAD.SHL.U32 R5, R2, 0x1000000, RZ ;  /* 0x0100000002057824 */ /* 0x000fc600078e00ff */
[----:B------:R-:W-:-:S13]  /*1f90*/  ISETP.GE.U32.AND P0, PT, R0, 0x8000000, PT ;  /* 0x080000000000780c */ /* 0x000fda0003f06070 */
[C---:B------:R-:W-:Y:S02]  /*1fa0*/  @!P0 IMAD.SHL.U32 R0, R2.reuse, 0x100, RZ ;  /* 0x0000010002008824 */ /* 0x040fe400078e00ff */
[----:B------:R-:W-:-:S03]  /*1fb0*/  @P0 IMAD.SHL.U32 R4, R2, 0x200000, RZ ;  /* 0x0020000002040824 */ /* 0x000fc600078e00ff */
[----:B------:R-:W-:Y:S02]  /*1fc0*/  @!P0 LOP3.LUT R0, R0, 0x7f00, RZ, 0xc0, !PT ;  /* 0x00007f0000008812 */ /* 0x000fe400078ec0ff */
[----:B------:R-:W-:Y:S02]  /*1fd0*/  @P0 LOP3.LUT R4, R4, 0x70000000, RZ, 0xfc, !PT ;  /* 0x7000000004040812 */ /* 0x000fe400078efcff */
[----:B------:R-:W-:-:S03]  /*1fe0*/  @!P0 LOP3.LUT R0, R0, 0x3f000000, RZ, 0xfc, !PT ;  /* 0x3f00000000008812 */ /* 0x000fc600078efcff */
[----:B------:R-:W-:Y:S02]  /*1ff0*/  @P0 FMUL.FTZ R4, R4, 1.9259299443872358531e-34 ;  /* 0x0780000004040820 */ /* 0x000fe40000410000 */
[----:B------:R-:W-:-:S05]  /*2000*/  @!P0 FADD.FTZ R4, R0, -0.5 ;  /* 0xbf00000000048421 */ /* 0x000fca0000010000 */
[----:B------:R-:W-:-:S04]  /*2010*/  LOP3.LUT R4, R4, 0x80000000, R5, 0xf8, !PT ;  /* 0x8000000004047812 */ /* 0x000fc800078ef805 */
[----:B------:R-:W-:-:S04]  /*2020*/  F2FP.BF16.F32.PACK_AB R4, RZ, R4 ;  /* 0x00000004ff04723e */ /* 0x000fc800000010ff */
[----:B------:R-:W-:Y:S01]  /*2030*/  PRMT R19, R4, 0x7610, R19 ;  /* 0x0000761004137816 */ /* 0x000fe20000000013 */
[----:B------:R-:W-:Y:S06]  /*2040*/  BRA `(.L_x_8) ;  /* 0x0000000400d87947 */ /* 0x000fec0003800000 */
.L_x_18:
[----:B------:R0:W5:Y:S01]  /*2050*/  LDG.E.U16 R19, desc[UR36][R2.64] ;  /* 0x0000002402137981 */ /* 0x000162000c1e1500 */
[----:B------:R-:W-:Y:S05]  /*2060*/  BRA `(.L_x_8) ;  /* 0x0000000400d07947 */ /* 0x000fea0003800000 */
.L_x_15:
[----:B------:R-:W-:-:S13]  /*2070*/  ISETP.GT.AND P0, PT, R4, 0x1b, PT ;  /* 0x0000001b0400780c */ /* 0x000fda0003f04270 */
[----:B------:R-:W-:Y:S05]  /*2080*/  @P0 BRA `(.L_x_20) ;  /* 0x0000000400140947 */ /* 0x000fea0003800000 */
[----:B------:R-:W-:-:S13]  /*2090*/  ISETP.NE.AND P0, PT, R4, 0x19, PT ;  /* 0x000000190400780c */ /* 0x000fda0003f05270 */
[----:B------:R-:W-:Y:S05]  /*20a0*/  @!P0 BRA `(.L_x_21) ;  /* 0x0000000000988947 */ /* 0x000fea0003800000 */
[----:B------:R-:W-:-:S13]  /*20b0*/  ISETP.NE.AND P0, PT, R4, 0x1a, PT ;  /* 0x0000001a0400780c */ /* 0x000fda0003f05270 */
[----:B------:R-:W-:Y:S05]  /*20c0*/  @!P0 BRA `(.L_x_22) ;  /* 0x00000000001c8947 */ /* 0x000fea0003800000 */
[----:B------:R-:W-:-:S13]  /*20d0*/  ISETP.NE.AND P0, PT, R4, 0x1b, PT ;  /* 0x0000001b0400780c */ /* 0x000fda0003f05270 */
[----:B------:R-:W-:Y:S05]  /*20e0*/  @P0 BRA `(.L_x_7) ;  /* 0x0000000400440947 */ /* 0x000fea0003800000 */
[----:B------:R-:W2:Y:S02]  /*20f0*/  LDG.E.U16 R0, desc[UR36][R2.64] ;  /* 0x0000002402007981 */ /* 0x000ea4000c1e1500 */
[----:B--2---:R-:W-:-:S04]  /*2100*/  I2FP.F32.U32 R0, R0 ;  /* 0x0000000000007245 */ /* 0x004fc80000201000 */
[----:B------:R-:W-:-:S04]  /*2110*/  F2FP.BF16.F32.PACK_AB R0, RZ, R0 ;  /* 0x00000000ff00723e */ /* 0x000fc800000010ff */
[----:B------:R-:W-:Y:S01]  /*2120*/  PRMT R19, R0, 0x7610, R19 ;  /* 0x0000761000137816 */ /* 0x000fe20000000013 */
[----:B------:R-:W-:Y:S06]  /*2130*/  BRA `(.L_x_8) ;  /* 0x00000004009c7947 */ /* 0x000fec0003800000 */
.L_x_22:
[----:B------:R-:W2:Y:S01]  /*2140*/  LDG.E.U8 R2, desc[UR36][R2.64] ;  /* 0x0000002402027981 */ /* 0x000ea2000c1e1100 */
[----:B------:R-:W-:Y:S01]  /*2150*/  BSSY B0, `(.L_x_23) ;  /* 0x0000018000007945 */ /* 0x000fe20003800000 */
[----:B------:R-:W-:Y:S01]  /*2160*/  IMAD.MOV.U32 R0, RZ, RZ, RZ ;  /* 0x000000ffff007224 */ /* 0x000fe200078e00ff */
[----:B--2---:R-:W-:-:S13]  /*2170*/  ISETP.NE.AND P0, PT, R2, RZ, PT ;  /* 0x000000ff0200720c */ /* 0x004fda0003f05270 */
[----:B------:R-:W-:Y:S05]  /*2180*/  @!P0 BRA `(.L_x_24) ;  /* 0x0000000000508947 */ /* 0x000fea0003800000 */
[----:B------:R-:W-:-:S13]  /*2190*/  ISETP.NE.AND P0, PT, R2, 0x80, PT ;  /* 0x000000800200780c */ /* 0x000fda0003f05270 */
[----:B------:R-:W-:Y:S01]  /*21a0*/  @!P0 IMAD.MOV.U32 R0, RZ, RZ, 0x7f800001 ;  /* 0x7f800001ff008424 */ /* 0x000fe200078e00ff */
[----:B------:R-:W-:Y:S06]  /*21b0*/  @!P0 BRA `(.L_x_24) ;  /* 0x0000000000448947 */ /* 0x000fec0003800000 */
[C---:B------:R-:W-:Y:S01]  /*21c0*/  LOP3.LUT P0, R0, R2.reuse, 0x78, RZ, 0xc0, !PT ;  /* 0x0000007802007812 */ /* 0x040fe2000780c0ff */
[----:B------:R-:W-:Y:S01]  /*21d0*/  BSSY B1, `(.L_x_25) ;  /* 0x000000c000017945 */ /* 0x000fe20003800000 */
[----:B------:R-:W-:Y:S02]  /*21e0*/  SHF.R.U32.HI R3, RZ, 0x7, R2 ;  /* 0x00000007ff037819 */ /* 0x000fe40000011602 */
[----:B------:R-:W-:Y:S02]  /*21f0*/  LOP3.LUT R2, R2, 0x7, RZ, 0xc0, !PT ;  /* 0x0000000702027812 */ /* 0x000fe400078ec0ff */
[----:B------:R-:W-:Y:S01]  /*2200*/  SHF.R.U32.HI R0, RZ, 0x3, R0 ;  /* 0x00000003ff007819 */ /* 0x000fe20000011600 */
[----:B------:R-:W-:-:S06]  /*2210*/  IMAD.U32 R4, R3, -0x80000000, RZ ;  /* 0x8000000003047824 */ /* 0x000fcc00078e00ff */
[----:B------:R-:W-:Y:S05]  /*2220*/  @P0 BRA `(.L_x_26) ;  /* 0x0000000000180947 */ /* 0x000fea0003800000 */
[----:B------:R-:W0:Y:S02]  /*2230*/  FLO.U32 R3, R2 ;  /* 0x0000000200037300 */ /* 0x000e2400000e0000 */
[----:B0-----:R-:W-:-:S04]  /*2240*/  IADD3 R3, -R3, 0x1f, RZ ;  /* 0x0000001f03037810 */ /* 0x001fc80007ffe1ff */
[----:B------:R-:W-:Y:S01]  /*2250*/  IADD3 R0, R0, 0x1d, -R3 ;  /* 0x0000001d00007810 */ /* 0x000fe20007ffe803 */
[----:B------:R-:W-:-:S05]  /*2260*/  VIADD R5, R3, 0xffffffe4 ;  /* 0xffffffe403057836 */ /* 0x000fca0000000000 */
[----:B------:R-:W-:-:S04]  /*2270*/  SHF.L.U32 R5, R2, R5, RZ ;  /* 0x0000000502057219 */ /* 0x000fc800000006ff */
[----:B------:R-:W-:-:S07]  /*2280*/  LOP3.LUT R2, R5, 0x7, RZ, 0xc0, !PT ;  /* 0x0000000705027812 */ /* 0x000fce00078ec0ff */
.L_x_26:
[----:B------:R-:W-:Y:S05]  /*2290*/  BSYNC B1 ;  /* 0x0000000000017941 */ /* 0x000fea0003800000 */
.L_x_25:
[----:B------:R-:W-:Y:S01]  /*22a0*/  LEA R3, R0, 0x3b800000, 0x17 ;  /* 0x3b80000000037811 */ /* 0x000fe200078eb8ff */
[----:B------:R-:W-:-:S05]  /*22b0*/  IMAD.SHL.U32 R0, R2, 0x100000, RZ ;  /* 0x0010000002007824 */ /* 0x000fca00078e00ff */
[----:B------:R-:W-:-:S07]  /*22c0*/  LOP3.LUT R0, R3, R0, R4, 0xfe, !PT ;  /* 0x0000000003007212 */ /* 0x000fce00078efe04 */
.L_x_24:
[----:B------:R-:W-:Y:S05]  /*22d0*/  BSYNC B0 ;  /* 0x0000000000007941 */ /* 0x000fea0003800000 */
.L_x_23:
[----:B------:R-:W-:-:S04]  /*22e0*/  F2FP.BF16.F32.PACK_AB R0, RZ, R0 ;  /* 0x00000000ff00723e */ /* 0x000fc800000010ff */
[----:B------:R-:W-:Y:S01]  /*22f0*/  PRMT R19, R0, 0x7610, R19 ;  /* 0x0000761000137816 */ /* 0x000fe20000000013 */
[----:B------:R-:W-:Y:S06]  /*2300*/  BRA `(.L_x_8) ;  /* 0x0000000400287947 */ /* 0x000fec0003800000 */
.L_x_21:
        /* <DEDUP_REMOVED lines=21> */
.L_x_30:
[----:B------:R-:W-:Y:S05]  /*2460*/  BSYNC B1 ;  /* 0x0000000000017941 */ /* 0x000fea0003800000 */
.L_x_29:
[----:B------:R-:W-:Y:S01]  /*2470*/  LEA R3, R0, 0x37800000, 0x17 ;  /* 0x3780000000037811 */ /* 0x000fe200078eb8ff */
[----:B------:R-:W-:-:S05]  /*2480*/  IMAD.SHL.U32 R0, R2, 0x200000, RZ ;  /* 0x0020000002007824 */ /* 0x000fca00078e00ff */
[----:B------:R-:W-:-:S07]  /*2490*/  LOP3.LUT R0, R3, R0, R4, 0xfe, !PT ;  /* 0x0000000003007212 */ /* 0x000fce00078efe04 */
.L_x_28:
[----:B------:R-:W-:Y:S05]  /*24a0*/  BSYNC B0 ;  /* 0x0000000000007941 */ /* 0x000fea0003800000 */
.L_x_27:
[----:B------:R-:W-:-:S04]  /*24b0*/  F2FP.BF16.F32.PACK_AB R0, RZ, R0 ;  /* 0x00000000ff00723e */ /* 0x000fc800000010ff */
[----:B------:R-:W-:Y:S01]  /*24c0*/  PRMT R19, R0, 0x7610, R19 ;  /* 0x0000761000137816 */ /* 0x000fe20000000013 */
[----:B------:R-:W-:Y:S06]  /*24d0*/  BRA `(.L_x_8) ;  /* 0x0000000000b47947 */ /* 0x000fec0003800000 */
.L_x_20:
[----:B------:R-:W-:-:S13]  /*24e0*/  ISETP.NE.AND P0, PT, R4, 0x1c, PT ;  /* 0x0000001c0400780c */ /* 0x000fda0003f05270 */
[----:B------:R-:W-:Y:S05]  /*24f0*/  @!P0 BRA `(.L_x_31) ;  /* 0x00000000009c8947 */ /* 0x000fea0003800000 */
[----:B------:R-:W-:-:S13]  /*2500*/  ISETP.NE.AND P0, PT, R4, 0x1d, PT ;  /* 0x0000001d0400780c */ /* 0x000fda0003f05270 */
[----:B------:R-:W-:Y:S05]  /*2510*/  @!P0 BRA `(.L_x_32) ;  /* 0x0000000000808947 */ /* 0x000fea0003800000 */
[----:B------:R-:W-:-:S13]  /*2520*/  ISETP.NE.AND P0, PT, R4, 0x2c, PT ;  /* 0x0000002c0400780c */ /* 0x000fda0003f05270 */
[----:B------:R-:W-:Y:S05]  /*2530*/  @P0 BRA `(.L_x_7) ;  /* 0x0000000000300947 */ /* 0x000fea0003800000 */
[----:B------:R-:W2:Y:S01]  /*2540*/  LDG.E.U8 R2, desc[UR36][R2.64] ;  /* 0x0000002402027981 */ /* 0x000ea2000c1e1100 */
[----:B------:R-:W-:Y:S01]  /*2550*/  BSSY B0, `(.L_x_33) ;  /* 0x0000007000007945 */ /* 0x000fe20003800000 */
[----:B------:R-:W-:Y:S01]  /*2560*/  IMAD.MOV.U32 R0, RZ, RZ, 0x400000 ;  /* 0x00400000ff007424 */ /* 0x000fe200078e00ff */
[----:B--2---:R-:W-:-:S13]  /*2570*/  ISETP.NE.AND P0, PT, R2, RZ, PT ;  /* 0x000000ff0200720c */ /* 0x004fda0003f05270 */
[----:B------:R-:W-:Y:S05]  /*2580*/  @!P0 BRA `(.L_x_34) ;  /* 0x00000000000c8947 */ /* 0x000fea0003800000 */
[----:B------:R-:W-:-:S13]  /*2590*/  ISETP.NE.AND P0, PT, R2, 0xff, PT ;  /* 0x000000ff0200780c */ /* 0x000fda0003f05270 */
[----:B------:R-:W-:Y:S02]  /*25a0*/  @!P0 IMAD.MOV.U32 R0, RZ, RZ, 0x7f800001 ;  /* 0x7f800001ff008424 */ /* 0x000fe400078e00ff */
[----:B------:R-:W-:-:S07]  /*25b0*/  @P0 IMAD.SHL.U32 R0, R2, 0x800000, RZ ;  /* 0x0080000002000824 */ /* 0x000fce00078e00ff */
.L_x_34:
[----:B------:R-:W-:Y:S05]  /*25c0*/  BSYNC B0 ;  /* 0x0000000000007941 */ /* 0x000fea0003800000 */
.L_x_33:
[----:B------:R-:W-:-:S04]  /*25d0*/  F2FP.BF16.F32.PACK_AB R0, RZ, R0 ;  /* 0x00000000ff00723e */ /* 0x000fc800000010ff */
[----:B------:R-:W-:Y:S01]  /*25e0*/  PRMT R19, R0, 0x7610, R19 ;  /* 0x0000761000137816 */ /* 0x000fe20000000013 */
[----:B------:R-:W-:Y:S06]  /*25f0*/  BRA `(.L_x_8) ;  /* 0x00000000006c7947 */ /* 0x000fec0003800000 */
.L_x_7:
[----:B------:R-:W-:Y:S01]  /*2600*/  MOV R2, 0x0 ;  /* 0x0000000000027802 */ /* 0x000fe20000000f00 */
[----:B------:R-:W-:Y:S01]  /*2610*/  ULDC.64 UR4, c[0x4][0x128] ;  /* 0x01004a0000047ab9 */ /* 0x000fe20000000a00 */
[----:B------:R-:W-:Y:S01]  /*2620*/  ULDC.64 UR6, c[0x4][0x38] ;  /* 0x01000e0000067ab9 */ /* 0x000fe20000000a00 */
[----:B------:R-:W-:Y:S02]  /*2630*/  IMAD.U32 R4, RZ, RZ, UR4 ;  /* 0x00000004ff047e24 */ /* 0x000fe4000f8e00ff */
[----:B------:R-:W-:Y:S01]  /*2640*/  IMAD.U32 R5, RZ, RZ, UR5 ;  /* 0x00000005ff057e24 */ /* 0x000fe2000f8e00ff */
[----:B------:R-:W0:Y:S01]  /*2650*/  LDC.64 R2, c[0x4][R2] ;  /* 0x0100000002027b82 */ /* 0x000e220000000a00 */
[----:B------:R-:W-:Y:S01]  /*2660*/  ULDC.64 UR4, c[0x4][0x130] ;  /* 0x01004c0000047ab9 */ /* 0x000fe20000000a00 */
[----:B------:R-:W-:Y:S02]  /*2670*/  IMAD.U32 R10, RZ, RZ, UR6 ;  /* 0x00000006ff0a7e24 */ /* 0x000fe4000f8e00ff */
[----:B------:R-:W-:-:S02]  /*2680*/  IMAD.U32 R6, RZ, RZ, UR4 ;  /* 0x00000004ff067e24 */ /* 0x000fc4000f8e00ff */
[----:B------:R-:W-:Y:S02]  /*2690*/  IMAD.U32 R7, RZ, RZ, UR5 ;  /* 0x00000005ff077e24 */ /* 0x000fe4000f8e00ff */
[----:B------:R-:W-:Y:S02]  /*26a0*/  IMAD.U32 R11, RZ, RZ, UR7 ;  /* 0x00000007ff0b7e24 */ /* 0x000fe4000f8e00ff */
[----:B------:R-:W-:Y:S02]  /*26b0*/  IMAD.MOV.U32 R8, RZ, RZ, 0x4e ;  /* 0x0000004eff087424 */ /* 0x000fe400078e00ff */
[----:B------:R-:W-:Y:S02]  /*26c0*/  IMAD.MOV.U32 R12, RZ, RZ, 0x1 ;  /* 0x00000001ff0c7424 */ /* 0x000fe400078e00ff */
[----:B------:R-:W-:-:S07]  /*26d0*/  IMAD.MOV.U32 R13, RZ, RZ, RZ ;  /* 0x000000ffff0d7224 */ /* 0x000fce00078e00ff */
[----:B------:R-:W-:-:S07]  /*26e0*/  LEPC R20, `(.L_x_35) ;  /* 0x000000001014794e */ /* 0x000fce0000000000 */
[----:B0-----:R-:W-:Y:S05]  /*26f0*/  CALL.ABS.NOINC R2 ;  /* 0x0000000002007343 */ /* 0x001fea0003c00000 */
.L_x_35:
[----:B------:R-:W-:Y:S01]  /*2700*/  PRMT R19, RZ, 0x7610, R19 ;  /* 0x00007610ff137816 */ /* 0x000fe20000000013 */
[----:B------:R-:W-:Y:S06]  /*2710*/  BRA `(.L_x_8) ;  /* 0x0000000000247947 */ /* 0x000fec0003800000 */
.L_x_32:
[----:B------:R-:W2:Y:S02]  /*2720*/  LDG.E.64 R2, desc[UR36][R2.64] ;  /* 0x0000002402027981 */ /* 0x000ea4000c1e1b00 */
[----:B--2---:R-:W0:Y:S02]  /*2730*/  I2F.U64 R0, R2 ;  /* 0x0000000200007312 */ /* 0x004e240000301000 */
[----:B0-----:R-:W-:-:S04]  /*2740*/  F2FP.BF16.F32.PACK_AB R0, RZ, R0 ;  /* 0x00000000ff00723e */ /* 0x001fc800000010ff */
[----:B------:R-:W-:Y:S01]  /*2750*/  PRMT R19, R0, 0x7610, R19 ;  /* 0x0000761000137816 */ /* 0x000fe20000000013 */
[----:B------:R-:W-:Y:S06]  /*2760*/  BRA `(.L_x_8) ;  /* 0x0000000000107947 */ /* 0x000fec0003800000 */
.L_x_31:
[----:B------:R-:W2:Y:S02]  /*2770*/  LDG.E R2, desc[UR36][R2.64] ;  /* 0x0000002402027981 */ /* 0x000ea4000c1e1900 */
[----:B--2---:R-:W-:-:S04]  /*2780*/  I2FP.F32.U32 R0, R2 ;  /* 0x0000000200007245 */ /* 0x004fc80000201000 */
[----:B------:R-:W-:-:S04]  /*2790*/  F2FP.BF16.F32.PACK_AB R0, RZ, R0 ;  /* 0x00000000ff00723e */ /* 0x000fc800000010ff */
[----:B------:R-:W-:-:S07]  /*27a0*/  PRMT R19, R0, 0x7610, R19 ;  /* 0x0000761000137816 */ /* 0x000fce0000000013 */
.L_x_8:
[----:B------:R-:W1:Y:S01]  /*27b0*/  LDC.U8 R4, c[0x0][0x4a2] ;  /* 0x00012880ff047b82 */ /* 0x000e620000000000 */
[----:B------:R-:W-:Y:S02]  /*27c0*/  ULDC.64 UR4, c[0x0][0x488] ;  /* 0x0001220000047ab9 */ /* 0x000fe40000000a00 */
[----:B0-----:R-:W-:-:S05]  /*27d0*/  IADD3 R2, P1, R22, UR4, RZ ;  /* 0x0000000416027c10 */ /* 0x001fca000ff3e0ff */
[----:B------:R-:W-:Y:S01]  /*27e0*/  IMAD.X R3, RZ, RZ, UR5, P1 ;  /* 0x00000005ff037e24 */ /* 0x000fe200088e06ff */
[----:B-1----:R-:W-:-:S04]  /*27f0*/  PRMT R0, R4, 0x9910, RZ ;  /* 0x0000991004007816 */ /* 0x002fc800000000ff */
        /* <DEDUP_REMOVED lines=12> */
[----:B0-----:R-:W-:Y:S01]  /*28c0*/  F2FP.BF16.F32.PACK_AB R0, RZ, R0 ;  /* 0x00000000ff00723e */ /* 0x001fe200000010ff */
[----:B------:R-:W-:Y:S06]  /*28d0*/  BRA `(.L_x_41) ;  /* 0x0000000c00a07947 */ /* 0x000fec0003800000 */
.L_x_39:
[----:B------:R-:W2:Y:S02]  /*28e0*/  LDG.E.U8 R2, desc[UR36][R2.64] ;  /* 0x0000002402027981 */ /* 0x000ea4000c1e1100 */
[----:B--2---:R-:W-:-:S04]  /*28f0*/  I2FP.F32.U32 R0, R2 ;  /* 0x0000000200007245 */ /* 0x004fc80000201000 */
[----:B------:R-:W-:Y:S01]  /*2900*/  F2FP.BF16.F32.PACK_AB R0, RZ, R0 ;  /* 0x00000000ff00723e */ /* 0x000fe200000010ff */
[----:B------:R-:W-:Y:S06]  /*2910*/  BRA `(.L_x_41) ;  /* 0x0000000c00907947 */ /* 0x000fec0003800000 */
.L_x_38:
        /* <DEDUP_REMOVED lines=8> */
[----:B0-----:R-:W-:Y:S01]  /*29a0*/  F2FP.BF16.F32.PACK_AB R0, RZ, R0 ;  /* 0x00000000ff00723e */ /* 0x001fe200000010ff */
[----:B------:R-:W-:Y:S06]  /*29b0*/  BRA `(.L_x_41) ;  /* 0x0000000c00687947 */ /* 0x000fec0003800000 */
.L_x_43:
[----:B------:R-:W2:Y:S02]  /*29c0*/  LDG.E R2, desc[UR36][R2.64] ;  /* 0x0000002402027981 */ /* 0x000ea4000c1e1900 */
[----:B--2---:R-:W-:-:S04]  /*29d0*/  I2FP.F32.S32 R0, R2 ;  /* 0x0000000200007245 */ /* 0x004fc80000201400 */
[----:B------:R-:W-:Y:S01]  /*29e0*/  F2FP.BF16.F32.PACK_AB R0, RZ, R0 ;  /* 0x00000000ff00723e */ /* 0x000fe200000010ff */
[----:B------:R-:W-:Y:S06]  /*29f0*/  BRA `(.L_x_41) ;  /* 0x0000000c00587947 */ /* 0x000fec0003800000 */
.L_x_42:
[----:B------:R-:W2:Y:S02]  /*2a00*/  LDG.E.U16 R2, desc[UR36][R2.64] ;  /* 0x0000002402027981 */ /* 0x000ea4000c1e1500 */
[----:B--2---:R-:W0:Y:S02]  /*2a10*/  I2F.S16 R0, R2 ;  /* 0x0000000200007306 */ /* 0x004e240000101400 */
[----:B0-----:R-:W-:Y:S01]  /*2a20*/  F2FP.BF16.F32.PACK_AB R0, RZ, R0 ;  /* 0x00000000ff00723e */ /* 0x001fe200000010ff */
[----:B------:R-:W-:Y:S06]  /*2a30*/  BRA `(.L_x_41) ;  /* 0x0000000c00487947 */ /* 0x000fec0003800000 */
.L_x_37:
        /* <DEDUP_REMOVED lines=9> */
.L_x_45:
[----:B------:R-:W2:Y:S02]  /*2ad0*/  LDG.E.U16 R0, desc[UR36][R2.64] ;  /* 0x0000002402007981 */ /* 0x000ea4000c1e1500 */
[----:B--2---:R-:W-:-:S05]  /*2ae0*/  HADD2.F32 R0, -RZ, R0.H0_H0 ;  /* 0x20000000ff007230 */ /* 0x004fca0000004100 */
[----:B------:R-:W-:Y:S01]  /*2af0*/  F2FP.BF16.F32.PACK_AB R0, RZ, R0 ;  /* 0x00000000ff00723e */ /* 0x000fe200000010ff */
[----:B------:R-:W-:Y:S06]  /*2b00*/  BRA `(.L_x_41) ;  /* 0x0000000c00147947 */ /* 0x000fec0003800000 */
.L_x_44:
        /* <DEDUP_REMOVED lines=9> */
.L_x_47:
[----:B------:R-:W2:Y:S02]  /*2ba0*/  LDG.E.U16 R2, desc[UR36][R2.64] ;  /* 0x0000002402027981 */ /* 0x000ea4000c1e1500 */
[----:B--2---:R-:W-:-:S05]  /*2bb0*/  HADD2.F32 R0, -RZ, R2.H0_H0 ;  /* 0x20000002ff007230 */ /* 0x004fca0000004100 */
[----:B------:R-:W-:Y:S01]  /*2bc0*/  F2FP.BF16.F32.PACK_AB R0, RZ, R0 ;  /* 0x00000000ff00723e */ /* 0x000fe200000010ff */
[----:B------:R-:W-:Y:S06]  /*2bd0*/  BRA `(.L_x_41) ;  /* 0x0000000800e07947 */ /* 0x000fec0003800000 */
.L_x_46:
[----:B------:R-:W2:Y:S01]  /*2be0*/  LDG.E.64 R2, desc[UR36][R2.64] ;  /* 0x0000002402027981 */ /* 0x000ea2000c1e1b00 */
[----:B------:R-:W-:Y:S01]  /*2bf0*/  UMOV UR4, 0xf0000000 ;  /* 0xf000000000047882 */ /* 0x000fe20000000000 */
[----:B------:R-:W-:Y:S01]  /*2c00*/  UMOV UR5, 0x380fffff ;  /* 0x380fffff00057882 */ /* 0x000fe20000000000 */
[----:B--2---:R-:W0:Y:S01]  /*2c10*/  F2F.F32.F64 R0, R2 ;  /* 0x0000000200007310 */ /* 0x004e220000301000 */
[----:B------:R-:W-:-:S14]  /*2c20*/  DSETP.GEU.AND P0, PT, |R2|, UR4, PT ;  /* 0x0000000402007e2a */ /* 0x000fdc000bf0e200 */
[----:B0-----:R-:W-:-:S05]  /*2c30*/  @!P0 FMUL R0, R0, 1.175494350822287508e-38 ;  /* 0x0080000000008820 */ /* 0x001fca0000400000 */
[----:B------:R-:W-:Y:S01]  /*2c40*/  F2FP.BF16.F32.PACK_AB R0, RZ, R0 ;  /* 0x00000000ff00723e */ /* 0x000fe200000010ff */
[----:B------:R-:W-:Y:S06]  /*2c50*/  BRA `(.L_x_41) ;  /* 0x0000000800c07947 */ /* 0x000fec0003800000 */
.L_x_36:
        /* <DEDUP_REMOVED lines=11> */
[----:B------:R-:W-:Y:S01]  /*2d10*/  F2FP.BF16.F32.PACK_AB R0, RZ, R0 ;  /* 0x00000000ff00723e */ /* 0x000fe200000010ff */
[----:B------:R-:W-:Y:S06]  /*2d20*/  BRA `(.L_x_41) ;  /* 0x00000008008c7947 */ /* 0x000fec0003800000 */
.L_x_50:
        /* <DEDUP_REMOVED lines=8> */
.L_x_49:
        /* <DEDUP_REMOVED lines=28> */
.L_x_52:
        /* <DEDUP_REMOVED lines=15> */
.L_x_51:
[----:B------:R0:W5:Y:S01]  /*3060*/  LDG.E.U16 R0, desc[UR36][R2.64] ;  /* 0x0000002402007981 */ /* 0x000162000c1e1500 */
[----:B------:R-:W-:Y:S05]  /*3070*/  BRA `(.L_x_41) ;  /* 0x0000000400b87947 */ /* 0x000fea0003800000 */
.L_x_48:
        /* <DEDUP_REMOVED lines=10> */
[----:B------:R-:W-:Y:S01]  /*3120*/  F2FP.BF16.F32.PACK_AB R0, RZ, R0 ;  /* 0x00000000ff00723e */ /* 0x000fe200000010ff */
[----:B------:R-:W-:Y:S06]  /*3130*/  BRA `(.L_x_41) ;  /* 0x0000000400887947 */ /* 0x000fec0003800000 */
.L_x_55:
        /* <DEDUP_REMOVED lines=21> */
.L_x_59:
[----:B------:R-:W-:Y:S05]  /*3290*/  BSYNC B1 ;  /* 0x0000000000017941 */ /* 0x000fea0003800000 */
.L_x_58:
[----:B------:R-:W-:Y:S01]  /*32a0*/  LEA R3, R0, 0x3b800000, 0x17 ;  /* 0x3b80000000037811 */ /* 0x000fe200078eb8ff */
[----:B------:R-:W-:-:S05]  /*32b0*/  IMAD.SHL.U32 R0, R2, 0x100000, RZ ;  /* 0x0010000002007824 */ /* 0x000fca00078e00ff */
[----:B------:R-:W-:-:S07]  /*32c0*/  LOP3.LUT R0, R3, R0, R4, 0xfe, !PT ;  /* 0x0000000003007212 */ /* 0x000fce00078efe04 */
.L_x_57:
[----:B------:R-:W-:Y:S05]  /*32d0*/  BSYNC B0 ;  /* 0x0000000000007941 */ /* 0x000fea0003800000 */
.L_x_56:
[----:B------:R-:W-:Y:S01]  /*32e0*/  F2FP.BF16.F32.PACK_AB R0, RZ, R0 ;  /* 0x00000000ff00723e */ /* 0x000fe200000010ff */
[----:B------:R-:W-:Y:S06]  /*32f0*/  BRA `(.L_x_41) ;  /* 0x0000000400187947 */ /* 0x000fec0003800000 */
.L_x_54:
        /* <DEDUP_REMOVED lines=21> */
.L_x_63:
[----:B------:R-:W-:Y:S05]  /*3450*/  BSYNC B1 ;  /* 0x0000000000017941 */ /* 0x000fea0003800000 */
.L_x_62:
[----:B------:R-:W-:Y:S01]  /*3460*/  LEA R3, R0, 0x37800000, 0x17 ;  /* 0x3780000000037811 */ /* 0x000fe200078eb8ff */
[----:B------:R-:W-:-:S05]  /*3470*/  IMAD.SHL.U32 R0, R2, 0x200000, RZ ;  /* 0x0020000002007824 */ /* 0x000fca00078e00ff */
[----:B------:R-:W-:-:S07]  /*3480*/  LOP3.LUT R0, R3, R0, R4, 0xfe, !PT ;  /* 0x0000000003007212 */ /* 0x000fce00078efe04 */
.L_x_61:
[----:B------:R-:W-:Y:S05]  /*3490*/  BSYNC B0 ;  /* 0x0000000000007941 */ /* 0x000fea0003800000 */
.L_x_60:
[----:B------:R-:W-:Y:S01]  /*34a0*/  F2FP.BF16.F32.PACK_AB R0, RZ, R0 ;  /* 0x00000000ff00723e */ /* 0x000fe200000010ff */
[----:B------:R-:W-:Y:S06]  /*34b0*/  BRA `(.L_x_41) ;  /* 0x0000000000a87947 */ /* 0x000fec0003800000 */
.L_x_53:
        /* <DEDUP_REMOVED lines=14> */
.L_x_67:
[----:B------:R-:W-:Y:S05]  /*35a0*/  BSYNC B0 ;  /* 0x0000000000007941 */ /* 0x000fea0003800000 */
.L_x_66:
[----:B------:R-:W-:Y:S01]  /*35b0*/  F2FP.BF16.F32.PACK_AB R0, RZ, R0 ;  /* 0x00000000ff00723e */ /* 0x000fe200000010ff */
[----:B------:R-:W-:Y:S06]  /*35c0*/  BRA `(.L_x_41) ;  /* 0x0000000000647947 */ /* 0x000fec0003800000 */
.L_x_40:
        /* <DEDUP_REMOVED lines=15> */
[----:B0----5:R-:W-:Y:S05]  /*36c0*/  CALL.ABS.NOINC R2 ;  /* 0x0000000002007343 */ /* 0x021fea0003c00000 */
.L_x_68:
[----:B------:R-:W-:Y:S01]  /*36d0*/  PRMT R0, RZ, 0x7610, R0 ;  /* 0x00007610ff007816 */ /* 0x000fe20000000000 */
[----:B------:R-:W-:Y:S06]  /*36e0*/  BRA `(.L_x_41) ;  /* 0x00000000001c7947 */ /* 0x000fec0003800000 */
.L_x_65:
[----:B------:R-:W2:Y:S02]  /*36f0*/  LDG.E.64 R2, desc[UR36][R2.64] ;  /* 0x0000002402027981 */ /* 0x000ea4000c1e1b00 */
[----:B--2---:R-:W0:Y:S02]  /*3700*/  I2F.U64 R0, R2 ;  /* 0x0000000200007312 */ /* 0x004e240000301000 */
[----:B0-----:R-:W-:Y:S01]  /*3710*/  F2FP.BF16.F32.PACK_AB R0, RZ, R0 ;  /* 0x00000000ff00723e */ /* 0x001fe200000010ff */
[----:B------:R-:W-:Y:S06]  /*3720*/  BRA `(.L_x_41) ;  /* 0x00000000000c7947 */ /* 0x000fec0003800000 */
.L_x_64:
[----:B------:R-:W2:Y:S02]  /*3730*/  LDG.E R2, desc[UR36][R2.64] ;  /* 0x0000002402027981 */ /* 0x000ea4000c1e1900 */
[----:B--2---:R-:W-:-:S04]  /*3740*/  I2FP.F32.U32 R0, R2 ;  /* 0x0000000200007245 */ /* 0x004fc80000201000 */
[----:B------:R-:W-:-:S07]  /*3750*/  F2FP.BF16.F32.PACK_AB R0, RZ, R0 ;  /* 0x00000000ff00723e */ /* 0x000fce00000010ff */
.L_x_41:
[----:B-----5:R-:W-:Y:S01]  /*3760*/  IMAD.U32 R0, R0, 0x10000, RZ ;  /* 0x0001000000007824 */ /* 0x020fe200078e00ff */
[----:B------:R-:W-:Y:S01]  /*3770*/  ULDC.64 UR4, c[0x0][0x490] ;  /* 0x0001240000047ab9 */ /* 0x000fe20000000a00 */
[----:B------:R-:W1:Y:S01]  /*3780*/  LDC.U8 R4, c[0x0][0x4a0] ;  /* 0x00012800ff047b82 */ /* 0x000e620000000000 */
[----:B------:R-:W-:Y:S02]  /*3790*/  IMAD.U32 R19, R19, 0x10000, RZ ;  /* 0x0001000013137824 */ /* 0x000fe400078e00ff */
[----:B------:R-:W-:-:S05]  /*37a0*/  FMUL.FTZ R0, R0, UR4 ;  /* 0x0000000400007c20 */ /* 0x000fca0008410000 */
[----:B------:R-:W-:-:S13]  /*37b0*/  FSETP.GT.FTZ.AND P0, PT, R0, UR5, PT ;  /* 0x0000000500007c0b */ /* 0x000fda000bf14000 */
[----:B------:R-:W-:Y:S01]  /*37c0*/  @!P0 FMUL.FTZ R0, R0, 1.4426950216293334961 ;  /* 0x3fb8aa3b00008820 */ /* 0x000fe20000410000 */
[----:B-1----:R-:W-:-:S05]  /*37d0*/  PRMT R5, R4, 0x9910, RZ ;  /* 0x0000991004057816 */ /* 0x002fca00000000ff */
[----:B------:R-:W0:Y:S02]  /*37e0*/  @!P0 MUFU.EX2 R0, R0 ;  /* 0x0000000000008308 */ /* 0x000e240000000800 */
[----:B0-----:R-:W-:Y:S01]  /*37f0*/  @!P0 FADD.FTZ R3, R0, 1 ;  /* 0x3f80000000038421 */ /* 0x001fe20000010000 */
[----:B------:R-:W-:-:S05]  /*3800*/  @!P0 FMUL.FTZ R2, R19, R0 ;  /* 0x0000000013028220 */ /* 0x000fca0000410000 */
[----:B------:R-:W0:Y:S02]  /*3810*/  @!P0 MUFU.RCP R3, R3 ;  /* 0x0000000300038308 */ /* 0x000e240000001000 */
[----:B0-----:R-:W-:Y:S01]  /*3820*/  @!P0 FMUL.FTZ R19, R2, R3 ;  /* 0x0000000302138220 */ /* 0x001fe20000410000 */
[----:B------:R-:W-:-:S05]  /*3830*/  IMAD.MOV.U32 R2, RZ, RZ, R5 ;  /* 0x000000ffff027224 */ /* 0x000fca00078e0005 */
[----:B------:R-:W-:Y:S01]  /*3840*/  ISETP.GT.AND P0, PT, R2, 0x9, PT ;  /* 0x000000090200780c */ /* 0x000fe20003f04270 */
[----:B------:R-:W0:-:S12]  /*3850*/  F2F.BF16.F32 R19, R19 ;  /* 0x0000001300137304 */ /* 0x000e180000202000 */
        /* <DEDUP_REMOVED lines=9> */
[----:B0-----:R-:W-:-:S04]  /*38f0*/  IMAD.U32 R0, R19, 0x10000, RZ ;  /* 0x0001000013007824 */ /* 0x001fc800078e00ff */
[----:B------:R-:W0:Y:S02]  /*3900*/  F2I.FTZ.TRUNC.NTZ R3, R0 ;  /* 0x0000000000037305 */ /* 0x000e24000021f100 */
[----:B0-----:R0:W-:Y:S01]  /*3910*/  STG.E.U8 desc[UR36][R16.64], R3 ;  /* 0x0000000310007986 */ /* 0x0011e2000c101124 */
[----:B------:R-:W-:Y:S05]  /*3920*/  BRA `(.L_x_74) ;  /* 0x0000000c00947947 */ /* 0x000fea0003800000 */
.L_x_72:
[----:B0-----:R-:W-:-:S06]  /*3930*/  IMAD.U32 R3, R19, 0x10000, RZ ;  /* 0x0001000013037824 */ /* 0x001fcc00078e00ff */
[----:B------:R-:W0:Y:S02]  /*3940*/  F2I.S64.TRUNC R2, R3 ;  /* 0x0000000300027311 */ /* 0x000e24000020d900 */
[----:B0-----:R1:W-:Y:S01]  /*3950*/  STG.E.U8 desc[UR36][R16.64], R2 ;  /* 0x0000000210007986 */ /* 0x0013e2000c101124 */
[----:B------:R-:W-:Y:S05]  /*3960*/  BRA `(.L_x_74) ;  /* 0x0000000c00847947 */ /* 0x000fea0003800000 */
.L_x_71:
[----:B------:R-:W-:-:S13]  /*3970*/  ISETP.NE.AND P0, PT, R2, 0x2, PT ;  /* 0x000000020200780c */ /* 0x000fda0003f05270 */
[----:B------:R-:W-:Y:S05]  /*3980*/  @!P0 BRA `(.L_x_75) ;  /* 0x0000000000308947 */ /* 0x000fea0003800000 */
[----:B------:R-:W-:-:S13]  /*3990*/  ISETP.NE.AND P0, PT, R2, 0x3, PT ;  /* 0x000000030200780c */ /* 0x000fda0003f05270 */
[----:B------:R-:W-:Y:S05]  /*39a0*/  @!P0 BRA `(.L_x_76) ;  /* 0x0000000000188947 */ /* 0x000fea0003800000 */
[----:B------:R-:W-:-:S13]  /*39b0*/  ISETP.NE.AND P0, PT, R2, 0x4, PT ;  /* 0x000000040200780c */ /* 0x000fda0003f05270 */
[----:B------:R-:W-:Y:S05]  /*39c0*/  @P0 BRA `(.L_x_73) ;  /* 0x0000000c000c0947 */ /* 0x000fea0003800000 */
[----:B0-----:R-:W-:-:S06]  /*39d0*/  IMAD.U32 R2, R19, 0x10000, RZ ;  /* 0x0001000013027824 */ /* 0x001fcc00078e00ff */
[----:B------:R-:W0:Y:S02]  /*39e0*/  F2I.S64.TRUNC R2, R2 ;  /* 0x0000000200027311 */ /* 0x000e24000020d900 */
[----:B0-----:R4:W-:Y:S01]  /*39f0*/  STG.E.64 desc[UR36][R16.64], R2 ;  /* 0x0000000210007986 */ /* 0x0019e2000c101b24 */
[----:B------:R-:W-:Y:S05]  /*3a00*/  BRA `(.L_x_74) ;  /* 0x0000000c005c7947 */ /* 0x000fea0003800000 */
.L_x_76:
[----:B0-----:R-:W-:-:S06]  /*3a10*/  IMAD.U32 R19, R19, 0x10000, RZ ;  /* 0x0001000013137824 */ /* 0x001fcc00078e00ff */
[----:B------:R-:W0:Y:S02]  /*3a20*/  F2I.FTZ.TRUNC.NTZ R19, R19 ;  /* 0x0000001300137305 */ /* 0x000e24000021f100 */
[----:B0-----:R3:W-:Y:S01]  /*3a30*/  STG.E desc[UR36][R16.64], R19 ;  /* 0x0000001310007986 */ /* 0x0017e2000c101924 */
[----:B------:R-:W-:Y:S05]  /*3a40*/  BRA `(.L_x_74) ;  /* 0x0000000c004c7947 */ /* 0x000fea0003800000 */
.L_x_75:
[----:B0-----:R-:W-:-:S06]  /*3a50*/  IMAD.U32 R19, R19, 0x10000, RZ ;  /* 0x0001000013137824 */ /* 0x001fcc00078e00ff */
[----:B------:R-:W0:Y:S02]  /*3a60*/  F2I.FTZ.TRUNC.NTZ R19, R19 ;  /* 0x0000001300137305 */ /* 0x000e24000021f100 */
[----:B0-----:R2:W-:Y:S01]  /*3a70*/  STG.E.U16 desc[UR36][R16.64], R19 ;  /* 0x0000001310007986 */ /* 0x0015e2000c101524 */
[----:B------:R-:W-:Y:S05]  /*3a80*/  BRA `(.L_x_74) ;  /* 0x0000000c003c7947 */ /* 0x000fea0003800000 */
.L_x_70:
[----:B------:R-:W-:-:S13]  /*3a90*/  ISETP.GT.AND P0, PT, R2, 0x6, PT ;  /* 0x000000060200780c */ /* 0x000fda0003f04270 */
[----:B------:R-:W-:Y:S05]  /*3aa0*/  @P0 BRA `(.L_x_77) ;  /* 0x00000000002c0947 */ /* 0x000fea0003800000 */
[----:B------:R-:W-:-:S13]  /*3ab0*/  ISETP.NE.AND P0, PT, R2, 0x5, PT ;  /* 0x000000050200780c */ /* 0x000fda0003f05270 */
[----:B------:R-:W-:Y:S05]  /*3ac0*/  @!P0 BRA `(.L_x_78) ;  /* 0x0000000000148947 */ /* 0x000fea0003800000 */
[----:B------:R-:W-:-:S13]  /*3ad0*/  ISETP.NE.AND P0, PT, R2, 0x6, PT ;  /* 0x000000060200780c */ /* 0x000fda0003f05270 */
[----:B------:R-:W-:Y:S05]  /*3ae0*/  @P0 BRA `(.L_x_73) ;  /* 0x0000000800c40947 */ /* 0x000fea0003800000 */
[----:B0-----:R-:W-:-:S05]  /*3af0*/  IMAD.U32 R19, R19, 0x10000, RZ ;  /* 0x0001000013137824 */ /* 0x001fca00078e00ff */
[----:B------:R0:W-:Y:S01]  /*3b00*/  STG.E desc[UR36][R16.64], R19 ;  /* 0x0000001310007986 */ /* 0x0001e2000c101924 */
[----:B------:R-:W-:Y:S05]  /*3b10*/  BRA `(.L_x_74) ;  /* 0x0000000c00187947 */ /* 0x000fea0003800000 */
.L_x_78:
[----:B0-----:R-:W-:-:S05]  /*3b20*/  IMAD.U32 R0, R19, 0x10000, RZ ;  /* 0x0001000013007824 */ /* 0x001fca00078e00ff */
[----:B------:R-:W-:-:S05]  /*3b30*/  F2FP.F16.F32.PACK_AB R0, RZ, R0 ;  /* 0x00000000ff00723e */ /* 0x000fca00000000ff */
[----:B------:R0:W-:Y:S01]  /*3b40*/  STG.E.U16 desc[UR36][R16.64], R0 ;  /* 0x0000000010007986 */ /* 0x0001e2000c101524 */
[----:B------:R-:W-:Y:S05]  /*3b50*/  BRA `(.L_x_74) ;  /* 0x0000000c00087947 */ /* 0x000fea0003800000 */
.L_x_77:
[----:B------:R-:W-:-:S13]  /*3b60*/  ISETP.NE.AND P0, PT, R2, 0x7, PT ;  /* 0x000000070200780c */ /* 0x000fda0003f05270 */
[----:B------:R-:W-:Y:S05]  /*3b70*/  @!P0 BRA `(.L_x_79) ;  /* 0x0000000000348947 */ /* 0x000fea0003800000 */
[----:B------:R-:W-:-:S13]  /*3b80*/  ISETP.NE.AND P0, PT, R2, 0x8, PT ;  /* 0x000000080200780c */ /* 0x000fda0003f05270 */
[----:B------:R-:W-:Y:S05]  /*3b90*/  @!P0 BRA `(.L_x_80) ;  /* 0x0000000000188947 */ /* 0x000fea0003800000 */
[----:B------:R-:W-:-:S13]  /*3ba0*/  ISETP.NE.AND P0, PT, R2, 0x9, PT ;  /* 0x000000090200780c */ /* 0x000fda0003f05270 */
[----:B------:R-:W-:Y:S05]  /*3bb0*/  @P0 BRA `(.L_x_73) ;  /* 0x0000000800900947 */ /* 0x000fea0003800000 */
[----:B0-----:R-:W-:Y:S02]  /*3bc0*/  IMAD.U32 R2, R19, 0x10000, RZ ;  /* 0x0001000013027824 */ /* 0x001fe400078e00ff */
[----:B------:R-:W-:-:S05]  /*3bd0*/  IMAD.MOV.U32 R3, RZ, RZ, RZ ;  /* 0x000000ffff037224 */ /* 0x000fca00078e00ff */
[----:B------:R0:W-:Y:S01]  /*3be0*/  STG.E.64 desc[UR36][R16.64], R2 ;  /* 0x0000000210007986 */ /* 0x0001e2000c101b24 */
[----:B------:R-:W-:Y:S05]  /*3bf0*/  BRA `(.L_x_74) ;  /* 0x0000000800e07947 */ /* 0x000fea0003800000 */
.L_x_80:
[----:B0-----:R-:W-:-:S05]  /*3c00*/  IMAD.U32 R19, R19, 0x10000, RZ ;  /* 0x0001000013137824 */ /* 0x001fca00078e00ff */
[----:B------:R-:W-:-:S04]  /*3c10*/  F2FP.F16.F32.PACK_AB R3, RZ, R19 ;  /* 0x00000013ff03723e */ /* 0x000fc800000000ff */
[----:B------:R-:W-:-:S05]  /*3c20*/  PRMT R3, R3, 0x5410, RZ ;  /* 0x0000541003037816 */ /* 0x000fca00000000ff */
[----:B------:R0:W-:Y:S01]  /*3c30*/  STG.E desc[UR36][R16.64], R3 ;  /* 0x0000000310007986 */ /* 0x0001e2000c101924 */
[----:B------:R-:W-:Y:S05]  /*3c40*/  BRA `(.L_x_74) ;  /* 0x0000000800cc7947 */ /* 0x000fea0003800000 */
.L_x_79:
[----:B0-----:R-:W-:-:S04]  /*3c50*/  IMAD.U32 R2, R19, 0x10000, RZ ;  /* 0x0001000013027824 */ /* 0x001fc800078e00ff */
[----:B------:R-:W-:-:S06]  /*3c60*/  FMUL.FTZ R2, R2, 1 ;  /* 0x3f80000002027820 */ /* 0x000fcc0000410000 */
[----:B------:R-:W0:Y:S02]  /*3c70*/  F2F.F64.F32 R2, R2 ;  /* 0x0000000200027310 */ /* 0x000e240000201800 */
[----:B0-----:R0:W-:Y:S01]  /*3c80*/  STG.E.64 desc[UR36][R16.64], R2 ;  /* 0x0000000210007986 */ /* 0x0011e2000c101b24 */
[----:B------:R-:W-:Y:S05]  /*3c90*/  BRA `(.L_x_74) ;  /* 0x0000000800b87947 */ /* 0x000fea0003800000 */
.L_x_69:
        /* <DEDUP_REMOVED lines=8> */
[----:B0-----:R-:W-:-:S05]  /*3d20*/  IMAD.U32 R19, R19, 0x10000, RZ ;  /* 0x0001000013137824 */ /* 0x001fca00078e00ff */
[----:B------:R-:W-:-:S04]  /*3d30*/  FSETP.NEU.FTZ.AND P0, PT, R19, RZ, PT ;  /* 0x000000ff1300720b */ /* 0x000fc80003f1d000 */
[----:B------:R-:W-:-:S05]  /*3d40*/  SEL R3, RZ, 0x1, !P0 ;  /* 0x00000001ff037807 */ /* 0x000fca0004000000 */
[----:B------:R0:W-:Y:S01]  /*3d50*/  STG.E.U8 desc[UR36][R16.64], R3 ;  /* 0x0000000310007986 */ /* 0x0001e2000c101124 */
[----:B------:R-:W-:Y:S05]  /*3d60*/  BRA `(.L_x_74) ;  /* 0x0000000800847947 */ /* 0x000fea0003800000 */
.L_x_83:
[----:B0-----:R-:W-:Y:S01]  /*3d70*/  IMAD.U32 R19, R19, 0x10000, RZ ;  /* 0x0001000013137824 */ /* 0x001fe200078e00ff */
[----:B------:R-:W-:-:S03]  /*3d80*/  CS2R R6, SRZ ;  /* 0x0000000000067805 */ /* 0x000fc6000001ff00 */
[----:B------:R-:W-:-:S06]  /*3d90*/  FMUL.FTZ R4, R19, 1 ;  /* 0x3f80000013047820 */ /* 0x000fcc0000410000 */
[----:B------:R-:W0:Y:S02]  /*3da0*/  F2F.F64.F32 R4, R4 ;  /* 0x0000000400047310 */ /* 0x000e240000201800 */
[----:B0-----:R0:W-:Y:S01]  /*3db0*/  STG.E.128 desc[UR36][R16.64], R4 ;  /* 0x0000000410007986 */ /* 0x0011e2000c101d24 */
[----:B------:R-:W-:Y:S05]  /*3dc0*/  BRA `(.L_x_74) ;  /* 0x00000008006c7947 */ /* 0x000fea0003800000 */
.L_x_82:
[----:B------:R-:W-:-:S13]  /*3dd0*/  ISETP.NE.AND P0, PT, R2, 0xf, PT ;  /* 0x0000000f0200780c */ /* 0x000fda0003f05270 */
[----:B------:R-:W-:Y:S05]  /*3de0*/  @!P0 BRA `(.L_x_84) ;  /* 0x0000000000b48947 */ /* 0x000fea0003800000 */
[----:B------:R-:W-:-:S13]  /*3df0*/  ISETP.NE.AND P0, PT, R2, 0x17, PT ;  /* 0x000000170200780c */ /* 0x000fda0003f05270 */
[----:B------:R-:W-:Y:S05]  /*3e00*/  @!P0 BRA `(.L_x_85) ;  /* 0x0000000000548947 */ /* 0x000fea0003800000 */
[----:B------:R-:W-:-:S13]  /*3e10*/  ISETP.NE.AND P0, PT, R2, 0x18, PT ;  /* 0x000000180200780c */ /* 0x000fda0003f05270 */
[----:B------:R-:W-:Y:S05]  /*3e20*/  @P0 BRA `(.L_x_73) ;  /* 0x0000000400f40947 */ /* 0x000fea0003800000 */
[----:B0-----:R-:W-:Y:S01]  /*3e30*/  IMAD.U32 R19, R19, 0x10000, RZ ;  /* 0x0001000013137824 */ /* 0x001fe200078e00ff */
[----:B------:R-:W-:Y:S04]  /*3e40*/  BSSY B0, `(.L_x_86) ;  /* 0x000000e000007945 */ /* 0x000fe80003800000 */
[C---:B------:R-:W-:Y:S02]  /*3e50*/  LOP3.LUT R2, R19.reuse, 0x7fffffff, RZ, 0xc0, !PT ;  /* 0x7fffffff13027812 */ /* 0x040fe400078ec0ff */
[----:B------:R-:W-:Y:S02]  /*3e60*/  LOP3.LUT R0, R19, 0x80000000, RZ, 0xc0, !PT ;  /* 0x8000000013007812 */ /* 0x000fe400078ec0ff */
[----:B------:R-:W-:Y:S02]  /*3e70*/  ISETP.GT.U32.AND P0, PT, R2, 0x43efffff, PT ;  /* 0x43efffff0200780c */ /* 0x000fe40003f04070 */
[----:B------:R-:W-:Y:S01]  /*3e80*/  SHF.R.U32.HI R3, RZ, 0x18, R0 ;  /* 0x00000018ff037819 */ /* 0x000fe20000011600 */
[----:B------:R-:W-:-:S10]  /*3e90*/  IMAD.MOV.U32 R0, RZ, RZ, 0x7f ;  /* 0x0000007fff007424 */ /* 0x000fd400078e00ff */
[----:B------:R-:W-:Y:S05]  /*3ea0*/  @P0 BRA `(.L_x_87) ;  /* 0x00000000001c0947 */ /* 0x000fea0003800000 */
[----:B------:R-:W-:-:S13]  /*3eb0*/  ISETP.GE.U32.AND P0, PT, R2, 0x3c800000, PT ;  /* 0x3c8000000200780c */ /* 0x000fda0003f06070 */
[----:B------:R-:W-:Y:S01]  /*3ec0*/  @P0 SHF.R.U32.HI R0, RZ, 0x14, R19 ;  /* 0x00000014ff000819 */ /* 0x000fe20000011613 */
[----:B------:R-:W-:-:S03]  /*3ed0*/  @!P0 FADD.FTZ R2, R2, 16384 ;  /* 0x4680000002028421 */ /* 0x000fc60000010000 */
[----:B------:R-:W-:-:S04]  /*3ee0*/  @P0 LOP3.LUT R0, R0, 0x1, RZ, 0xc0, !PT ;  /* 0x0000000100000812 */ /* 0x000fc800078ec0ff */
[----:B------:R-:W-:-:S04]  /*3ef0*/  @P0 IADD3 R0, R19, 0x407ffff, R0 ;  /* 0x0407ffff13000810 */ /* 0x000fc80007ffe000 */
[----:B------:R-:W-:Y:S01]  /*3f00*/  @P0 SHF.R.U32.HI R0, RZ, 0x14, R0 ;  /* 0x00000014ff000819 */ /* 0x000fe20000011600 */
[----:B------:R-:W-:-:S07]  /*3f10*/  @!P0 VIADD R0, R2, 0xb9800000 ;  /* 0xb980000002008836 */ /* 0x000fce0000000000 */
.L_x_87:
[----:B------:R-:W-:Y:S05]  /*3f20*/  BSYNC B0 ;  /* 0x0000000000007941 */ /* 0x000fea0003800000 */
.L_x_86:
[----:B------:R-:W-:-:S05]  /*3f30*/  LOP3.LUT R3, R0, R3, RZ, 0xfc, !PT ;  /* 0x0000000300037212 */ /* 0x000fca00078efcff */
[----:B------:R0:W-:Y:S01]  /*3f40*/  STG.E.U8 desc[UR36][R16.64], R3 ;  /* 0x0000000310007986 */ /* 0x0001e2000c101124 */
[----:B------:R-:W-:Y:S05]  /*3f50*/  BRA `(.L_x_74) ;  /* 0x0000000800087947 */ /* 0x000fea0003800000 */
.L_x_85:
[----:B0-----:R-:W-:Y:S01]  /*3f60*/  IMAD.U32 R19, R19, 0x10000, RZ ;  /* 0x0001000013137824 */ /* 0x001fe200078e00ff */
[----:B------:R-:W-:Y:S04]  /*3f70*/  BSSY B0, `(.L_x_88) ;  /* 0x000000f000007945 */ /* 0x000fe80003800000 */
[----:B------:R-:W-:-:S04]  /*3f80*/  LOP3.LUT R2, R19, 0x7fffffff, RZ, 0xc0, !PT ;  /* 0x7fffffff13027812 */ /* 0x000fc800078ec0ff */
[----:B------:R-:W-:-:S13]  /*3f90*/  ISETP.GT.U32.AND P0, PT, R2, 0x477fffff, PT ;  /* 0x477fffff0200780c */ /* 0x000fda0003f04070 */
[----:B------:R-:W-:Y:S05]  /*3fa0*/  @P0 BRA `(.L_x_89) ;  /* 0x0000000000200947 */ /* 0x000fea0003800000 */
[----:B------:R-:W-:-:S13]  /*3fb0*/  ISETP.GE.U32.AND P0, PT, R2, 0x38800000, PT ;  /* 0x388000000200780c */ /* 0x000fda0003f06070 */
[----:B------:R-:W-:Y:S01]  /*3fc0*/  @P0 SHF.R.U32.HI R0, RZ, 0x15, R19 ;  /* 0x00000015ff000819 */ /* 0x000fe20000011613 */
[----:B------:R-:W-:-:S03]  /*3fd0*/  @!P0 FADD.FTZ R2, R2, 128 ;  /* 0x4300000002028421 */ /* 0x000fc60000010000 */
[----:B------:R-:W-:-:S04]  /*3fe0*/  @P0 LOP3.LUT R0, R0, 0x1, RZ, 0xc0, !PT ;  /* 0x0000000100000812 */ /* 0x000fc800078ec0ff */
[----:B------:R-:W-:-:S04]  /*3ff0*/  @P0 IADD3 R0, R19, 0x80fffff, R0 ;  /* 0x080fffff13000810 */ /* 0x000fc80007ffe000 */
[----:B------:R-:W-:Y:S01]  /*4000*/  @P0 SHF.R.U32.HI R0, RZ, 0x15, R0 ;  /* 0x00000015ff000819 */ /* 0x000fe20000011600 */
[----:B------:R-:W-:Y:S01]  /*4010*/  @!P0 VIADD R0, R2, 0xbd000000 ;  /* 0xbd00000002008836 */ /* 0x000fe20000000000 */
[----:B------:R-:W-:Y:S06]  /*4020*/  BRA `(.L_x_90) ;  /* 0x00000000000c7947 */ /* 0x000fec0003800000 */
.L_x_89:
[----:B------:R-:W-:Y:S01]  /*4030*/  IMAD.MOV.U32 R0, RZ, RZ, 0x7f ;  /* 0x0000007fff007424 */ /* 0x000fe200078e00ff */
[----:B------:R-:W-:-:S04]  /*4040*/  ISETP.GT.U32.AND P0, PT, R2, 0x7f800000, PT ;  /* 0x7f8000000200780c */ /* 0x000fc80003f04070 */
[----:B------:R-:W-:-:S09]  /*4050*/  SEL R0, R0, 0x7c, P0 ;  /* 0x0000007c00007807 */ /* 0x000fd20000000000 */
.L_x_90:
[----:B------:R-:W-:Y:S05]  /*4060*/  BSYNC B0 ;  /* 0x0000000000007941 */ /* 0x000fea0003800000 */
.L_x_88:
[----:B------:R-:W-:-:S04]  /*4070*/  LOP3.LUT R2, R19, 0x80000000, RZ, 0xc0, !PT ;  /* 0x8000000013027812 */ /* 0x000fc800078ec0ff */
[----:B------:R-:W-:-:S04]  /*4080*/  SHF.R.U32.HI R3, RZ, 0x18, R2 ;  /* 0x00000018ff037819 */ /* 0x000fc80000011602 */
[----:B------:R-:W-:-:S05]  /*4090*/  LOP3.LUT R3, R0, R3, RZ, 0xfc, !PT ;  /* 0x0000000300037212 */ /* 0x000fca00078efcff */
[----:B------:R0:W-:Y:S01]  /*40a0*/  STG.E.U8 desc[UR36][R16.64], R3 ;  /* 0x0000000310007986 */ /* 0x0001e2000c101124 */
[----:B------:R-:W-:Y:S05]  /*40b0*/  BRA `(.L_x_74) ;  /* 0x0000000400b07947 */ /* 0x000fea0003800000 */
.L_x_84:
[----:B0-----:R0:W-:Y:S01]  /*40c0*/  STG.E.U16 desc[UR36][R16.64], R19 ;  /* 0x0000001310007986 */ /* 0x0011e2000c101524 */
[----:B------:R-:W-:Y:S05]  /*40d0*/  BRA `(.L_x_74) ;  /* 0x0000000400a87947 */ /* 0x000fea0003800000 */
.L_x_81:
        /* <DEDUP_REMOVED lines=8> */
[----:B0-----:R-:W-:-:S06]  /*4160*/  IMAD.U32 R3, R19, 0x10000, RZ ;  /* 0x0001000013037824 */ /* 0x001fcc00078e00ff */
[----:B------:R-:W0:Y:S02]  /*4170*/  F2I.FTZ.U32.TRUNC.NTZ R3, R3 ;  /* 0x0000000300037305 */ /* 0x000e24000021f000 */
[----:B0-----:R0:W-:Y:S01]  /*4180*/  STG.E.U16 desc[UR36][R16.64], R3 ;  /* 0x0000000310007986 */ /* 0x0011e2000c101524 */
[----:B------:R-:W-:Y:S05]  /*4190*/  BRA `(.L_x_74) ;  /* 0x0000000400787947 */ /* 0x000fea0003800000 */
.L_x_93:
[----:B0-----:R-:W-:Y:S01]  /*41a0*/  IMAD.U32 R19, R19, 0x10000, RZ ;  /* 0x0001000013137824 */ /* 0x001fe200078e00ff */
[----:B------:R-:W-:Y:S01]  /*41b0*/  BSSY B0, `(.L_x_94) ;  /* 0x0000014000007945 */ /* 0x000fe20003800000 */
[----:B------:R-:W-:-:S03]  /*41c0*/  IMAD.MOV.U32 R8, RZ, RZ, 0x80 ;  /* 0x00000080ff087424 */ /* 0x000fc600078e00ff */
[----:B------:R-:W-:-:S04]  /*41d0*/  LOP3.LUT R2, R19, 0x7fffffff, RZ, 0xc0, !PT ;  /* 0x7fffffff13027812 */ /* 0x000fc800078ec0ff */
[----:B------:R-:W-:-:S13]  /*41e0*/  ISETP.GT.U32.AND P0, PT, R2, 0x437fffff, PT ;  /* 0x437fffff0200780c */ /* 0x000fda0003f04070 */
[----:B------:R-:W-:Y:S05]  /*41f0*/  @P0 BRA `(.L_x_95) ;  /* 0x00000000003c0947 */ /* 0x000fea0003800000 */
[----:B------:R-:W-:-:S13]  /*4200*/  ISETP.GE.U32.AND P0, PT, R2, 0x3c000000, PT ;  /* 0x3c0000000200780c */ /* 0x000fda0003f06070 */
[----:B------:R-:W-:-:S04]  /*4210*/  @P0 SHF.R.U32.HI R0, RZ, 0x14, R19 ;  /* 0x00000014ff000819 */ /* 0x000fc80000011613 */
[----:B------:R-:W-:-:S04]  /*4220*/  @P0 LOP3.LUT R0, R0, 0x1, RZ, 0xc0, !PT ;  /* 0x0000000100000812 */ /* 0x000fc800078ec0ff */
[----:B------:R-:W-:-:S04]  /*4230*/  @P0 IADD3 R0, R19, 0x487ffff, R0 ;  /* 0x0487ffff13000810 */ /* 0x000fc80007ffe000 */
[----:B------:R-:W-:-:S04]  /*4240*/  @P0 SHF.R.U32.HI R0, RZ, 0x14, R0 ;  /* 0x00000014ff000819 */ /* 0x000fc80000011600 */
[----:B------:R-:W-:Y:S01]  /*4250*/  @P0 LOP3.LUT R0, R0, 0xff, RZ, 0xc0, !PT ;  /* 0x000000ff00000812 */ /* 0x000fe200078ec0ff */
[----:B------:R-:W-:Y:S06]  /*4260*/  @P0 BRA `(.L_x_96) ;  /* 0x0000000000100947 */ /* 0x000fec0003800000 */
[----:B------:R-:W-:Y:S01]  /*4270*/  FADD.FTZ R0, R2, 8192 ;  /* 0x4600000002007421 */ /* 0x000fe20000010000 */
[----:B------:R-:W-:-:S04]  /*4280*/  PRMT R8, RZ, 0x7610, R8 ;  /* 0x00007610ff087816 */ /* 0x000fc80000000008 */
[----:B------:R-:W-:-:S13]  /*4290*/  LOP3.LUT P0, R0, R0, 0xff, RZ, 0xc0, !PT ;  /* 0x000000ff00007812 */ /* 0x000fda000780c0ff */
[----:B------:R-:W-:Y:S05]  /*42a0*/  @!P0 BRA `(.L_x_95) ;  /* 0x0000000000108947 */ /* 0x000fea0003800000 */
.L_x_96:
[----:B------:R-:W-:-:S04]  /*42b0*/  LOP3.LUT R2, R19, 0x80000000, RZ, 0xc0, !PT ;  /* 0x8000000013027812 */ /* 0x000fc800078ec0ff */
[----:B------:R-:W-:-:S04]  /*42c0*/  SHF.R.U32.HI R3, RZ, 0x18, R2 ;  /* 0x00000018ff037819 */ /* 0x000fc80000011602 */
[----:B------:R-:W-:-:S04]  /*42d0*/  LOP3.LUT R0, R0, R3, RZ, 0xfc, !PT ;  /* 0x0000000300007212 */ /* 0x000fc800078efcff */
[----:B------:R-:W-:-:S07]  /*42e0*/  PRMT R8, R0, 0x7610, R8 ;  /* 0x0000761000087816 */ /* 0x000fce0000000008 */
.L_x_95:
[----:B------:R-:W-:Y:S05]  /*42f0*/  BSYNC B0 ;  /* 0x0000000000007941 */ /* 0x000fea0003800000 */
.L_x_94:
[----:B------:R0:W-:Y:S01]  /*4300*/  STG.E.U8 desc[UR36][R16.64], R8 ;  /* 0x0000000810007986 */ /* 0x0001e2000c101124 */
[----:B------:R-:W-:Y:S05]  /*4310*/  BRA `(.L_x_74) ;  /* 0x0000000400187947 */ /* 0x000fea0003800000 */
.L_x_92:
        /* <DEDUP_REMOVED lines=17> */
.L_x_99:
[----:B------:R-:W-:-:S04]  /*4430*/  LOP3.LUT R2, R19, 0x80000000, RZ, 0xc0, !PT ;  /* 0x8000000013027812 */ /* 0x000fc800078ec0ff */
[----:B------:R-:W-:-:S04]  /*4440*/  SHF.R.U32.HI R3, RZ, 0x18, R2 ;  /* 0x00000018ff037819 */ /* 0x000fc80000011602 */
[----:B------:R-:W-:-:S04]  /*4450*/  LOP3.LUT R0, R0, R3, RZ, 0xfc, !PT ;  /* 0x0000000300007212 */ /* 0x000fc800078efcff */
[----:B------:R-:W-:-:S07]  /*4460*/  PRMT R8, R0, 0x7610, R8 ;  /* 0x0000761000087816 */ /* 0x000fce0000000008 */
.L_x_98:
[----:B------:R-:W-:Y:S05]  /*4470*/  BSYNC B0 ;  /* 0x0000000000007941 */ /* 0x000fea0003800000 */
.L_x_97:
[----:B------:R0:W-:Y:S01]  /*4480*/  STG.E.U8 desc[UR36][R16.64], R8 ;  /* 0x0000000810007986 */ /* 0x0001e2000c101124 */
[----:B------:R-:W-:Y:S05]  /*4490*/  BRA `(.L_x_74) ;  /* 0x0000000000b87947 */ /* 0x000fea0003800000 */
.L_x_91:
[----:B------:R-:W-:-:S13]  /*44a0*/  ISETP.NE.AND P0, PT, R2, 0x1c, PT ;  /* 0x0000001c0200780c */ /* 0x000fda0003f05270 */
[----:B------:R-:W-:Y:S05]  /*44b0*/  @!P0 BRA `(.L_x_100) ;  /* 0x0000000000a48947 */ /* 0x000fea0003800000 */
[----:B------:R-:W-:-:S13]  /*44c0*/  ISETP.NE.AND P0, PT, R2, 0x1d, PT ;  /* 0x0000001d0200780c */ /* 0x000fda0003f05270 */
[----:B------:R-:W-:Y:S05]  /*44d0*/  @!P0 BRA `(.L_x_101) ;  /* 0x00000000008c8947 */ /* 0x000fea0003800000 */
[----:B------:R-:W-:-:S13]  /*44e0*/  ISETP.NE.AND P0, PT, R2, 0x2c, PT ;  /* 0x0000002c0200780c */ /* 0x000fda0003f05270 */
[----:B------:R-:W-:Y:S05]  /*44f0*/  @P0 BRA `(.L_x_73) ;  /* 0x0000000000400947 */ /* 0x000fea0003800000 */
[----:B0-----:R-:W-:Y:S02]  /*4500*/  IMAD.U32 R19, R19, 0x10000, RZ ;  /* 0x0001000013137824 */ /* 0x001fe400078e00ff */
[----:B------:R-:W-:-:S03]  /*4510*/  IMAD.MOV.U32 R3, RZ, RZ, 0xff ;  /* 0x000000ffff037424 */ /* 0x000fc600078e00ff */
[----:B------:R-:W-:-:S04]  /*4520*/  SHF.R.U32.HI R4, RZ, 0x17, R19 ;  /* 0x00000017ff047819 */ /* 0x000fc80000011613 */
[----:B------:R-:W-:-:S04]  /*4530*/  LOP3.LUT R2, R4, 0xff, RZ, 0xc0, !PT ;  /* 0x000000ff04027812 */ /* 0x000fc800078ec0ff */
[----:B------:R-:W-:-:S13]  /*4540*/  ISETP.NE.AND P1, PT, R2, 0xff, PT ;  /* 0x000000ff0200780c */ /* 0x000fda0003f25270 */
[--C-:B------:R-:W-:Y:S02]  /*4550*/  @P1 SHF.R.U32.HI R0, RZ, 0x16, R19.reuse ;  /* 0x00000016ff001819 */ /* 0x100fe40000011613 */
[----:B------:R-:W-:Y:S02]  /*4560*/  @P1 LOP3.LUT P0, RZ, R2, 0x3fffff, R19, 0xf8, !PT ;  /* 0x003fffff02ff1812 */ /* 0x000fe4000780f813 */
[----:B------:R-:W-:-:S04]  /*4570*/  @P1 LOP3.LUT R0, R0, 0x1, RZ, 0xc0, !PT ;  /* 0x0000000100001812 */ /* 0x000fc800078ec0ff */
[----:B------:R-:W-:Y:S01]  /*4580*/  @P1 ISETP.EQ.U32.AND P2, PT, R0, 0x1, P0 ;  /* 0x000000010000180c */ /* 0x000fe20000742070 */
[----:B------:R-:W-:Y:S01]  /*4590*/  @P1 VIADD R0, R4, 0x1 ;  /* 0x0000000104001836 */ /* 0x000fe20000000000 */
[----:B------:R-:W-:Y:S02]  /*45a0*/  PLOP3.LUT P0, PT, PT, PT, PT, 0x80, 0x0 ;  /* 0x000000000000781c */ /* 0x000fe40003f0f070 */
[----:B------:R-:W-:-:S13]  /*45b0*/  @P1 PLOP3.LUT P0, PT, P2, PT, PT, 0x80, 0x0 ;  /* 0x000000000000181c */ /* 0x000fda000170f070 */
[----:B------:R-:W-:-:S04]  /*45c0*/  @!P0 IMAD.MOV R0, RZ, RZ, R4 ;  /* 0x000000ffff008224 */ /* 0x000fc800078e0204 */
[----:B------:R-:W-:-:S05]  /*45d0*/  @P1 IMAD.MOV.U32 R3, RZ, RZ, R0 ;  /* 0x000000ffff031224 */ /* 0x000fca00078e0000 */
[----:B------:R0:W-:Y:S01]  /*45e0*/  STG.E.U8 desc[UR36][R16.64], R3 ;  /* 0x0000000310007986 */ /* 0x0001e2000c101124 */
[----:B------:R-:W-:Y:S05]  /*45f0*/  BRA `(.L_x_74) ;  /* 0x0000000000607947 */ /* 0x000fea0003800000 */
.L_x_73:
[----:B------:R-:W-:Y:S01]  /*4600*/  MOV R2, 0x0 ;  /* 0x0000000000027802 */ /* 0x000fe20000000f00 */
[----:B------:R-:W-:Y:S01]  /*4610*/  ULDC.64 UR4, c[0x4][0x128] ;  /* 0x01004a0000047ab9 */ /* 0x000fe20000000a00 */
[----:B------:R-:W-:Y:S01]  /*4620*/  ULDC.64 UR6, c[0x4][0x130] ;  /* 0x01004c0000067ab9 */ /* 0x000fe20000000a00 */
[----:B------:R-:W-:Y:S02]  /*4630*/  IMAD.U32 R4, RZ, RZ, UR4 ;  /* 0x00000004ff047e24 */ /* 0x000fe4000f8e00ff */
[----:B------:R-:W-:Y:S01]  /*4640*/  IMAD.U32 R5, RZ, RZ, UR5 ;  /* 0x00000005ff057e24 */ /* 0x000fe2000f8e00ff */
[----:B------:R-:W1:Y:S01]  /*4650*/  LDC.64 R2, c[0x4][R2] ;  /* 0x0100000002027b82 */ /* 0x000e620000000a00 */
        /* <DEDUP_REMOVED lines=9> */
[----:B01----:R-:W-:Y:S05]  /*46f0*/  CALL.ABS.NOINC R2 ;  /* 0x0000000002007343 */ /* 0x003fea0003c00000 */
.L_x_102:
[----:B------:R-:W-:Y:S05]  /*4700*/  BRA `(.L_x_74) ;  /* 0x00000000001c7947 */ /* 0x000fea0003800000 */
.L_x_101:
[----:B0-----:R-:W-:-:S06]  /*4710*/  IMAD.U32 R2, R19, 0x10000, RZ ;  /* 0x0001000013027824 */ /* 0x001fcc00078e00ff */
[----:B------:R-:W0:Y:S02]  /*4720*/  F2I.U64.TRUNC R2, R2 ;  /* 0x0000000200027311 */ /* 0x000e24000020d800 */
[----:B0-----:R0:W-:Y:S01]  /*4730*/  STG.E.64 desc[UR36][R16.64], R2 ;  /* 0x0000000210007986 */ /* 0x0011e2000c101b24 */
[----:B------:R-:W-:Y:S05]  /*4740*/  BRA `(.L_x_74) ;  /* 0x00000000000c7947 */ /* 0x000fea0003800000 */
.L_x_100:
[----:B0-----:R-:W-:-:S06]  /*4750*/  IMAD.U32 R19, R19, 0x10000, RZ ;  /* 0x0001000013137824 */ /* 0x001fcc00078e00ff */
[----:B------:R-:W0:Y:S02]  /*4760*/  F2I.FTZ.U32.TRUNC.NTZ R19, R19 ;  /* 0x0000001300137305 */ /* 0x000e24000021f000 */
[----:B0-----:R0:W-:Y:S02]  /*4770*/  STG.E desc[UR36][R16.64], R19 ;  /* 0x0000001310007986 */ /* 0x0011e4000c101924 */
.L_x_74:
[----:B------:R-:W-:-:S04]  /*4780*/  IMAD R18, R18, 0x200, R23 ;  /* 0x0000020012127824 */ /* 0x000fc800078e0217 */
[----:B0-23--:R-:W-:-:S07]  /*4790*/  VIADD R19, R18, 0x80 ;  /* 0x0000008012137836 */ /* 0x00dfce0000000000 */
.L_x_1:
[----:B------:R-:W-:Y:S05]  /*47a0*/  BSYNC B6 ;  /* 0x0000000000067941 */ /* 0x000fea0003800000 */
.L_x_0:
[----:B------:R-:W-:Y:S01]  /*47b0*/  ULDC UR4, c[0x0][0x210] ;  /* 0x0000840000047ab9 */ /* 0x000fe20000000800 */
[----:B------:R-:W-:Y:S01]  /*47c0*/  BSSY B6, `(.L_x_103) ;  /* 0x0000470000067945 */ /* 0x000fe20003800000 */
[----:B------:R-:W-:-:S13]  /*47d0*/  ISETP.GE.AND P0, PT, R19, UR4, PT ;  /* 0x0000000413007c0c */ /* 0x000fda000bf06270 */
[----:B------:R-:W-:Y:S05]  /*47e0*/  @P0 BRA `(.L_x_104) ;  /* 0x0000004400b40947 */ /* 0x000fea0003800000 */
[----:B------:R-:W0:Y:S01]  /*47f0*/  LDC R6, c[0x0][0x218] ;  /* 0x00008600ff067b82 */ /* 0x000e220000000800 */
[----:B------:R-:W-:Y:S02]  /*4800*/  IMAD.MOV.U32 R18, RZ, RZ, RZ ;  /* 0x000000ffff127224 */ /* 0x000fe400078e00ff */
[----:B------:R-:W-:Y:S02]  /*4810*/  IMAD.MOV.U32 R0, RZ, RZ, RZ ;  /* 0x000000ffff007224 */ /* 0x000fe400078e00ff */
[----:B-1--4-:R-:W-:Y:S01]  /*4820*/  IMAD.MOV.U32 R16, RZ, RZ, RZ ;  /* 0x000000ffff107224 */ /* 0x012fe200078e00ff */
[----:B0-----:R-:W-:-:S13]  /*4830*/  ISETP.NE.AND P0, PT, R6, RZ, PT ;  /* 0x000000ff0600720c */ /* 0x001fda0003f05270 */
[----:B------:R-:W-:Y:S05]  /*4840*/  @!P0 BRA `(.L_x_105) ;  /* 0x0000001400708947 */ /* 0x000fea0003800000 */
        /* <DEDUP_REMOVED lines=348> */
.L_x_105:
        /* <DEDUP_REMOVED lines=23> */
.L_x_109:
[----:B------:R-:W2:Y:S02]  /*5f80*/  LDG.E.U8 R2, desc[UR36][R2.64] ;  /* 0x0000002402027981 */ /* 0x000ea4000c1e1100 */
[----:B--2---:R-:W-:-:S04]  /*5f90*/  I2FP.F32.U32 R0, R2 ;  /* 0x0000000200007245 */ /* 0x004fc80000201000 */
[----:B------:R-:W-:-:S04]  /*5fa0*/  F2FP.BF16.F32.PACK_AB R0, RZ, R0 ;  /* 0x00000000ff00723e */ /* 0x000fc800000010ff */
[----:B------:R-:W-:Y:S01]  /*5fb0*/  PRMT R22, R0, 0x7610, R22 ;  /* 0x0000761000167816 */ /* 0x000fe20000000016 */
[----:B------:R-:W-:Y:S06]  /*5fc0*/  BRA `(.L_x_111) ;  /* 0x0000000c00c87947 */ /* 0x000fec0003800000 */
.L_x_108:
        /* <DEDUP_REMOVED lines=11> */
.L_x_113:
[----:B------:R-:W2:Y:S02]  /*6080*/  LDG.E R2, desc[UR36][R2.64] ;  /* 0x0000002402027981 */ /* 0x000ea4000c1e1900 */
[----:B--2---:R-:W-:-:S04]  /*6090*/  I2FP.F32.S32 R0, R2 ;  /* 0x0000000200007245 */ /* 0x004fc80000201400 */
[----:B------:R-:W-:-:S04]  /*60a0*/  F2FP.BF16.F32.PACK_AB R0, RZ, R0 ;  /* 0x00000000ff00723e */ /* 0x000fc800000010ff */
[----:B------:R-:W-:Y:S01]  /*60b0*/  PRMT R22, R0, 0x7610, R22 ;  /* 0x0000761000167816 */ /* 0x000fe20000000016 */
[----:B------:R-:W-:Y:S06]  /*60c0*/  BRA `(.L_x_111) ;  /* 0x0000000c00887947 */ /* 0x000fec0003800000 */
.L_x_112:
[----:B------:R-:W2:Y:S02]  /*60d0*/  LDG.E.U16 R2, desc[UR36][R2.64] ;  /* 0x0000002402027981 */ /* 0x000ea4000c1e1500 */
[----:B--2---:R-:W0:Y:S02]  /*60e0*/  I2F.S16 R0, R2 ;  /* 0x0000000200007306 */ /* 0x004e240000101400 */
[----:B0-----:R-:W-:-:S04]  /*60f0*/  F2FP.BF16.F32.PACK_AB R0, RZ, R0 ;  /* 0x00000000ff00723e */ /* 0x001fc800000010ff */
[----:B------:R-:W-:Y:S01]  /*6100*/  PRMT R22, R0, 0x7610, R22 ;  /* 0x0000761000167816 */ /* 0x000fe20000000016 */
[----:B------:R-:W-:Y:S06]  /*6110*/  BRA `(.L_x_111) ;  /* 0x0000000c00747947 */ /* 0x000fec0003800000 */
.L_x_107:
        /* <DEDUP_REMOVED lines=9> */
.L_x_115:
[----:B------:R-:W2:Y:S02]  /*61b0*/  LDG.E.U16 R0, desc[UR36][R2.64] ;  /* 0x0000002402007981 */ /* 0x000ea4000c1e1500 */
[----:B--2---:R-:W-:-:S05]  /*61c0*/  HADD2.F32 R0, -RZ, R0.H0_H0 ;  /* 0x20000000ff007230 */ /* 0x004fca0000004100 */
[----:B------:R-:W-:-:S04]  /*61d0*/  F2FP.BF16.F32.PACK_AB R0, RZ, R0 ;  /* 0x00000000ff00723e */ /* 0x000fc800000010ff */
[----:B------:R-:W-:Y:S01]  /*61e0*/  PRMT R22, R0, 0x7610, R22 ;  /* 0x0000761000167816 */ /* 0x000fe20000000016 */
[----:B------:R-:W-:Y:S06]  /*61f0*/  BRA `(.L_x_111) ;  /* 0x0000000c003c7947 */ /* 0x000fec0003800000 */
.L_x_114:
        /* <DEDUP_REMOVED lines=9> */
.L_x_117:
[----:B------:R-:W2:Y:S02]  /*6290*/  LDG.E.U16 R2, desc[UR36][R2.64] ;  /* 0x0000002402027981 */ /* 0x000ea4000c1e1500 */
[----:B--2---:R-:W-:-:S05]  /*62a0*/  HADD2.F32 R0, -RZ, R2.H0_H0 ;  /* 0x20000002ff007230 */ /* 0x004fca0000004100 */
[----:B------:R-:W-:-:S04]  /*62b0*/  F2FP.BF16.F32.PACK_AB R0, RZ, R0 ;  /* 0x00000000ff00723e */ /* 0x000fc800000010ff */
[----:B------:R-:W-:Y:S01]  /*62c0*/  PRMT R22, R0, 0x7610, R22 ;  /* 0x0000761000167816 */ /* 0x000fe20000000016 */
[----:B------:R-:W-:Y:S06]  /*62d0*/  BRA `(.L_x_111) ;  /* 0x0000000c00047947 */ /* 0x000fec0003800000 */
.L_x_116:
        /* <DEDUP_REMOVED lines=9> */
.L_x_106:
        /* <DEDUP_REMOVED lines=14> */
.L_x_120:
        /* <DEDUP_REMOVED lines=9> */
.L_x_119:
        /* <DEDUP_REMOVED lines=28> */
.L_x_122:
        /* <DEDUP_REMOVED lines=15> */
.L_x_121:
[----:B------:R0:W5:Y:S01]  /*6790*/  LDG.E.U16 R22, desc[UR36][R2.64] ;  /* 0x0000002402167981 */ /* 0x000162000c1e1500 */
[----:B------:R-:W-:Y:S05]  /*67a0*/  BRA `(.L_x_111) ;  /* 0x0000000400d07947 */ /* 0x000fea0003800000 */
.L_x_118:
        /* <DEDUP_REMOVED lines=13> */
.L_x_125:
        /* <DEDUP_REMOVED lines=21> */
.L_x_129:
[----:B------:R-:W-:Y:S05]  /*69d0*/  BSYNC B1 ;  /* 0x0000000000017941 */ /* 0x000fea0003800000 */
.L_x_128:
[----:B------:R-:W-:Y:S01]  /*69e0*/  LEA R3, R0, 0x3b800000, 0x17 ;  /* 0x3b80000000037811 */ /* 0x000fe200078eb8ff */
[----:B------:R-:W-:-:S05]  /*69f0*/  IMAD.SHL.U32 R0, R2, 0x100000, RZ ;  /* 0x0010000002007824 */ /* 0x000fca00078e00ff */
[----:B------:R-:W-:-:S07]  /*6a00*/  LOP3.LUT R0, R3, R0, R4, 0xfe, !PT ;  /* 0x0000000003007212 */ /* 0x000fce00078efe04 */
.L_x_127:
[----:B------:R-:W-:Y:S05]  /*6a10*/  BSYNC B0 ;  /* 0x0000000000007941 */ /* 0x000fea0003800000 */
.L_x_126:
[----:B------:R-:W-:-:S04]  /*6a20*/  F2FP.BF16.F32.PACK_AB R0, RZ, R0 ;  /* 0x00000000ff00723e */ /* 0x000fc800000010ff */
[----:B------:R-:W-:Y:S01]  /*6a30*/  PRMT R22, R0, 0x7610, R22 ;  /* 0x0000761000167816 */ /* 0x000fe20000000016 */
[----:B------:R-:W-:Y:S06]  /*6a40*/  BRA `(.L_x_111) ;  /* 0x0000000400287947 */ /* 0x000fec0003800000 */
.L_x_124:
        /* <DEDUP_REMOVED lines=21> */
.L_x_133:
[----:B------:R-:W-:Y:S05]  /*6ba0*/  BSYNC B1 ;  /* 0x0000000000017941 */ /* 0x000fea0003800000 */
.L_x_132:
[----:B------:R-:W-:Y:S01]  /*6bb0*/  LEA R3, R0, 0x37800000, 0x17 ;  /* 0x3780000000037811 */ /* 0x000fe200078eb8ff */
[----:B------:R-:W-:-:S05]  /*6bc0*/  IMAD.SHL.U32 R0, R2, 0x200000, RZ ;  /* 0x0020000002007824 */ /* 0x000fca00078e00ff */
[----:B------:R-:W-:-:S07]  /*6bd0*/  LOP3.LUT R0, R3, R0, R4, 0xfe, !PT ;  /* 0x0000000003007212 */ /* 0x000fce00078efe04 */
.L_x_131:
[----:B------:R-:W-:Y:S05]  /*6be0*/  BSYNC B0 ;  /* 0x0000000000007941 */ /* 0x000fea0003800000 */
.L_x_130:
[----:B------:R-:W-:-:S04]  /*6bf0*/  F2FP.BF16.F32.PACK_AB R0, RZ, R0 ;  /* 0x00000000ff00723e */ /* 0x000fc800000010ff */
[----:B------:R-:W-:Y:S01]  /*6c00*/  PRMT R22, R0, 0x7610, R22 ;  /* 0x0000761000167816 */ /* 0x000fe20000000016 */
[----:B------:R-:W-:Y:S06]  /*6c10*/  BRA `(.L_x_111) ;  /* 0x0000000000b47947 */ /* 0x000fec0003800000 */
.L_x_123:
        /* <DEDUP_REMOVED lines=14> */
.L_x_137:
[----:B------:R-:W-:Y:S05]  /*6d00*/  BSYNC B0 ;  /* 0x0000000000007941 */ /* 0x000fea0003800000 */
.L_x_136:
[----:B------:R-:W-:-:S04]  /*6d10*/  F2FP.BF16.F32.PACK_AB R0, RZ, R0 ;  /* 0x00000000ff00723e */ /* 0x000fc800000010ff */
[----:B------:R-:W-:Y:S01]  /*6d20*/  PRMT R22, R0, 0x7610, R22 ;  /* 0x0000761000167816 */ /* 0x000fe20000000016 */
[----:B------:R-:W-:Y:S06]  /*6d30*/  BRA `(.L_x_111) ;  /* 0x00000000006c7947 */ /* 0x000fec0003800000 */
.L_x_110:
        /* <DEDUP_REMOVED lines=16> */
.L_x_138:
[----:B------:R-:W-:Y:S01]  /*6e40*/  PRMT R22, RZ, 0x7610, R22 ;  /* 0x00007610ff167816 */ /* 0x000fe20000000016 */
[----:B------:R-:W-:Y:S06]  /*6e50*/  BRA `(.L_x_111) ;  /* 0x0000000000247947 */ /* 0x000fec0003800000 */
.L_x_135:
[----:B------:R-:W2:Y:S02]  /*6e60*/  LDG.E.64 R2, desc[UR36][R2.64] ;  /* 0x0000002402027981 */ /* 0x000ea4000c1e1b00 */
[----:B--2---:R-:W0:Y:S02]  /*6e70*/  I2F.U64 R0, R2 ;  /* 0x0000000200007312 */ /* 0x004e240000301000 */
[----:B0-----:R-:W-:-:S04]  /*6e80*/  F2FP.BF16.F32.PACK_AB R0, RZ, R0 ;  /* 0x00000000ff00723e */ /* 0x001fc800000010ff */
[----:B------:R-:W-:Y:S01]  /*6e90*/  PRMT R22, R0, 0x7610, R22 ;  /* 0x0000761000167816 */ /* 0x000fe20000000016 */
[----:B------:R-:W-:Y:S06]  /*6ea0*/  BRA `(.L_x_111) ;  /* 0x0000000000107947 */ /* 0x000fec0003800000 */
.L_x_134:
[----:B------:R-:W2:Y:S02]  /*6eb0*/  LDG.E R2, desc[UR36][R2.64] ;  /* 0x0000002402027981 */ /* 0x000ea4000c1e1900 */
[----:B--2---:R-:W-:-:S04]  /*6ec0*/  I2FP.F32.U32 R0, R2 ;  /* 0x0000000200007245 */ /* 0x004fc80000201000 */
[----:B------:R-:W-:-:S04]  /*6ed0*/  F2FP.BF16.F32.PACK_AB R0, RZ, R0 ;  /* 0x00000000ff00723e */ /* 0x000fc800000010ff */
[----:B------:R-:W-:-:S07]  /*6ee0*/  PRMT R22, R0, 0x7610, R22 ;  /* 0x0000761000167816 */ /* 0x000fce0000000016 */
.L_x_111:
        /* <DEDUP_REMOVED lines=19> */
.L_x_142:
[----:B------:R-:W2:Y:S02]  /*7020*/  LDG.E.U8 R2, desc[UR36][R2.64] ;  /* 0x0000002402027981 */ /* 0x000ea4000c1e1100 */
[----:B--2---:R-:W-:-:S04]  /*7030*/  I2FP.F32.U32 R0, R2 ;  /* 0x0000000200007245 */ /* 0x004fc80000201000 */
[----:B------:R-:W-:Y:S01]  /*7040*/  F2FP.BF16.F32.PACK_AB R0, RZ, R0 ;  /* 0x00000000ff00723e */ /* 0x000fe200000010ff */
[----:B------:R-:W-:Y:S06]  /*7050*/  BRA `(.L_x_144) ;  /* 0x0000000c00907947 */ /* 0x000fec0003800000 */
.L_x_141:
        /* <DEDUP_REMOVED lines=10> */
.L_x_146:
[----:B------:R-:W2:Y:S02]  /*7100*/  LDG.E R2, desc[UR36][R2.64] ;  /* 0x0000002402027981 */ /* 0x000ea4000c1e1900 */
[----:B--2---:R-:W-:-:S04]  /*7110*/  I2FP.F32.S32 R0, R2 ;  /* 0x0000000200007245 */ /* 0x004fc80000201400 */
[----:B------:R-:W-:Y:S01]  /*7120*/  F2FP.BF16.F32.PACK_AB R0, RZ, R0 ;  /* 0x00000000ff00723e */ /* 0x000fe200000010ff */
[----:B------:R-:W-:Y:S06]  /*7130*/  BRA `(.L_x_144) ;  /* 0x0000000c00587947 */ /* 0x000fec0003800000 */
.L_x_145:
[----:B------:R-:W2:Y:S02]  /*7140*/  LDG.E.U16 R2, desc[UR36][R2.64] ;  /* 0x0000002402027981 */ /* 0x000ea4000c1e1500 */
[----:B--2---:R-:W0:Y:S02]  /*7150*/  I2F.S16 R0, R2 ;  /* 0x0000000200007306 */ /* 0x004e240000101400 */
[----:B0-----:R-:W-:Y:S01]  /*7160*/  F2FP.BF16.F32.PACK_AB R0, RZ, R0 ;  /* 0x00000000ff00723e */ /* 0x001fe200000010ff */
[----:B------:R-:W-:Y:S06]  /*7170*/  BRA `(.L_x_144) ;  /* 0x0000000c00487947 */ /* 0x000fec0003800000 */
.L_x_140:
        /* <DEDUP_REMOVED lines=9> */
.L_x_148:
[----:B------:R-:W2:Y:S02]  /*7210*/  LDG.E.U16 R0, desc[UR36][R2.64] ;  /* 0x0000002402007981 */ /* 0x000ea4000c1e1500 */
[----:B--2---:R-:W-:-:S05]  /*7220*/  HADD2.F32 R0, -RZ, R0.H0_H0 ;  /* 0x20000000ff007230 */ /* 0x004fca0000004100 */
[----:B------:R-:W-:Y:S01]  /*7230*/  F2FP.BF16.F32.PACK_AB R0, RZ, R0 ;  /* 0x00000000ff00723e */ /* 0x000fe200000010ff */
[----:B------:R-:W-:Y:S06]  /*7240*/  BRA `(.L_x_144) ;  /* 0x0000000c00147947 */ /* 0x000fec0003800000 */
.L_x_147:
        /* <DEDUP_REMOVED lines=9> */
.L_x_150:
[----:B------:R-:W2:Y:S02]  /*72e0*/  LDG.E.U16 R2, desc[UR36][R2.64] ;  /* 0x0000002402027981 */ /* 0x000ea4000c1e1500 */
[----:B--2---:R-:W-:-:S05]  /*72f0*/  HADD2.F32 R0, -RZ, R2.H0_H0 ;  /* 0x20000002ff007230 */ /* 0x004fca0000004100 */
[----:B------:R-:W-:Y:S01]  /*7300*/  F2FP.BF16.F32.PACK_AB R0, RZ, R0 ;  /* 0x00000000ff00723e */ /* 0x000fe200000010ff */
[----:B------:R-:W-:Y:S06]  /*7310*/  BRA `(.L_x_144) ;  /* 0x0000000800e07947 */ /* 0x000fec0003800000 */
.L_x_149:
        /* <DEDUP_REMOVED lines=8> */
.L_x_139:
        /* <DEDUP_REMOVED lines=13> */
.L_x_153:
        /* <DEDUP_REMOVED lines=8> */
.L_x_152:
        /* <DEDUP_REMOVED lines=28> */
.L_x_155:
        /* <DEDUP_REMOVED lines=15> */
.L_x_154:
[----:B------:R0:W5:Y:S01]  /*77a0*/  LDG.E.U16 R0, desc[UR36][R2.64] ;  /* 0x0000002402007981 */ /* 0x000162000c1e1500 */
[----:B------:R-:W-:Y:S05]  /*77b0*/  BRA `(.L_x_144) ;  /* 0x0000000400b87947 */ /* 0x000fea0003800000 */
.L_x_151:
        /* <DEDUP_REMOVED lines=12> */
.L_x_158:
        /* <DEDUP_REMOVED lines=21> */
.L_x_162:
[----:B------:R-:W-:Y:S05]  /*79d0*/  BSYNC B1 ;  /* 0x0000000000017941 */ /* 0x000fea0003800000 */
.L_x_161:
[----:B------:R-:W-:Y:S01]  /*79e0*/  LEA R3, R0, 0x3b800000, 0x17 ;  /* 0x3b80000000037811 */ /* 0x000fe200078eb8ff */
[----:B------:R-:W-:-:S05]  /*79f0*/  IMAD.SHL.U32 R0, R2, 0x100000, RZ ;  /* 0x0010000002007824 */ /* 0x000fca00078e00ff */
[----:B------:R-:W-:-:S07]  /*7a00*/  LOP3.LUT R0, R3, R0, R4, 0xfe, !PT ;  /* 0x0000000003007212 */ /* 0x000fce00078efe04 */
.L_x_160:
[----:B------:R-:W-:Y:S05]  /*7a10*/  BSYNC B0 ;  /* 0x0000000000007941 */ /* 0x000fea0003800000 */
.L_x_159:
[----:B------:R-:W-:Y:S01]  /*7a20*/  F2FP.BF16.F32.PACK_AB R0, RZ, R0 ;  /* 0x00000000ff00723e */ /* 0x000fe200000010ff */
[----:B------:R-:W-:Y:S06]  /*7a30*/  BRA `(.L_x_144) ;  /* 0x0000000400187947 */ /* 0x000fec0003800000 */
.L_x_157:
        /* <DEDUP_REMOVED lines=21> */
.L_x_166:
[----:B------:R-:W-:Y:S05]  /*7b90*/  BSYNC B1 ;  /* 0x0000000000017941 */ /* 0x000fea0003800000 */
.L_x_165:
[----:B------:R-:W-:Y:S01]  /*7ba0*/  LEA R3, R0, 0x37800000, 0x17 ;  /* 0x3780000000037811 */ /* 0x000fe200078eb8ff */
[----:B------:R-:W-:-:S05]  /*7bb0*/  IMAD.SHL.U32 R0, R2, 0x200000, RZ ;  /* 0x0020000002007824 */ /* 0x000fca00078e00ff */
[----:B------:R-:W-:-:S07]  /*7bc0*/  LOP3.LUT R0, R3, R0, R4, 0xfe, !PT ;  /* 0x0000000003007212 */ /* 0x000fce00078efe04 */
.L_x_164:
[----:B------:R-:W-:Y:S05]  /*7bd0*/  BSYNC B0 ;  /* 0x0000000000007941 */ /* 0x000fea0003800000 */
.L_x_163:
[----:B------:R-:W-:Y:S01]  /*7be0*/  F2FP.BF16.F32.PACK_AB R0, RZ, R0 ;  /* 0x00000000ff00723e */ /* 0x000fe200000010ff */
[----:B------:R-:W-:Y:S06]  /*7bf0*/  BRA `(.L_x_144) ;  /* 0x0000000000a87947 */ /* 0x000fec0003800000 */
.L_x_156:
        /* <DEDUP_REMOVED lines=14> */
.L_x_170:
[----:B------:R-:W-:Y:S05]  /*7ce0*/  BSYNC B0 ;  /* 0x0000000000007941 */ /* 0x000fea0003800000 */
.L_x_169:
[----:B------:R-:W-:Y:S01]  /*7cf0*/  F2FP.BF16.F32.PACK_AB R0, RZ, R0 ;  /* 0x00000000ff00723e */ /* 0x000fe200000010ff */
[----:B------:R-:W-:Y:S06]  /*7d00*/  BRA `(.L_x_144) ;  /* 0x0000000000647947 */ /* 0x000fec0003800000 */
.L_x_143:
        /* <DEDUP_REMOVED lines=16> */
.L_x_171:
[----:B------:R-:W-:Y:S01]  /*7e10*/  PRMT R0, RZ, 0x7610, R0 ;  /* 0x00007610ff007816 */ /* 0x000fe20000000000 */
[----:B------:R-:W-:Y:S06]  /*7e20*/  BRA `(.L_x_144) ;  /* 0x00000000001c7947 */ /* 0x000fec0003800000 */
.L_x_168:
[----:B------:R-:W2:Y:S02]  /*7e30*/  LDG.E.64 R2, desc[UR36][R2.64] ;  /* 0x0000002402027981 */ /* 0x000ea4000c1e1b00 */
[----:B--2---:R-:W0:Y:S02]  /*7e40*/  I2F.U64 R0, R2 ;  /* 0x0000000200007312 */ /* 0x004e240000301000 */
[----:B0-----:R-:W-:Y:S01]  /*7e50*/  F2FP.BF16.F32.PACK_AB R0, RZ, R0 ;  /* 0x00000000ff00723e */ /* 0x001fe200000010ff */
[----:B------:R-:W-:Y:S06]  /*7e60*/  BRA `(.L_x_144) ;  /* 0x00000000000c7947 */ /* 0x000fec0003800000 */
.L_x_167:
[----:B------:R-:W2:Y:S02]  /*7e70*/  LDG.E R2, desc[UR36][R2.64] ;  /* 0x0000002402027981 */ /* 0x000ea4000c1e1900 */
[----:B--2---:R-:W-:-:S04]  /*7e80*/  I2FP.F32.U32 R0, R2 ;  /* 0x0000000200007245 */ /* 0x004fc80000201000 */
[----:B------:R-:W-:-:S07]  /*7e90*/  F2FP.BF16.F32.PACK_AB R0, RZ, R0 ;  /* 0x00000000ff00723e */ /* 0x000fce00000010ff */
.L_x_144:
[----:B-----5:R-:W-:Y:S01]  /*7ea0*/  IMAD.U32 R0, R0, 0x10000, RZ ;  /* 0x0001000000007824 */ /* 0x020fe200078e00ff */
[----:B------:R-:W-:Y:S01]  /*7eb0*/  ULDC.64 UR4, c[0x0][0x490] ;  /* 0x0001240000047ab9 */ /* 0x000fe20000000a00 */
[----:B------:R-:W1:Y:S01]  /*7ec0*/  LDC.U8 R4, c[0x0][0x4a0] ;  /* 0x00012800ff047b82 */ /* 0x000e620000000000 */
[----:B------:R-:W-:Y:S02]  /*7ed0*/  IMAD.U32 R22, R22, 0x10000, RZ ;  /* 0x0001000016167824 */ /* 0x000fe400078e00ff */
[----:B------:R-:W-:-:S05]  /*7ee0*/  FMUL.FTZ R0, R0, UR4 ;  /* 0x0000000400007c20 */ /* 0x000fca0008410000 */
[----:B------:R-:W-:-:S13]  /*7ef0*/  FSETP.GT.FTZ.AND P0, PT, R0, UR5, PT ;  /* 0x0000000500007c0b */ /* 0x000fda000bf14000 */
[----:B------:R-:W-:-:S04]  /*7f00*/  @!P0 FMUL.FTZ R0, R0, 1.4426950216293334961 ;  /* 0x3fb8aa3b00008820 */ /* 0x000fc80000410000 */
[----:B0-----:R-:W0:Y:S01]  /*7f10*/  @!P0 MUFU.EX2 R3, R0 ;  /* 0x0000000000038308 */ /* 0x001e220000000800 */
[----:B-1----:R-:W-:Y:S01]  /*7f20*/  PRMT R5, R4, 0x9910, RZ ;  /* 0x0000991004057816 */ /* 0x002fe200000000ff */
[----:B0-----:R-:W-:Y:S01]  /*7f30*/  @!P0 FADD.FTZ R2, R3, 1 ;  /* 0x3f80000003028421 */ /* 0x001fe20000010000 */
[----:B------:R-:W-:-:S05]  /*7f40*/  @!P0 FMUL.FTZ R3, R22, R3 ;  /* 0x0000000316038220 */ /* 0x000fca0000410000 */
[----:B------:R-:W0:Y:S02]  /*7f50*/  @!P0 MUFU.RCP R2, R2 ;  /* 0x0000000200028308 */ /* 0x000e240000001000 */
[----:B0-----:R-:W-:Y:S01]  /*7f60*/  @!P0 FMUL.FTZ R22, R3, R2 ;  /* 0x0000000203168220 */ /* 0x001fe20000410000 */
[----:B------:R-:W-:-:S05]  /*7f70*/  ISETP.GT.AND P0, PT, R5, 0x9, PT ;  /* 0x000000090500780c */ /* 0x000fca0003f04270 */
[----:B------:R0:W1:Y:S08]  /*7f80*/  F2F.BF16.F32 R3, R22 ;  /* 0x0000001600037304 */ /* 0x0000700000202000 */
        /* <DEDUP_REMOVED lines=9> */
[----:B-1----:R-:W-:-:S04]  /*8020*/  IMAD.U32 R0, R3, 0x10000, RZ ;  /* 0x0001000003007824 */ /* 0x002fc800078e00ff */
[----:B------:R-:W1:Y:S02]  /*8030*/  F2I.FTZ.TRUNC.NTZ R3, R0 ;  /* 0x0000000000037305 */ /* 0x000e64000021f100 */
[----:B-1----:R2:W-:Y:S01]  /*8040*/  STG.E.U8 desc[UR36][R16.64], R3 ;  /* 0x0000000310007986 */ /* 0x0025e2000c101124 */
[----:B------:R-:W-:Y:S05]  /*8050*/  BRA `(.L_x_177) ;  /* 0x0000000c00947947 */ /* 0x000fea0003800000 */
.L_x_175:
[----:B-1----:R-:W-:-:S06]  /*8060*/  IMAD.U32 R3, R3, 0x10000, RZ ;  /* 0x0001000003037824 */ /* 0x002fcc00078e00ff */
[----:B------:R-:W1:Y:S02]  /*8070*/  F2I.S64.TRUNC R2, R3 ;  /* 0x0000000300027311 */ /* 0x000e64000020d900 */
[----:B-1----:R1:W-:Y:S01]  /*8080*/  STG.E.U8 desc[UR36][R16.64], R2 ;  /* 0x0000000210007986 */ /* 0x0023e2000c101124 */
[----:B------:R-:W-:Y:S05]  /*8090*/  BRA `(.L_x_177) ;  /* 0x0000000c00847947 */ /* 0x000fea0003800000 */
.L_x_174:
[----:B------:R-:W-:-:S13]  /*80a0*/  ISETP.NE.AND P0, PT, R5, 0x2, PT ;  /* 0x000000020500780c */ /* 0x000fda0003f05270 */
[----:B------:R-:W-:Y:S05]  /*80b0*/  @!P0 BRA `(.L_x_178) ;  /* 0x0000000000308947 */ /* 0x000fea0003800000 */
[----:B------:R-:W-:-:S13]  /*80c0*/  ISETP.NE.AND P0, PT, R5, 0x3, PT ;  /* 0x000000030500780c */ /* 0x000fda0003f05270 */
[----:B------:R-:W-:Y:S05]  /*80d0*/  @!P0 BRA `(.L_x_179) ;  /* 0x0000000000188947 */ /* 0x000fea0003800000 */
[----:B------:R-:W-:-:S13]  /*80e0*/  ISETP.NE.AND P0, PT, R5, 0x4, PT ;  /* 0x000000040500780c */ /* 0x000fda0003f05270 */
[----:B------:R-:W-:Y:S05]  /*80f0*/  @P0 BRA `(.L_x_176) ;  /* 0x0000000c000c0947 */ /* 0x000fea0003800000 */
[----:B-1----:R-:W-:-:S06]  /*8100*/  IMAD.U32 R3, R3, 0x10000, RZ ;  /* 0x0001000003037824 */ /* 0x002fcc00078e00ff */
[----:B------:R-:W1:Y:S02]  /*8110*/  F2I.S64.TRUNC R2, R3 ;  /* 0x0000000300027311 */ /* 0x000e64000020d900 */
[----:B-1----:R1:W-:Y:S01]  /*8120*/  STG.E.64 desc[UR36][R16.64], R2 ;  /* 0x0000000210007986 */ /* 0x0023e2000c101b24 */
[----:B------:R-:W-:Y:S05]  /*8130*/  BRA `(.L_x_177) ;  /* 0x0000000c005c7947 */ /* 0x000fea0003800000 */
.L_x_179:
[----:B-1----:R-:W-:-:S06]  /*8140*/  IMAD.U32 R3, R3, 0x10000, RZ ;  /* 0x0001000003037824 */ /* 0x002fcc00078e00ff */
[----:B------:R-:W1:Y:S02]  /*8150*/  F2I.FTZ.TRUNC.NTZ R3, R3 ;  /* 0x0000000300037305 */ /* 0x000e64000021f100 */
[----:B-1----:R4:W-:Y:S01]  /*8160*/  STG.E desc[UR36][R16.64], R3 ;  /* 0x0000000310007986 */ /* 0x0029e2000c101924 */
[----:B------:R-:W-:Y:S05]  /*8170*/  BRA `(.L_x_177) ;  /* 0x0000000c004c7947 */ /* 0x000fea0003800000 */
.L_x_178:
[----:B-1----:R-:W-:-:S06]  /*8180*/  IMAD.U32 R3, R3, 0x10000, RZ ;  /* 0x0001000003037824 */ /* 0x002fcc00078e00ff */
[----:B------:R-:W1:Y:S02]  /*8190*/  F2I.FTZ.TRUNC.NTZ R3, R3 ;  /* 0x0000000300037305 */ /* 0x000e64000021f100 */
[----:B-1----:R3:W-:Y:S01]  /*81a0*/  STG.E.U16 desc[UR36][R16.64], R3 ;  /* 0x0000000310007986 */ /* 0x0027e2000c101524 */
[----:B------:R-:W-:Y:S05]  /*81b0*/  BRA `(.L_x_177) ;  /* 0x0000000c003c7947 */ /* 0x000fea0003800000 */
.L_x_173:
[----:B------:R-:W-:-:S13]  /*81c0*/  ISETP.GT.AND P0, PT, R5, 0x6, PT ;  /* 0x000000060500780c */ /* 0x000fda0003f04270 */
[----:B------:R-:W-:Y:S05]  /*81d0*/  @P0 BRA `(.L_x_180) ;  /* 0x00000000002c0947 */ /* 0x000fea0003800000 */
[----:B------:R-:W-:-:S13]  /*81e0*/  ISETP.NE.AND P0, PT, R5, 0x5, PT ;  /* 0x000000050500780c */ /* 0x000fda0003f05270 */
[----:B------:R-:W-:Y:S05]  /*81f0*/  @!P0 BRA `(.L_x_181) ;  /* 0x0000000000148947 */ /* 0x000fea0003800000 */
[----:B------:R-:W-:-:S13]  /*8200*/  ISETP.NE.AND P0, PT, R5, 0x6, PT ;  /* 0x000000060500780c */ /* 0x000fda0003f05270 */
[----:B------:R-:W-:Y:S05]  /*8210*/  @P0 BRA `(.L_x_176) ;  /* 0x0000000800c40947 */ /* 0x000fea0003800000 */
[----:B-1----:R-:W-:-:S05]  /*8220*/  IMAD.U32 R3, R3, 0x10000, RZ ;  /* 0x0001000003037824 */ /* 0x002fca00078e00ff */
[----:B------:R1:W-:Y:S01]  /*8230*/  STG.E desc[UR36][R16.64], R3 ;  /* 0x0000000310007986 */ /* 0x0003e2000c101924 */
[----:B------:R-:W-:Y:S05]  /*8240*/  BRA `(.L_x_177) ;  /* 0x0000000c00187947 */ /* 0x000fea0003800000 */
.L_x_181:
[----:B-1----:R-:W-:-:S05]  /*8250*/  IMAD.U32 R0, R3, 0x10000, RZ ;  /* 0x0001000003007824 */ /* 0x002fca00078e00ff */
[----:B------:R-:W-:-:S05]  /*8260*/  F2FP.F16.F32.PACK_AB R0, RZ, R0 ;  /* 0x00000000ff00723e */ /* 0x000fca00000000ff */
[----:B------:R1:W-:Y:S01]  /*8270*/  STG.E.U16 desc[UR36][R16.64], R0 ;  /* 0x0000000010007986 */ /* 0x0003e2000c101524 */
[----:B------:R-:W-:Y:S05]  /*8280*/  BRA `(.L_x_177) ;  /* 0x0000000c00087947 */ /* 0x000fea0003800000 */
.L_x_180:
[----:B------:R-:W-:-:S13]  /*8290*/  ISETP.NE.AND P0, PT, R5, 0x7, PT ;  /* 0x000000070500780c */ /* 0x000fda0003f05270 */
[----:B------:R-:W-:Y:S05]  /*82a0*/  @!P0 BRA `(.L_x_182) ;  /* 0x0000000000348947 */ /* 0x000fea0003800000 */
[----:B------:R-:W-:-:S13]  /*82b0*/  ISETP.NE.AND P0, PT, R5, 0x8, PT ;  /* 0x000000080500780c */ /* 0x000fda0003f05270 */
[----:B------:R-:W-:Y:S05]  /*82c0*/  @!P0 BRA `(.L_x_183) ;  /* 0x0000000000188947 */ /* 0x000fea0003800000 */
[----:B------:R-:W-:-:S13]  /*82d0*/  ISETP.NE.AND P0, PT, R5, 0x9, PT ;  /* 0x000000090500780c */ /* 0x000fda0003f05270 */
[----:B------:R-:W-:Y:S05]  /*82e0*/  @P0 BRA `(.L_x_176) ;  /* 0x0000000800900947 */ /* 0x000fea0003800000 */
[----:B-1----:R-:W-:Y:S02]  /*82f0*/  IMAD.U32 R2, R3, 0x10000, RZ ;  /* 0x0001000003027824 */ /* 0x002fe400078e00ff */
[----:B------:R-:W-:-:S05]  /*8300*/  IMAD.MOV.U32 R3, RZ, RZ, RZ ;  /* 0x000000ffff037224 */ /* 0x000fca00078e00ff */
[----:B------:R1:W-:Y:S01]  /*8310*/  STG.E.64 desc[UR36][R16.64], R2 ;  /* 0x0000000210007986 */ /* 0x0003e2000c101b24 */
[----:B------:R-:W-:Y:S05]  /*8320*/  BRA `(.L_x_177) ;  /* 0x0000000800e07947 */ /* 0x000fea0003800000 */
.L_x_183:
[----:B-1----:R-:W-:-:S05]  /*8330*/  IMAD.U32 R3, R3, 0x10000, RZ ;  /* 0x0001000003037824 */ /* 0x002fca00078e00ff */
[----:B------:R-:W-:-:S04]  /*8340*/  F2FP.F16.F32.PACK_AB R3, RZ, R3 ;  /* 0x00000003ff03723e */ /* 0x000fc800000000ff */
[----:B------:R-:W-:-:S05]  /*8350*/  PRMT R3, R3, 0x5410, RZ ;  /* 0x0000541003037816 */ /* 0x000fca00000000ff */
[----:B------:R1:W-:Y:S01]  /*8360*/  STG.E desc[UR36][R16.64], R3 ;  /* 0x0000000310007986 */ /* 0x0003e2000c101924 */
[----:B------:R-:W-:Y:S05]  /*8370*/  BRA `(.L_x_177) ;  /* 0x0000000800cc7947 */ /* 0x000fea0003800000 */
.L_x_182:
[----:B-1----:R-:W-:-:S04]  /*8380*/  IMAD.U32 R2, R3, 0x10000, RZ ;  /* 0x0001000003027824 */ /* 0x002fc800078e00ff */
[----:B------:R-:W-:-:S06]  /*8390*/  FMUL.FTZ R2, R2, 1 ;  /* 0x3f80000002027820 */ /* 0x000fcc0000410000 */
[----:B------:R-:W1:Y:S02]  /*83a0*/  F2F.F64.F32 R2, R2 ;  /* 0x0000000200027310 */ /* 0x000e640000201800 */
[----:B-1----:R1:W-:Y:S01]  /*83b0*/  STG.E.64 desc[UR36][R16.64], R2 ;  /* 0x0000000210007986 */ /* 0x0023e2000c101b24 */
[----:B------:R-:W-:Y:S05]  /*83c0*/  BRA `(.L_x_177) ;  /* 0x0000000800b87947 */ /* 0x000fea0003800000 */
.L_x_172:
        /* <DEDUP_REMOVED lines=8> */
[----:B-1----:R-:W-:-:S05]  /*8450*/  IMAD.U32 R3, R3, 0x10000, RZ ;  /* 0x0001000003037824 */ /* 0x002fca00078e00ff */
[----:B------:R-:W-:-:S04]  /*8460*/  FSETP.NEU.FTZ.AND P0, PT, R3, RZ, PT ;  /* 0x000000ff0300720b */ /* 0x000fc80003f1d000 */
[----:B------:R-:W-:-:S05]  /*8470*/  SEL R3, RZ, 0x1, !P0 ;  /* 0x00000001ff037807 */ /* 0x000fca0004000000 */
[----:B------:R1:W-:Y:S01]  /*8480*/  STG.E.U8 desc[UR36][R16.64], R3 ;  /* 0x0000000310007986 */ /* 0x0003e2000c101124 */
[----:B------:R-:W-:Y:S05]  /*8490*/  BRA `(.L_x_177) ;  /* 0x0000000800847947 */ /* 0x000fea0003800000 */
.L_x_186:
[----:B-1----:R-:W-:Y:S01]  /*84a0*/  IMAD.U32 R3, R3, 0x10000, RZ ;  /* 0x0001000003037824 */ /* 0x002fe200078e00ff */
[----:B------:R-:W-:-:S03]  /*84b0*/  CS2R R6, SRZ ;  /* 0x0000000000067805 */ /* 0x000fc6000001ff00 */
[----:B------:R-:W-:-:S04]  /*84c0*/  FMUL.FTZ R3, R3, 1 ;  /* 0x3f80000003037820 */ /* 0x000fc80000410000 */
[----:B------:R-:W1:Y:S02]  /*84d0*/  F2F.F64.F32 R4, R3 ;  /* 0x0000000300047310 */ /* 0x000e640000201800 */
[----:B-1----:R1:W-:Y:S01]  /*84e0*/  STG.E.128 desc[UR36][R16.64], R4 ;  /* 0x0000000410007986 */ /* 0x0023e2000c101d24 */
[----:B------:R-:W-:Y:S05]  /*84f0*/  BRA `(.L_x_177) ;  /* 0x00000008006c7947 */ /* 0x000fea0003800000 */
.L_x_185:
[----:B------:R-:W-:-:S13]  /*8500*/  ISETP.NE.AND P0, PT, R5, 0xf, PT ;  /* 0x0000000f0500780c */ /* 0x000fda0003f05270 */
[----:B------:R-:W-:Y:S05]  /*8510*/  @!P0 BRA `(.L_x_187) ;  /* 0x0000000000b48947 */ /* 0x000fea0003800000 */
[----:B------:R-:W-:-:S13]  /*8520*/  ISETP.NE.AND P0, PT, R5, 0x17, PT ;  /* 0x000000170500780c */ /* 0x000fda0003f05270 */
[----:B------:R-:W-:Y:S05]  /*8530*/  @!P0 BRA `(.L_x_188) ;  /* 0x0000000000548947 */ /* 0x000fea0003800000 */
[----:B------:R-:W-:-:S13]  /*8540*/  ISETP.NE.AND P0, PT, R5, 0x18, PT ;  /* 0x000000180500780c */ /* 0x000fda0003f05270 */
[----:B------:R-:W-:Y:S05]  /*8550*/  @P0 BRA `(.L_x_176) ;  /* 0x0000000400f40947 */ /* 0x000fea0003800000 */
[----:B-1----:R-:W-:Y:S01]  /*8560*/  IMAD.U32 R5, R3, 0x10000, RZ ;  /* 0x0001000003057824 */ /* 0x002fe200078e00ff */
        /* <DEDUP_REMOVED lines=14> */
.L_x_190:
[----:B------:R-:W-:Y:S05]  /*8650*/  BSYNC B0 ;  /* 0x0000000000007941 */ /* 0x000fea0003800000 */
.L_x_189:
[----:B------:R-:W-:-:S05]  /*8660*/  LOP3.LUT R3, R0, R3, RZ, 0xfc, !PT ;  /* 0x0000000300037212 */ /* 0x000fca00078efcff */
[----:B------:R1:W-:Y:S01]  /*8670*/  STG.E.U8 desc[UR36][R16.64], R3 ;  /* 0x0000000310007986 */ /* 0x0003e2000c101124 */
[----:B------:R-:W-:Y:S05]  /*8680*/  BRA `(.L_x_177) ;  /* 0x0000000800087947 */ /* 0x000fea0003800000 */
.L_x_188:
[----:B-1----:R-:W-:Y:S01]  /*8690*/  IMAD.U32 R3, R3, 0x10000, RZ ;  /* 0x0001000003037824 */ /* 0x002fe200078e00ff */
        /* <DEDUP_REMOVED lines=12> */
.L_x_192:
[----:B------:R-:W-:Y:S01]  /*8760*/  IMAD.MOV.U32 R0, RZ, RZ, 0x7f ;  /* 0x0000007fff007424 */ /* 0x000fe200078e00ff */
[----:B------:R-:W-:-:S04]  /*8770*/  ISETP.GT.U32.AND P0, PT, R2, 0x7f800000, PT ;  /* 0x7f8000000200780c */ /* 0x000fc80003f04070 */
[----:B------:R-:W-:-:S09]  /*8780*/  SEL R0, R0, 0x7c, P0 ;  /* 0x0000007c00007807 */ /* 0x000fd20000000000 */
.L_x_193:
[----:B------:R-:W-:Y:S05]  /*8790*/  BSYNC B0 ;  /* 0x0000000000007941 */ /* 0x000fea0003800000 */
.L_x_191:
[----:B------:R-:W-:-:S04]  /*87a0*/  LOP3.LUT R2, R3, 0x80000000, RZ, 0xc0, !PT ;  /* 0x8000000003027812 */ /* 0x000fc800078ec0ff */
[----:B------:R-:W-:-:S04]  /*87b0*/  SHF.R.U32.HI R3, RZ, 0x18, R2 ;  /* 0x00000018ff037819 */ /* 0x000fc80000011602 */
[----:B------:R-:W-:-:S05]  /*87c0*/  LOP3.LUT R3, R0, R3, RZ, 0xfc, !PT ;  /* 0x0000000300037212 */ /* 0x000fca00078efcff */
[----:B------:R1:W-:Y:S01]  /*87d0*/  STG.E.U8 desc[UR36][R16.64], R3 ;  /* 0x0000000310007986 */ /* 0x0003e2000c101124 */
[----:B------:R-:W-:Y:S05]  /*87e0*/  BRA `(.L_x_177) ;  /* 0x0000000400b07947 */ /* 0x000fea0003800000 */
.L_x_187:
[----:B-1----:R1:W-:Y:S01]  /*87f0*/  STG.E.U16 desc[UR36][R16.64], R3 ;  /* 0x0000000310007986 */ /* 0x0023e2000c101524 */
[----:B------:R-:W-:Y:S05]  /*8800*/  BRA `(.L_x_177) ;  /* 0x0000000400a87947 */ /* 0x000fea0003800000 */
.L_x_184:
        /* <DEDUP_REMOVED lines=8> */
[----:B-1----:R-:W-:-:S06]  /*8890*/  IMAD.U32 R3, R3, 0x10000, RZ ;  /* 0x0001000003037824 */ /* 0x002fcc00078e00ff */
[----:B------:R-:W1:Y:S02]  /*88a0*/  F2I.FTZ.U32.TRUNC.NTZ R3, R3 ;  /* 0x0000000300037305 */ /* 0x000e64000021f000 */
[----:B-1----:R1:W-:Y:S01]  /*88b0*/  STG.E.U16 desc[UR36][R16.64], R3 ;  /* 0x0000000310007986 */ /* 0x0023e2000c101524 */
[----:B------:R-:W-:Y:S05]  /*88c0*/  BRA `(.L_x_177) ;  /* 0x0000000400787947 */ /* 0x000fea0003800000 */
.L_x_196:
[----:B-1----:R-:W-:Y:S01]  /*88d0*/  IMAD.U32 R3, R3, 0x10000, RZ ;  /* 0x0001000003037824 */ /* 0x002fe200078e00ff */
        /* <DEDUP_REMOVED lines=16> */
.L_x_199:
[----:B------:R-:W-:-:S04]  /*89e0*/  LOP3.LUT R2, R3, 0x80000000, RZ, 0xc0, !PT ;  /* 0x8000000003027812 */ /* 0x000fc800078ec0ff */
[----:B------:R-:W-:-:S04]  /*89f0*/  SHF.R.U32.HI R3, RZ, 0x18, R2 ;  /* 0x00000018ff037819 */ /* 0x000fc80000011602 */
[----:B------:R-:W-:-:S04]  /*8a00*/  LOP3.LUT R0, R0, R3, RZ, 0xfc, !PT ;  /* 0x0000000300007212 */ /* 0x000fc800078efcff */
[----:B------:R-:W-:-:S07]  /*8a10*/  PRMT R8, R0, 0x7610, R8 ;  /* 0x0000761000087816 */ /* 0x000fce0000000008 */
.L_x_198:
[----:B------:R-:W-:Y:S05]  /*8a20*/  BSYNC B0 ;  /* 0x0000000000007941 */ /* 0x000fea0003800000 */
.L_x_197:
[----:B------:R1:W-:Y:S01]  /*8a30*/  STG.E.U8 desc[UR36][R16.64], R8 ;  /* 0x0000000810007986 */ /* 0x0003e2000c101124 */
[----:B------:R-:W-:Y:S05]  /*8a40*/  BRA `(.L_x_177) ;  /* 0x0000000400187947 */ /* 0x000fea0003800000 */
.L_x_195:
        /* <DEDUP_REMOVED lines=17> */
.L_x_202:
[----:B------:R-:W-:-:S04]  /*8b60*/  LOP3.LUT R2, R3, 0x80000000, RZ, 0xc0, !PT ;  /* 0x8000000003027812 */ /* 0x000fc800078ec0ff */
[----:B------:R-:W-:-:S04]  /*8b70*/  SHF.R.U32.HI R3, RZ, 0x18, R2 ;  /* 0x00000018ff037819 */ /* 0x000fc80000011602 */
[----:B------:R-:W-:-:S04]  /*8b80*/  LOP3.LUT R0, R0, R3, RZ, 0xfc, !PT ;  /* 0x0000000300007212 */ /* 0x000fc800078efcff */
[----:B------:R-:W-:-:S07]  /*8b90*/  PRMT R8, R0, 0x7610, R8 ;  /* 0x0000761000087816 */ /* 0x000fce0000000008 */
.L_x_201:
[----:B------:R-:W-:Y:S05]  /*8ba0*/  BSYNC B0 ;  /* 0x0000000000007941 */ /* 0x000fea0003800000 */
.L_x_200:
[----:B------:R1:W-:Y:S01]  /*8bb0*/  STG.E.U8 desc[UR36][R16.64], R8 ;  /* 0x0000000810007986 */ /* 0x0003e2000c101124 */
[----:B------:R-:W-:Y:S05]  /*8bc0*/  BRA `(.L_x_177) ;  /* 0x0000000000b87947 */ /* 0x000fea0003800000 */
.L_x_194:
[----:B------:R-:W-:-:S13]  /*8bd0*/  ISETP.NE.AND P0, PT, R5, 0x1c, PT ;  /* 0x0000001c0500780c */ /* 0x000fda0003f05270 */
[----:B------:R-:W-:Y:S05]  /*8be0*/  @!P0 BRA `(.L_x_203) ;  /* 0x0000000000a48947 */ /* 0x000fea0003800000 */
[----:B------:R-:W-:-:S13]  /*8bf0*/  ISETP.NE.AND P0, PT, R5, 0x1d, PT ;  /* 0x0000001d0500780c */ /* 0x000fda0003f05270 */
[----:B------:R-:W-:Y:S05]  /*8c00*/  @!P0 BRA `(.L_x_204) ;  /* 0x00000000008c8947 */ /* 0x000fea0003800000 */
[----:B------:R-:W-:-:S13]  /*8c10*/  ISETP.NE.AND P0, PT, R5, 0x2c, PT ;  /* 0x0000002c0500780c */ /* 0x000fda0003f05270 */
[----:B------:R-:W-:Y:S05]  /*8c20*/  @P0 BRA `(.L_x_176) ;  /* 0x0000000000400947 */ /* 0x000fea0003800000 */
[----:B-1----:R-:W-:-:S05]  /*8c30*/  IMAD.U32 R3, R3, 0x10000, RZ ;  /* 0x0001000003037824 */ /* 0x002fca00078e00ff */
[----:B------:R-:W-:-:S04]  /*8c40*/  SHF.R.U32.HI R4, RZ, 0x17, R3 ;  /* 0x00000017ff047819 */ /* 0x000fc80000011603 */
[----:B------:R-:W-:-:S04]  /*8c50*/  LOP3.LUT R2, R4, 0xff, RZ, 0xc0, !PT ;  /* 0x000000ff04027812 */ /* 0x000fc800078ec0ff */
[----:B------:R-:W-:-:S13]  /*8c60*/  ISETP.NE.AND P1, PT, R2, 0xff, PT ;  /* 0x000000ff0200780c */ /* 0x000fda0003f25270 */
[--C-:B------:R-:W-:Y:S02]  /*8c70*/  @P1 SHF.R.U32.HI R0, RZ, 0x16, R3.reuse ;  /* 0x00000016ff001819 */ /* 0x100fe40000011603 */
[----:B------:R-:W-:Y:S01]  /*8c80*/  @P1 LOP3.LUT P0, RZ, R2, 0x3fffff, R3, 0xf8, !PT ;  /* 0x003fffff02ff1812 */ /* 0x000fe2000780f803 */
[----:B------:R-:W-:Y:S01]  /*8c90*/  IMAD.MOV.U32 R3, RZ, RZ, 0xff ;  /* 0x000000ffff037424 */ /* 0x000fe200078e00ff */
        /* <DEDUP_REMOVED lines=9> */
.L_x_176:
[----:B------:R-:W-:Y:S01]  /*8d30*/  MOV R0, 0x0 ;  /* 0x0000000000007802 */ /* 0x000fe20000000f00 */
[----:B------:R-:W-:Y:S01]  /*8d40*/  ULDC.64 UR4, c[0x4][0x128] ;  /* 0x01004a0000047ab9 */ /* 0x000fe20000000a00 */
[----:B------:R-:W-:Y:S01]  /*8d50*/  ULDC.64 UR6, c[0x4][0x40] ;  /* 0x0100100000067ab9 */ /* 0x000fe20000000a00 */
[----:B------:R-:W-:Y:S01]  /*8d60*/  IMAD.U32 R4, RZ, RZ, UR4 ;  /* 0x00000004ff047e24 */ /* 0x000fe2000f8e00ff */
[----:B-1----:R1:W2:Y:S01]  /*8d70*/  LDC.64 R2, c[0x4][R0] ;  /* 0x0100000000027b82 */ /* 0x0022a20000000a00 */
[----:B------:R-:W-:Y:S01]  /*8d80*/  IMAD.U32 R5, RZ, RZ, UR5 ;  /* 0x00000005ff057e24 */ /* 0x000fe2000f8e00ff */
[----:B------:R-:W-:Y:S01]  /*8d90*/  ULDC.64 UR4, c[0x4][0x130] ;  /* 0x01004c0000047ab9 */ /* 0x000fe20000000a00 */
[----:B------:R-:W-:Y:S02]  /*8da0*/  IMAD.U32 R10, RZ, RZ, UR6 ;  /* 0x00000006ff0a7e24 */ /* 0x000fe4000f8e00ff */
[----:B------:R-:W-:Y:S02]  /*8db0*/  IMAD.U32 R6, RZ, RZ, UR4 ;  /* 0x00000004ff067e24 */ /* 0x000fe4000f8e00ff */
[----:B------:R-:W-:-:S02]  /*8dc0*/  IMAD.U32 R7, RZ, RZ, UR5 ;  /* 0x00000005ff077e24 */ /* 0x000fc4000f8e00ff */
[----:B------:R-:W-:Y:S02]  /*8dd0*/  IMAD.U32 R11, RZ, RZ, UR7 ;  /* 0x00000007ff0b7e24 */ /* 0x000fe4000f8e00ff */
[----:B------:R-:W-:Y:S02]  /*8de0*/  IMAD.MOV.U32 R8, RZ, RZ, 0x65 ;  /* 0x00000065ff087424 */ /* 0x000fe400078e00ff */
[----:B------:R-:W-:Y:S02]  /*8df0*/  IMAD.MOV.U32 R12, RZ, RZ, 0x1 ;  /* 0x00000001ff0c7424 */ /* 0x000fe400078e00ff */
[----:B-1----:R-:W-:-:S07]  /*8e00*/  IMAD.MOV.U32 R13, RZ, RZ, RZ ;  /* 0x000000ffff0d7224 */ /* 0x002fce00078e00ff */
[----:B------:R-:W-:-:S07]  /*8e10*/  LEPC R20, `(.L_x_205) ;  /* 0x000000001014794e */ /* 0x000fce0000000000 */
[----:B0-2---:R-:W-:Y:S05]  /*8e20*/  CALL.ABS.NOINC R2 ;  /* 0x0000000002007343 */ /* 0x005fea0003c00000 */
.L_x_205:
[----:B------:R-:W-:Y:S05]  /*8e30*/  BRA `(.L_x_177) ;  /* 0x00000000001c7947 */ /* 0x000fea0003800000 */
.L_x_204:
[----:B-1----:R-:W-:-:S06]  /*8e40*/  IMAD.U32 R3, R3, 0x10000, RZ ;  /* 0x0001000003037824 */ /* 0x002fcc00078e00ff */
[----:B------:R-:W1:Y:S02]  /*8e50*/  F2I.U64.TRUNC R2, R3 ;  /* 0x0000000300027311 */ /* 0x000e64000020d800 */
[----:B-1----:R1:W-:Y:S01]  /*8e60*/  STG.E.64 desc[UR36][R16.64], R2 ;  /* 0x0000000210007986 */ /* 0x0023e2000c101b24 */
[----:B------:R-:W-:Y:S05]  /*8e70*/  BRA `(.L_x_177) ;  /* 0x00000000000c7947 */ /* 0x000fea0003800000 */
.L_x_203:
[----:B-1----:R-:W-:-:S06]  /*8e80*/  IMAD.U32 R3, R3, 0x10000, RZ ;  /* 0x0001000003037824 */ /* 0x002fcc00078e00ff */
[----:B------:R-:W1:Y:S02]  /*8e90*/  F2I.FTZ.U32.TRUNC.NTZ R3, R3 ;  /* 0x0000000300037305 */ /* 0x000e64000021f000 */
[----:B-1----:R1:W-:Y:S02]  /*8ea0*/  STG.E desc[UR36][R16.64], R3 ;  /* 0x0000000310007986 */ /* 0x0023e4000c101924 */
.L_x_177:
[----:B------:R-:W-:-:S07]  /*8eb0*/  VIADD R19, R19, 0x80 ;  /* 0x0000008013137836 */ /* 0x000fce0000000000 */
.L_x_104:
[----:B------:R-:W-:Y:S05]  /*8ec0*/  BSYNC B6 ;  /* 0x0000000000067941 */ /* 0x000fea0003800000 */
.L_x_103:
[----:B------:R-:W-:Y:S01]  /*8ed0*/  ULDC UR4, c[0x0][0x210] ;  /* 0x0000840000047ab9 */ /* 0x000fe20000000800 */
[----:B------:R-:W-:Y:S01]  /*8ee0*/  BSSY B6, `(.L_x_206) ;  /* 0x0000470000067945 */ /* 0x000fe20003800000 */
[----:B------:R-:W-:-:S13]  /*8ef0*/  ISETP.GE.AND P0, PT, R19, UR4, PT ;  /* 0x0000000413007c0c */ /* 0x000fda000bf06270 */
[----:B------:R-:W-:Y:S05]  /*8f00*/  @P0 BRA `(.L_x_207) ;  /* 0x0000004400b40947 */ /* 0x000fea0003800000 */
[----:B-1----:R-:W1:Y:S01]  /*8f10*/  LDC R6, c[0x0][0x218] ;  /* 0x00008600ff067b82 */ /* 0x002e620000000800 */
[----:B------:R-:W-:Y:S02]  /*8f20*/  IMAD.MOV.U32 R18, RZ, RZ, RZ ;  /* 0x000000ffff127224 */ /* 0x000fe400078e00ff */
[----:B------:R-:W-:Y:S02]  /*8f30*/  IMAD.MOV.U32 R0, RZ, RZ, RZ ;  /* 0x000000ffff007224 */ /* 0x000fe400078e00ff */
[----:B--234-:R-:W-:Y:S01]  /*8f40*/  IMAD.MOV.U32 R16, RZ, RZ, RZ ;  /* 0x000000ffff107224 */ /* 0x01cfe200078e00ff */
[----:B-1----:R-:W-:-:S13]  /*8f50*/  ISETP.NE.AND P0, PT, R6, RZ, PT ;  /* 0x000000ff0600720c */ /* 0x002fda0003f05270 */
        /* <DEDUP_REMOVED lines=349> */
.L_x_208:
[----:B------:R-:W1:Y:S01]  /*a530*/  LDC.U8 R5, c[0x0][0x4a1] ;  /* 0x00012840ff057b82 */ /* 0x000e620000000000 */
[----:B------:R-:W-:Y:S01]  /*a540*/  ULDC.64 UR4, c[0x0][0x478] ;  /* 0x00011e0000047ab9 */ /* 0x000fe20000000a00 */
[----:B------:R-:W-:Y:S01]  /*a550*/  ULDC.64 UR6, c[0x0][0x480] ;  /* 0x0001200000067ab9 */ /* 0x000fe20000000a00 */
[----:B------:R-:W-:Y:S02]  /*a560*/  IADD3 R16, P0, R16, UR4, RZ ;  /* 0x0000000410107c10 */ /* 0x000fe4000ff1e0ff */
[----:B------:R-:W-:-:S03]  /*a570*/  IADD3 R2, P1, R0, UR6, RZ ;  /* 0x0000000600027c10 */ /* 0x000fc6000ff3e0ff */
[----:B------:R-:W-:Y:S02]  /*a580*/  IMAD.X R17, RZ, RZ, UR5, P0 ;  /* 0x00000005ff117e24 */ /* 0x000fe400080e06ff */
        /* <DEDUP_REMOVED lines=13> */
[----:B--2---:R-:W1:Y:S02]  /*a660*/  I2F.S16 R0, R2 ;  /* 0x0000000200007306 */ /* 0x004e640000101400 */
[----:B-1----:R-:W-:-:S04]  /*a670*/  F2FP.BF16.F32.PACK_AB R0, RZ, R0 ;  /* 0x00000000ff00723e */ /* 0x002fc800000010ff */
[----:B0-----:R-:W-:Y:S01]  /*a680*/  PRMT R22, R0, 0x7610, R22 ;  /* 0x0000761000167816 */ /* 0x001fe20000000016 */
[----:B------:R-:W-:Y:S06]  /*a690*/  BRA `(.L_x_214) ;  /* 0x0000000c00dc7947 */ /* 0x000fec0003800000 */
.L_x_212:
[----:B------:R-:W2:Y:S02]  /*a6a0*/  LDG.E.U8 R2, desc[UR36][R2.64] ;  /* 0x0000002402027981 */ /* 0x000ea4000c1e1100 */
[----:B--2---:R-:W-:-:S04]  /*a6b0*/  I2FP.F32.U32 R0, R2 ;  /* 0x0000000200007245 */ /* 0x004fc80000201000 */
[----:B------:R-:W-:-:S04]  /*a6c0*/  F2FP.BF16.F32.PACK_AB R0, RZ, R0 ;  /* 0x00000000ff00723e */ /* 0x000fc800000010ff */
[----:B0-----:R-:W-:Y:S01]  /*a6d0*/  PRMT R22, R0, 0x7610, R22 ;  /* 0x0000761000167816 */ /* 0x001fe20000000016 */
[----:B------:R-:W-:Y:S06]  /*a6e0*/  BRA `(.L_x_214) ;  /* 0x0000000c00c87947 */ /* 0x000fec0003800000 */
.L_x_211:
[----:B------:R-:W-:-:S13]  /*a6f0*/  ISETP.NE.AND P0, PT, R4, 0x2, PT ;  /* 0x000000020400780c */ /* 0x000fda0003f05270 */
[----:B------:R-:W-:Y:S05]  /*a700*/  @!P0 BRA `(.L_x_215) ;  /* 0x0000000000388947 */ /* 0x000fea0003800000 */
[----:B------:R-:W-:-:S13]  /*a710*/  ISETP.NE.AND P0, PT, R4, 0x3, PT ;  /* 0x000000030400780c */ /* 0x000fda0003f05270 */
[----:B------:R-:W-:Y:S05]  /*a720*/  @!P0 BRA `(.L_x_216) ;  /* 0x00000000001c8947 */ /* 0x000fea0003800000 */
[----:B------:R-:W-:-:S13]  /*a730*/  ISETP.NE.AND P0, PT, R4, 0x4, PT ;  /* 0x000000040400780c */ /* 0x000fda0003f05270 */
[----:B------:R-:W-:Y:S05]  /*a740*/  @P0 BRA `(.L_x_213) ;  /* 0x0000000c00440947 */ /* 0x000fea0003800000 */
[----:B------:R-:W2:Y:S02]  /*a750*/  LDG.E.64 R2, desc[UR36][R2.64] ;  /* 0x0000002402027981 */ /* 0x000ea4000c1e1b00 */
[----:B--2---:R-:W1:Y:S02]  /*a760*/  I2F.S64 R0, R2 ;  /* 0x0000000200007312 */ /* 0x004e640000301400 */
[----:B-1----:R-:W-:-:S04]  /*a770*/  F2FP.BF16.F32.PACK_AB R0, RZ, R0 ;  /* 0x00000000ff00723e */ /* 0x002fc800000010ff */
[----:B0-----:R-:W-:Y:S01]  /*a780*/  PRMT R22, R0, 0x7610, R22 ;  /* 0x0000761000167816 */ /* 0x001fe20000000016 */
[----:B------:R-:W-:Y:S06]  /*a790*/  BRA `(.L_x_214) ;  /* 0x0000000c009c7947 */ /* 0x000fec0003800000 */
.L_x_216:
[----:B------:R-:W2:Y:S02]  /*a7a0*/  LDG.E R2, desc[UR36][R2.64] ;  /* 0x0000002402027981 */ /* 0x000ea4000c1e1900 */
[----:B--2---:R-:W-:-:S04]  /*a7b0*/  I2FP.F32.S32 R0, R2 ;  /* 0x0000000200007245 */ /* 0x004fc80000201400 */
[----:B------:R-:W-:-:S04]  /*a7c0*/  F2FP.BF16.F32.PACK_AB R0, RZ, R0 ;  /* 0x00000000ff00723e */ /* 0x000fc800000010ff */
[----:B0-----:R-:W-:Y:S01]  /*a7d0*/  PRMT R22, R0, 0x7610, R22 ;  /* 0x0000761000167816 */ /* 0x001fe20000000016 */
[----:B------:R-:W-:Y:S06]  /*a7e0*/  BRA `(.L_x_214) ;  /* 0x0000000c00887947 */ /* 0x000fec0003800000 */
.L_x_215:
[----:B------:R-:W2:Y:S02]  /*a7f0*/  LDG.E.U16 R2, desc[UR36][R2.64] ;  /* 0x0000002402027981 */ /* 0x000ea4000c1e1500 */
[----:B--2---:R-:W1:Y:S02]  /*a800*/  I2F.S16 R0, R2 ;  /* 0x0000000200007306 */ /* 0x004e640000101400 */
[----:B-1----:R-:W-:-:S04]  /*a810*/  F2FP.BF16.F32.PACK_AB R0, RZ, R0 ;  /* 0x00000000ff00723e */ /* 0x002fc800000010ff */
[----:B0-----:R-:W-:Y:S01]  /*a820*/  PRMT R22, R0, 0x7610, R22 ;  /* 0x0000761000167816 */ /* 0x001fe20000000016 */
[----:B------:R-:W-:Y:S06]  /*a830*/  BRA `(.L_x_214) ;  /* 0x0000000c00747947 */ /* 0x000fec0003800000 */
.L_x_210:
[----:B------:R-:W-:-:S13]  /*a840*/  ISETP.GT.AND P0, PT, R4, 0x6, PT ;  /* 0x000000060400780c */ /* 0x000fda0003f04270 */
[----:B------:R-:W-:Y:S05]  /*a850*/  @P0 BRA `(.L_x_217) ;  /* 0x0000000000300947 */ /* 0x000fea0003800000 */
[----:B------:R-:W-:-:S13]  /*a860*/  ISETP.NE.AND P0, PT, R4, 0x5, PT ;  /* 0x000000050400780c */ /* 0x000fda0003f05270 */
[----:B------:R-:W-:Y:S05]  /*a870*/  @!P0 BRA `(.L_x_218) ;  /* 0x0000000000148947 */ /* 0x000fea0003800000 */
[----:B------:R-:W-:-:S13]  /*a880*/  ISETP.NE.AND P0, PT, R4, 0x6, PT ;  /* 0x000000060400780c */ /* 0x000fda0003f05270 */
[----:B------:R-:W-:Y:S05]  /*a890*/  @P0 BRA `(.L_x_213) ;  /* 0x0000000800f00947 */ /* 0x000fea0003800000 */
[----:B------:R-:W0:Y:S02]  /*a8a0*/  LDG.E R2, desc[UR36][R2.64] ;  /* 0x0000002402027981 */ /* 0x000e24000c1e1900 */
[----:B0-----:R-:W-:Y:S01]  /*a8b0*/  F2FP.BF16.F32.PACK_AB R22, RZ, R2 ;  /* 0x00000002ff16723e */ /* 0x001fe200000010ff */
[----:B------:R-:W-:Y:S06]  /*a8c0*/  BRA `(.L_x_214) ;  /* 0x0000000c00507947 */ /* 0x000fec0003800000 */
.L_x_218:
[----:B------:R-:W2:Y:S02]  /*a8d0*/  LDG.E.U16 R0, desc[UR36][R2.64] ;  /* 0x0000002402007981 */ /* 0x000ea4000c1e1500 */
[----:B--2---:R-:W-:-:S05]  /*a8e0*/  HADD2.F32 R0, -RZ, R0.H0_H0 ;  /* 0x20000000ff007230 */ /* 0x004fca0000004100 */
[----:B------:R-:W-:-:S04]  /*a8f0*/  F2FP.BF16.F32.PACK_AB R0, RZ, R0 ;  /* 0x00000000ff00723e */ /* 0x000fc800000010ff */
[----:B0-----:R-:W-:Y:S01]  /*a900*/  PRMT R22, R0, 0x7610, R22 ;  /* 0x0000761000167816 */ /* 0x001fe20000000016 */
[----:B------:R-:W-:Y:S06]  /*a910*/  BRA `(.L_x_214) ;  /* 0x0000000c003c7947 */ /* 0x000fec0003800000 */
.L_x_217:
[----:B------:R-:W-:-:S13]  /*a920*/  ISETP.NE.AND P0, PT, R4, 0x7, PT ;  /* 0x000000070400780c */ /* 0x000fda0003f05270 */
[----:B------:R-:W-:Y:S05]  /*a930*/  @!P0 BRA `(.L_x_219) ;  /* 0x0000000000308947 */ /* 0x000fea0003800000 */
[----:B------:R-:W-:-:S13]  /*a940*/  ISETP.NE.AND P0, PT, R4, 0x8, PT ;  /* 0x000000080400780c */ /* 0x000fda0003f05270 */
[----:B------:R-:W-:Y:S05]  /*a950*/  @!P0 BRA `(.L_x_220) ;  /* 0x0000000000148947 */ /* 0x000fea0003800000 */
[----:B------:R-:W-:-:S13]  /*a960*/  ISETP.NE.AND P0, PT, R4, 0x9, PT ;  /* 0x000000090400780c */ /* 0x000fda0003f05270 */
[----:B------:R-:W-:Y:S05]  /*a970*/  @P0 BRA `(.L_x_213) ;  /* 0x0000000800b80947 */ /* 0x000fea0003800000 */
[----:B------:R-:W0:Y:S02]  /*a980*/  LDG.E R2, desc[UR36][R2.64] ;  /* 0x0000002402027981 */ /* 0x000e24000c1e1900 */
[----:B0-----:R-:W-:Y:S01]  /*a990*/  F2FP.BF16.F32.PACK_AB R22, RZ, R2 ;  /* 0x00000002ff16723e */ /* 0x001fe200000010ff */
[----:B------:R-:W-:Y:S06]  /*a9a0*/  BRA `(.L_x_214) ;  /* 0x0000000c00187947 */ /* 0x000fec0003800000 */
.L_x_220:
[----:B------:R-:W2:Y:S02]  /*a9b0*/  LDG.E.U16 R2, desc[UR36][R2.64] ;  /* 0x0000002402027981 */ /* 0x000ea4000c1e1500 */
[----:B--2---:R-:W-:-:S05]  /*a9c0*/  HADD2.F32 R0, -RZ, R2.H0_H0 ;  /* 0x20000002ff007230 */ /* 0x004fca0000004100 */
[----:B------:R-:W-:-:S04]  /*a9d0*/  F2FP.BF16.F32.PACK_AB R0, RZ, R0 ;  /* 0x00000000ff00723e */ /* 0x000fc800000010ff */
[----:B0-----:R-:W-:Y:S01]  /*a9e0*/  PRMT R22, R0, 0x7610, R22 ;  /* 0x0000761000167816 */ /* 0x001fe20000000016 */
[----:B------:R-:W-:Y:S06]  /*a9f0*/  BRA `(.L_x_214) ;  /* 0x0000000c00047947 */ /* 0x000fec0003800000 */
.L_x_219:
[----:B------:R-:W2:Y:S01]  /*aa00*/  LDG.E.64 R2, desc[UR36][R2.64] ;  /* 0x0000002402027981 */ /* 0x000ea2000c1e1b00 */
[----:B------:R-:W-:Y:S01]  /*aa10*/  UMOV UR4, 0xf0000000 ;  /* 0xf000000000047882 */ /* 0x000fe20000000000 */
[----:B------:R-:W-:Y:S01]  /*aa20*/  UMOV UR5, 0x380fffff ;  /* 0x380fffff00057882 */ /* 0x000fe20000000000 */
[----:B--2---:R-:W1:Y:S01]  /*aa30*/  F2F.F32.F64 R0, R2 ;  /* 0x0000000200007310 */ /* 0x004e620000301000 */
[----:B------:R-:W-:-:S14]  /*aa40*/  DSETP.GEU.AND P0, PT, |R2|, UR4, PT ;  /* 0x0000000402007e2a */ /* 0x000fdc000bf0e200 */
[----:B-1----:R-:W-:-:S05]  /*aa50*/  @!P0 FMUL R0, R0, 1.175494350822287508e-38 ;  /* 0x0080000000008820 */ /* 0x002fca0000400000 */
[----:B------:R-:W-:-:S04]  /*aa60*/  F2FP.BF16.F32.PACK_AB R0, RZ, R0 ;  /* 0x00000000ff00723e */ /* 0x000fc800000010ff */
[----:B0-----:R-:W-:Y:S01]  /*aa70*/  PRMT R22, R0, 0x7610, R22 ;  /* 0x0000761000167816 */ /* 0x001fe20000000016 */
[----:B------:R-:W-:Y:S06]  /*aa80*/  BRA `(.L_x_214) ;  /* 0x0000000800e07947 */ /* 0x000fec0003800000 */
.L_x_209:
        /* <DEDUP_REMOVED lines=12> */
[----:B0-----:R-:W-:Y:S01]  /*ab50*/  PRMT R22, R0, 0x7610, R22 ;  /* 0x0000761000167816 */ /* 0x001fe20000000016 */
[----:B------:R-:W-:Y:S06]  /*ab60*/  BRA `(.L_x_214) ;  /* 0x0000000800a87947 */ /* 0x000fec0003800000 */
.L_x_223:
        /* <DEDUP_REMOVED lines=9> */
.L_x_222:
        /* <DEDUP_REMOVED lines=10> */
[----:B------:R-:W1:Y:S01]  /*aca0*/  FLO.U32 R5, R4 ;  /* 0x0000000400057300 */ /* 0x000e6200000e0000 */
[C---:B------:R-:W-:Y:S02]  /*acb0*/  VIADD R6, R4.reuse, 0x1000000 ;  /* 0x0100000004067836 */ /* 0x040fe40000000000 */
[----:B------:R-:W-:-:S03]  /*acc0*/  VIADD R2, R4, 0xffffffff ;  /* 0xffffffff04027836 */ /* 0x000fc60000000000 */
[----:B------:R-:W-:Y:S02]  /*acd0*/  SHF.R.S32.HI R6, RZ, 0x8, R6 ;  /* 0x00000008ff067819 */ /* 0x000fe40000011406 */
[----:B------:R-:W-:Y:S02]  /*ace0*/  SHF.R.S32.HI R2, RZ, 0x1f, R2 ;  /* 0x0000001fff027819 */ /* 0x000fe40000011402 */
[----:B-1----:R-:W-:-:S04]  /*acf0*/  IADD3 R5, -R5, 0x1f, RZ ;  /* 0x0000001f05057810 */ /* 0x002fc80007ffe1ff */
        /* <DEDUP_REMOVED lines=10> */
[----:B0-----:R-:W-:Y:S01]  /*ada0*/  PRMT R22, R5, 0x7610, R22 ;  /* 0x0000761005167816 */ /* 0x001fe20000000016 */
[----:B------:R-:W-:Y:S06]  /*adb0*/  BRA `(.L_x_214) ;  /* 0x0000000800147947 */ /* 0x000fec0003800000 */
.L_x_225:
        /* <DEDUP_REMOVED lines=13> */
[----:B0-----:R-:W-:Y:S01]  /*ae90*/  PRMT R22, R4, 0x7610, R22 ;  /* 0x0000761004167816 */ /* 0x001fe20000000016 */
[----:B------:R-:W-:Y:S06]  /*aea0*/  BRA `(.L_x_214) ;  /* 0x0000000400d87947 */ /* 0x000fec0003800000 */
.L_x_224:
[----:B0-----:R0:W5:Y:S01]  /*aeb0*/  LDG.E.U16 R22, desc[UR36][R2.64] ;  /* 0x0000002402167981 */ /* 0x001162000c1e1500 */
[----:B------:R-:W-:Y:S05]  /*aec0*/  BRA `(.L_x_214) ;  /* 0x0000000400d07947 */ /* 0x000fea0003800000 */
.L_x_221:
        /* <DEDUP_REMOVED lines=11> */
[----:B0-----:R-:W-:Y:S01]  /*af80*/  PRMT R22, R0, 0x7610, R22 ;  /* 0x0000761000167816 */ /* 0x001fe20000000016 */
[----:B------:R-:W-:Y:S06]  /*af90*/  BRA `(.L_x_214) ;  /* 0x00000004009c7947 */ /* 0x000fec0003800000 */
.L_x_228:
        /* <DEDUP_REMOVED lines=15> */
[----:B------:R-:W1:Y:S02]  /*b090*/  FLO.U32 R3, R2 ;  /* 0x0000000200037300 */ /* 0x000e6400000e0000 */
[----:B-1----:R-:W-:-:S04]  /*b0a0*/  IADD3 R3, -R3, 0x1f, RZ ;  /* 0x0000001f03037810 */ /* 0x002fc80007ffe1ff */
[----:B------:R-:W-:Y:S01]  /*b0b0*/  IADD3 R0, R0, 0x1d, -R3 ;  /* 0x0000001d00007810 */ /* 0x000fe20007ffe803 */
[----:B------:R-:W-:-:S05]  /*b0c0*/  VIADD R5, R3, 0xffffffe4 ;  /* 0xffffffe403057836 */ /* 0x000fca0000000000 */
[----:B------:R-:W-:-:S04]  /*b0d0*/  SHF.L.U32 R5, R2, R5, RZ ;  /* 0x0000000502057219 */ /* 0x000fc800000006ff */
[----:B------:R-:W-:-:S07]  /*b0e0*/  LOP3.LUT R2, R5, 0x7, RZ, 0xc0, !PT ;  /* 0x0000000705027812 */ /* 0x000fce00078ec0ff */
.L_x_232:
[----:B------:R-:W-:Y:S05]  /*b0f0*/  BSYNC B1 ;  /* 0x0000000000017941 */ /* 0x000fea0003800000 */
.L_x_231:
[----:B------:R-:W-:Y:S01]  /*b100*/  LEA R3, R0, 0x3b800000, 0x17 ;  /* 0x3b80000000037811 */ /* 0x000fe200078eb8ff */
[----:B------:R-:W-:-:S05]  /*b110*/  IMAD.SHL.U32 R0, R2, 0x100000, RZ ;  /* 0x0010000002007824 */ /* 0x000fca00078e00ff */
[----:B------:R-:W-:-:S07]  /*b120*/  LOP3.LUT R0, R3, R0, R4, 0xfe, !PT ;  /* 0x0000000003007212 */ /* 0x000fce00078efe04 */
.L_x_230:
[----:B------:R-:W-:Y:S05]  /*b130*/  BSYNC B0 ;  /* 0x0000000000007941 */ /* 0x000fea0003800000 */
.L_x_229:
[----:B------:R-:W-:-:S04]  /*b140*/  F2FP.BF16.F32.PACK_AB R0, RZ, R0 ;  /* 0x00000000ff00723e */ /* 0x000fc800000010ff */
[----:B0-----:R-:W-:Y:S01]  /*b150*/  PRMT R22, R0, 0x7610, R22 ;  /* 0x0000761000167816 */ /* 0x001fe20000000016 */
[----:B------:R-:W-:Y:S06]  /*b160*/  BRA `(.L_x_214) ;  /* 0x0000000400287947 */ /* 0x000fec0003800000 */
.L_x_227:
        /* <DEDUP_REMOVED lines=21> */
.L_x_236:
[----:B------:R-:W-:Y:S05]  /*b2c0*/  BSYNC B1 ;  /* 0x0000000000017941 */ /* 0x000fea0003800000 */
.L_x_235:
[----:B------:R-:W-:Y:S01]  /*b2d0*/  LEA R3, R0, 0x37800000, 0x17 ;  /* 0x3780000000037811 */ /* 0x000fe200078eb8ff */
[----:B------:R-:W-:-:S05]  /*b2e0*/  IMAD.SHL.U32 R0, R2, 0x200000, RZ ;  /* 0x0020000002007824 */ /* 0x000fca00078e00ff */
[----:B------:R-:W-:-:S07]  /*b2f0*/  LOP3.LUT R0, R3, R0, R4, 0xfe, !PT ;  /* 0x0000000003007212 */ /* 0x000fce00078efe04 */
.L_x_234:
[----:B------:R-:W-:Y:S05]  /*b300*/  BSYNC B0 ;  /* 0x0000000000007941 */ /* 0x000fea0003800000 */
.L_x_233:
[----:B------:R-:W-:-:S04]  /*b310*/  F2FP.BF16.F32.PACK_AB R0, RZ, R0 ;  /* 0x00000000ff00723e */ /* 0x000fc800000010ff */
[----:B0-----:R-:W-:Y:S01]  /*b320*/  PRMT R22, R0, 0x7610, R22 ;  /* 0x0000761000167816 */ /* 0x001fe20000000016 */
[----:B------:R-:W-:Y:S06]  /*b330*/  BRA `(.L_x_214) ;  /* 0x0000000000b47947 */ /* 0x000fec0003800000 */
.L_x_226:
        /* <DEDUP_REMOVED lines=14> */
.L_x_240:
[----:B------:R-:W-:Y:S05]  /*b420*/  BSYNC B0 ;  /* 0x0000000000007941 */ /* 0x000fea0003800000 */
.L_x_239:
[----:B------:R-:W-:-:S04]  /*b430*/  F2FP.BF16.F32.PACK_AB R0, RZ, R0 ;  /* 0x00000000ff00723e */ /* 0x000fc800000010ff */
[----:B0-----:R-:W-:Y:S01]  /*b440*/  PRMT R22, R0, 0x7610, R22 ;  /* 0x0000761000167816 */ /* 0x001fe20000000016 */
[----:B------:R-:W-:Y:S06]  /*b450*/  BRA `(.L_x_214) ;  /* 0x00000000006c7947 */ /* 0x000fec0003800000 */
.L_x_213:
        /* <DEDUP_REMOVED lines=16> */
.L_x_241:
[----:B------:R-:W-:Y:S01]  /*b560*/  PRMT R22, RZ, 0x7610, R22 ;  /* 0x00007610ff167816 */ /* 0x000fe20000000016 */
[----:B------:R-:W-:Y:S06]  /*b570*/  BRA `(.L_x_214) ;  /* 0x0000000000247947 */ /* 0x000fec0003800000 */
.L_x_238:
[----:B------:R-:W2:Y:S02]  /*b580*/  LDG.E.64 R2, desc[UR36][R2.64] ;  /* 0x0000002402027981 */ /* 0x000ea4000c1e1b00 */
[----:B--2---:R-:W1:Y:S02]  /*b590*/  I2F.U64 R0, R2 ;  /* 0x0000000200007312 */ /* 0x004e640000301000 */
[----:B-1----:R-:W-:-:S04]  /*b5a0*/  F2FP.BF16.F32.PACK_AB R0, RZ, R0 ;  /* 0x00000000ff00723e */ /* 0x002fc800000010ff */
[----:B0-----:R-:W-:Y:S01]  /*b5b0*/  PRMT R22, R0, 0x7610, R22 ;  /* 0x0000761000167816 */ /* 0x001fe20000000016 */
[----:B------:R-:W-:Y:S06]  /*b5c0*/  BRA `(.L_x_214) ;  /* 0x0000000000107947 */ /* 0x000fec0003800000 */
.L_x_237:
[----:B------:R-:W2:Y:S02]  /*b5d0*/  LDG.E R2, desc[UR36][R2.64] ;  /* 0x0000002402027981 */ /* 0x000ea4000c1e1900 */
[----:B--2---:R-:W-:-:S04]  /*b5e0*/  I2FP.F32.U32 R0, R2 ;  /* 0x0000000200007245 */ /* 0x004fc80000201000 */
[----:B------:R-:W-:-:S04]  /*b5f0*/  F2FP.BF16.F32.PACK_AB R0, RZ, R0 ;  /* 0x00000000ff00723e */ /* 0x000fc800000010ff */
[----:B0-----:R-:W-:-:S07]  /*b600*/  PRMT R22, R0, 0x7610, R22 ;  /* 0x0000761000167816 */ /* 0x001fce0000000016 */
.L_x_214:
        /* <DEDUP_REMOVED lines=19> */
.L_x_245:
[----:B------:R-:W2:Y:S02]  /*b740*/  LDG.E.U8 R2, desc[UR36][R2.64] ;  /* 0x0000002402027981 */ /* 0x000ea4000c1e1100 */
[----:B--2---:R-:W-:-:S04]  /*b750*/  I2FP.F32.U32 R0, R2 ;  /* 0x0000000200007245 */ /* 0x004fc80000201000 */
[----:B------:R-:W-:Y:S01]  /*b760*/  F2FP.BF16.F32.PACK_AB R0, RZ, R0 ;  /* 0x00000000ff00723e */ /* 0x000fe200000010ff */
[----:B------:R-:W-:Y:S06]  /*b770*/  BRA `(.L_x_247) ;  /* 0x0000000c00907947 */ /* 0x000fec0003800000 */
.L_x_244:
        /* <DEDUP_REMOVED lines=10> */
.L_x_249:
[----:B------:R-:W2:Y:S02]  /*b820*/  LDG.E R2, desc[UR36][R2.64] ;  /* 0x0000002402027981 */ /* 0x000ea4000c1e1900 */
[----:B--2---:R-:W-:-:S04]  /*b830*/  I2FP.F32.S32 R0, R2 ;  /* 0x0000000200007245 */ /* 0x004fc80000201400 */
[----:B------:R-:W-:Y:S01]  /*b840*/  F2FP.BF16.F32.PACK_AB R0, RZ, R0 ;  /* 0x00000000ff00723e */ /* 0x000fe200000010ff */
[----:B------:R-:W-:Y:S06]  /*b850*/  BRA `(.L_x_247) ;  /* 0x0000000c00587947 */ /* 0x000fec0003800000 */
.L_x_248:
[----:B------:R-:W2:Y:S02]  /*b860*/  LDG.E.U16 R2, desc[UR36][R2.64] ;  /* 0x0000002402027981 */ /* 0x000ea4000c1e1500 */
[----:B--2---:R-:W0:Y:S02]  /*b870*/  I2F.S16 R0, R2 ;  /* 0x0000000200007306 */ /* 0x004e240000101400 */
[----:B0-----:R-:W-:Y:S01]  /*b880*/  F2FP.BF16.F32.PACK_AB R0, RZ, R0 ;  /* 0x00000000ff00723e */ /* 0x001fe200000010ff */
[----:B------:R-:W-:Y:S06]  /*b890*/  BRA `(.L_x_247) ;  /* 0x0000000c00487947 */ /* 0x000fec0003800000 */
.L_x_243:
        /* <DEDUP_REMOVED lines=9> */
.L_x_251:
[----:B------:R-:W2:Y:S02]  /*b930*/  LDG.E.U16 R0, desc[UR36][R2.64] ;  /* 0x0000002402007981 */ /* 0x000ea4000c1e1500 */
[----:B--2---:R-:W-:-:S05]  /*b940*/  HADD2.F32 R0, -RZ, R0.H0_H0 ;  /* 0x20000000ff007230 */ /* 0x004fca0000004100 */
[----:B------:R-:W-:Y:S01]  /*b950*/  F2FP.BF16.F32.PACK_AB R0, RZ, R0 ;  /* 0x00000000ff00723e */ /* 0x000fe200000010ff */
[----:B------:R-:W-:Y:S06]  /*b960*/  BRA `(.L_x_247) ;  /* 0x0000000c00147947 */ /* 0x000fec0003800000 */
.L_x_250:
        /* <DEDUP_REMOVED lines=9> */
.L_x_253:
[----:B------:R-:W2:Y:S02]  /*ba00*/  LDG.E.U16 R2, desc[UR36][R2.64] ;  /* 0x0000002402027981 */ /* 0x000ea4000c1e1500 */
[----:B--2---:R-:W-:-:S05]  /*ba10*/  HADD2.F32 R0, -RZ, R2.H0_H0 ;  /* 0x20000002ff007230 */ /* 0x004fca0000004100 */
[----:B------:R-:W-:Y:S01]  /*ba20*/  F2FP.BF16.F32.PACK_AB R0, RZ, R0 ;  /* 0x00000000ff00723e */ /* 0x000fe200000010ff */
[----:B------:R-:W-:Y:S06]  /*ba30*/  BRA `(.L_x_247) ;  /* 0x0000000800e07947 */ /* 0x000fec0003800000 */
.L_x_252:
        /* <DEDUP_REMOVED lines=8> */
.L_x_242:
        /* <DEDUP_REMOVED lines=13> */
.L_x_256:
        /* <DEDUP_REMOVED lines=8> */
.L_x_255:
        /* <DEDUP_REMOVED lines=28> */
.L_x_258:
        /* <DEDUP_REMOVED lines=15> */
.L_x_257:
[----:B------:R0:W5:Y:S01]  /*bec0*/  LDG.E.U16 R0, desc[UR36][R2.64] ;  /* 0x0000002402007981 */ /* 0x000162000c1e1500 */
[----:B------:R-:W-:Y:S05]  /*bed0*/  BRA `(.L_x_247) ;  /* 0x0000000400b87947 */ /* 0x000fea0003800000 */
.L_x_254:
        /* <DEDUP_REMOVED lines=12> */
.L_x_261:
        /* <DEDUP_REMOVED lines=21> */
.L_x_265:
[----:B------:R-:W-:Y:S05]  /*c0f0*/  BSYNC B1 ;  /* 0x0000000000017941 */ /* 0x000fea0003800000 */
.L_x_264:
[----:B------:R-:W-:Y:S01]  /*c100*/  LEA R3, R0, 0x3b800000, 0x17 ;  /* 0x3b80000000037811 */ /* 0x000fe200078eb8ff */
[----:B------:R-:W-:-:S05]  /*c110*/  IMAD.SHL.U32 R0, R2, 0x100000, RZ ;  /* 0x0010000002007824 */ /* 0x000fca00078e00ff */
[----:B------:R-:W-:-:S07]  /*c120*/  LOP3.LUT R0, R3, R0, R4, 0xfe, !PT ;  /* 0x0000000003007212 */ /* 0x000fce00078efe04 */
.L_x_263:
[----:B------:R-:W-:Y:S05]  /*c130*/  BSYNC B0 ;  /* 0x0000000000007941 */ /* 0x000fea0003800000 */
.L_x_262:
[----:B------:R-:W-:Y:S01]  /*c140*/  F2FP.BF16.F32.PACK_AB R0, RZ, R0 ;  /* 0x00000000ff00723e */ /* 0x000fe200000010ff */
[----:B------:R-:W-:Y:S06]  /*c150*/  BRA `(.L_x_247) ;  /* 0x0000000400187947 */ /* 0x000fec0003800000 */
.L_x_260:
        /* <DEDUP_REMOVED lines=21> */
.L_x_269:
[----:B------:R-:W-:Y:S05]  /*c2b0*/  BSYNC B1 ;  /* 0x0000000000017941 */ /* 0x000fea0003800000 */
.L_x_268:
[----:B------:R-:W-:Y:S01]  /*c2c0*/  LEA R3, R0, 0x37800000, 0x17 ;  /* 0x3780000000037811 */ /* 0x000fe200078eb8ff */
[----:B------:R-:W-:-:S05]  /*c2d0*/  IMAD.SHL.U32 R0, R2, 0x200000, RZ ;  /* 0x0020000002007824 */ /* 0x000fca00078e00ff */
[----:B------:R-:W-:-:S07]  /*c2e0*/  LOP3.LUT R0, R3, R0, R4, 0xfe, !PT ;  /* 0x0000000003007212 */ /* 0x000fce00078efe04 */
.L_x_267:
[----:B------:R-:W-:Y:S05]  /*c2f0*/  BSYNC B0 ;  /* 0x0000000000007941 */ /* 0x000fea0003800000 */
.L_x_266:
[----:B------:R-:W-:Y:S01]  /*c300*/  F2FP.BF16.F32.PACK_AB R0, RZ, R0 ;  /* 0x00000000ff00723e */ /* 0x000fe200000010ff */
[----:B------:R-:W-:Y:S06]  /*c310*/  BRA `(.L_x_247) ;  /* 0x0000000000a87947 */ /* 0x000fec0003800000 */
.L_x_259:
        /* <DEDUP_REMOVED lines=14> */
.L_x_273:
[----:B------:R-:W-:Y:S05]  /*c400*/  BSYNC B0 ;  /* 0x0000000000007941 */ /* 0x000fea0003800000 */
.L_x_272:
[----:B------:R-:W-:Y:S01]  /*c410*/  F2FP.BF16.F32.PACK_AB R0, RZ, R0 ;  /* 0x00000000ff00723e */ /* 0x000fe200000010ff */
[----:B------:R-:W-:Y:S06]  /*c420*/  BRA `(.L_x_247) ;  /* 0x0000000000647947 */ /* 0x000fec0003800000 */
.L_x_246:
        /* <DEDUP_REMOVED lines=16> */
.L_x_274:
[----:B------:R-:W-:Y:S01]  /*c530*/  PRMT R0, RZ, 0x7610, R0 ;  /* 0x00007610ff007816 */ /* 0x000fe20000000000 */
[----:B------:R-:W-:Y:S06]  /*c540*/  BRA `(.L_x_247) ;  /* 0x00000000001c7947 */ /* 0x000fec0003800000 */
.L_x_271:
[----:B------:R-:W2:Y:S02]  /*c550*/  LDG.E.64 R2, desc[UR36][R2.64] ;  /* 0x0000002402027981 */ /* 0x000ea4000c1e1b00 */
[----:B--2---:R-:W0:Y:S02]  /*c560*/  I2F.U64 R0, R2 ;  /* 0x0000000200007312 */ /* 0x004e240000301000 */
[----:B0-----:R-:W-:Y:S01]  /*c570*/  F2FP.BF16.F32.PACK_AB R0, RZ, R0 ;  /* 0x00000000ff00723e */ /* 0x001fe200000010ff */
[----:B------:R-:W-:Y:S06]  /*c580*/  BRA `(.L_x_247) ;  /* 0x00000000000c7947 */ /* 0x000fec0003800000 */
.L_x_270:
[----:B------:R-:W2:Y:S02]  /*c590*/  LDG.E R2, desc[UR36][R2.64] ;  /* 0x0000002402027981 */ /* 0x000ea4000c1e1900 */
[----:B--2---:R-:W-:-:S04]  /*c5a0*/  I2FP.F32.U32 R0, R2 ;  /* 0x0000000200007245 */ /* 0x004fc80000201000 */
[----:B------:R-:W-:-:S07]  /*c5b0*/  F2FP.BF16.F32.PACK_AB R0, RZ, R0 ;  /* 0x00000000ff00723e */ /* 0x000fce00000010ff */
.L_x_247:
        /* <DEDUP_REMOVED lines=28> */
.L_x_278:
[----:B-1----:R-:W-:-:S06]  /*c780*/  IMAD.U32 R3, R3, 0x10000, RZ ;  /* 0x0001000003037824 */ /* 0x002fcc00078e00ff */
[----:B------:R-:W1:Y:S02]  /*c790*/  F2I.S64.TRUNC R2, R3 ;  /* 0x0000000300027311 */ /* 0x000e64000020d900 */
[----:B-1----:R1:W-:Y:S01]  /*c7a0*/  STG.E.U8 desc[UR36][R16.64], R2 ;  /* 0x0000000210007986 */ /* 0x0023e2000c101124 */
[----:B------:R-:W-:Y:S05]  /*c7b0*/  BRA `(.L_x_280) ;  /* 0x0000000c00847947 */ /* 0x000fea0003800000 */
.L_x_277:
        /* <DEDUP_REMOVED lines=10> */
.L_x_282:
[----:B-1----:R-:W-:-:S06]  /*c860*/  IMAD.U32 R3, R3, 0x10000, RZ ;  /* 0x0001000003037824 */ /* 0x002fcc00078e00ff */
[----:B------:R-:W1:Y:S02]  /*c870*/  F2I.FTZ.TRUNC.NTZ R3, R3 ;  /* 0x0000000300037305 */ /* 0x000e64000021f100 */
[----:B-1----:R1:W-:Y:S01]  /*c880*/  STG.E desc[UR36][R16.64], R3 ;  /* 0x0000000310007986 */ /* 0x0023e2000c101924 */
[----:B------:R-:W-:Y:S05]  /*c890*/  BRA `(.L_x_280) ;  /* 0x0000000c004c7947 */ /* 0x000fea0003800000 */
.L_x_281:
[----:B-1----:R-:W-:-:S06]  /*c8a0*/  IMAD.U32 R3, R3, 0x10000, RZ ;  /* 0x0001000003037824 */ /* 0x002fcc00078e00ff */
[----:B------:R-:W1:Y:S02]  /*c8b0*/  F2I.FTZ.TRUNC.NTZ R3, R3 ;  /* 0x0000000300037305 */ /* 0x000e64000021f100 */
[----:B-1----:R1:W-:Y:S01]  /*c8c0*/  STG.E.U16 desc[UR36][R16.64], R3 ;  /* 0x0000000310007986 */ /* 0x0023e2000c101524 */
[----:B------:R-:W-:Y:S05]  /*c8d0*/  BRA `(.L_x_280) ;  /* 0x0000000c003c7947 */ /* 0x000fea0003800000 */
.L_x_276:
        /* <DEDUP_REMOVED lines=9> */
.L_x_284:
[----:B-1----:R-:W-:-:S05]  /*c970*/  IMAD.U32 R0, R3, 0x10000, RZ ;  /* 0x0001000003007824 */ /* 0x002fca00078e00ff */
[----:B------:R-:W-:-:S05]  /*c980*/  F2FP.F16.F32.PACK_AB R0, RZ, R0 ;  /* 0x00000000ff00723e */ /* 0x000fca00000000ff */
[----:B------:R1:W-:Y:S01]  /*c990*/  STG.E.U16 desc[UR36][R16.64], R0 ;  /* 0x0000000010007986 */ /* 0x0003e2000c101524 */
[----:B------:R-:W-:Y:S05]  /*c9a0*/  BRA `(.L_x_280) ;  /* 0x0000000c00087947 */ /* 0x000fea0003800000 */
.L_x_283:
        /* <DEDUP_REMOVED lines=10> */
.L_x_286:
[----:B-1----:R-:W-:-:S05]  /*ca50*/  IMAD.U32 R3, R3, 0x10000, RZ ;  /* 0x0001000003037824 */ /* 0x002fca00078e00ff */
[----:B------:R-:W-:-:S04]  /*ca60*/  F2FP.F16.F32.PACK_AB R3, RZ, R3 ;  /* 0x00000003ff03723e */ /* 0x000fc800000000ff */
[----:B------:R-:W-:-:S05]  /*ca70*/  PRMT R3, R3, 0x5410, RZ ;  /* 0x0000541003037816 */ /* 0x000fca00000000ff */
[----:B------:R1:W-:Y:S01]  /*ca80*/  STG.E desc[UR36][R16.64], R3 ;  /* 0x0000000310007986 */ /* 0x0003e2000c101924 */
[----:B------:R-:W-:Y:S05]  /*ca90*/  BRA `(.L_x_280) ;  /* 0x0000000800cc7947 */ /* 0x000fea0003800000 */
.L_x_285:
[----:B-1----:R-:W-:-:S04]  /*caa0*/  IMAD.U32 R2, R3, 0x10000, RZ ;  /* 0x0001000003027824 */ /* 0x002fc800078e00ff */
[----:B------:R-:W-:-:S06]  /*cab0*/  FMUL.FTZ R2, R2, 1 ;  /* 0x3f80000002027820 */ /* 0x000fcc0000410000 */
[----:B------:R-:W1:Y:S02]  /*cac0*/  F2F.F64.F32 R2, R2 ;  /* 0x0000000200027310 */ /* 0x000e640000201800 */
[----:B-1----:R1:W-:Y:S01]  /*cad0*/  STG.E.64 desc[UR36][R16.64], R2 ;  /* 0x0000000210007986 */ /* 0x0023e2000c101b24 */
[----:B------:R-:W-:Y:S05]  /*cae0*/  BRA `(.L_x_280) ;  /* 0x0000000800b87947 */ /* 0x000fea0003800000 */
.L_x_275:
        /* <DEDUP_REMOVED lines=13> */
.L_x_289:
[----:B-1----:R-:W-:Y:S01]  /*cbc0*/  IMAD.U32 R3, R3, 0x10000, RZ ;  /* 0x0001000003037824 */ /* 0x002fe200078e00ff */
[----:B------:R-:W-:-:S03]  /*cbd0*/  CS2R R6, SRZ ;  /* 0x0000000000067805 */ /* 0x000fc6000001ff00 */
[----:B------:R-:W-:-:S04]  /*cbe0*/  FMUL.FTZ R3, R3, 1 ;  /* 0x3f80000003037820 */ /* 0x000fc80000410000 */
[----:B------:R-:W1:Y:S02]  /*cbf0*/  F2F.F64.F32 R4, R3 ;  /* 0x0000000300047310 */ /* 0x000e640000201800 */
[----:B-1----:R1:W-:Y:S01]  /*cc00*/  STG.E.128 desc[UR36][R16.64], R4 ;  /* 0x0000000410007986 */ /* 0x0023e2000c101d24 */
[----:B------:R-:W-:Y:S05]  /*cc10*/  BRA `(.L_x_280) ;  /* 0x00000008006c7947 */ /* 0x000fea0003800000 */
.L_x_288:
        /* <DEDUP_REMOVED lines=21> */
.L_x_293:
[----:B------:R-:W-:Y:S05]  /*cd70*/  BSYNC B0 ;  /* 0x0000000000007941 */ /* 0x000fea0003800000 */
.L_x_292:
[----:B------:R-:W-:-:S05]  /*cd80*/  LOP3.LUT R3, R0, R3, RZ, 0xfc, !PT ;  /* 0x0000000300037212 */ /* 0x000fca00078efcff */
[----:B------:R1:W-:Y:S01]  /*cd90*/  STG.E.U8 desc[UR36][R16.64], R3 ;  /* 0x0000000310007986 */ /* 0x0003e2000c101124 */
[----:B------:R-:W-:Y:S05]  /*cda0*/  BRA `(.L_x_280) ;  /* 0x0000000800087947 */ /* 0x000fea0003800000 */
.L_x_291:
        /* <DEDUP_REMOVED lines=13> */
.L_x_295:
[----:B------:R-:W-:Y:S01]  /*ce80*/  IMAD.MOV.U32 R0, RZ, RZ, 0x7f ;  /* 0x0000007fff007424 */ /* 0x000fe200078e00ff */
[----:B------:R-:W-:-:S04]  /*ce90*/  ISETP.GT.U32.AND P0, PT, R2, 0x7f800000, PT ;  /* 0x7f8000000200780c */ /* 0x000fc80003f04070 */
[----:B------:R-:W-:-:S09]  /*cea0*/  SEL R0, R0, 0x7c, P0 ;  /* 0x0000007c00007807 */ /* 0x000fd20000000000 */
.L_x_296:
[----:B------:R-:W-:Y:S05]  /*ceb0*/  BSYNC B0 ;  /* 0x0000000000007941 */ /* 0x000fea0003800000 */
.L_x_294:
[----:B------:R-:W-:-:S04]  /*cec0*/  LOP3.LUT R2, R3, 0x80000000, RZ, 0xc0, !PT ;  /* 0x8000000003027812 */ /* 0x000fc800078ec0ff */
[----:B------:R-:W-:-:S04]  /*ced0*/  SHF.R.U32.HI R3, RZ, 0x18, R2 ;  /* 0x00000018ff037819 */ /* 0x000fc80000011602 */
[----:B------:R-:W-:-:S05]  /*cee0*/  LOP3.LUT R3, R0, R3, RZ, 0xfc, !PT ;  /* 0x0000000300037212 */ /* 0x000fca00078efcff */
[----:B------:R1:W-:Y:S01]  /*cef0*/  STG.E.U8 desc[UR36][R16.64], R3 ;  /* 0x0000000310007986 */ /* 0x0003e2000c101124 */
[----:B------:R-:W-:Y:S05]  /*cf00*/  BRA `(.L_x_280) ;  /* 0x0000000400b07947 */ /* 0x000fea0003800000 */
.L_x_290:
[----:B-1----:R1:W-:Y:S01]  /*cf10*/  STG.E.U16 desc[UR36][R16.64], R3 ;  /* 0x0000000310007986 */ /* 0x0023e2000c101524 */
[----:B------:R-:W-:Y:S05]  /*cf20*/  BRA `(.L_x_280) ;  /* 0x0000000400a87947 */ /* 0x000fea0003800000 */
.L_x_287:
        /* <DEDUP_REMOVED lines=12> */
.L_x_299:
        /* <DEDUP_REMOVED lines=17> */
.L_x_302:
[----:B------:R-:W-:-:S04]  /*d100*/  LOP3.LUT R2, R3, 0x80000000, RZ, 0xc0, !PT ;  /* 0x8000000003027812 */ /* 0x000fc800078ec0ff */
[----:B------:R-:W-:-:S04]  /*d110*/  SHF.R.U32.HI R3, RZ, 0x18, R2 ;  /* 0x00000018ff037819 */ /* 0x000fc80000011602 */
[----:B------:R-:W-:-:S04]  /*d120*/  LOP3.LUT R0, R0, R3, RZ, 0xfc, !PT ;  /* 0x0000000300007212 */ /* 0x000fc800078efcff */
[----:B------:R-:W-:-:S07]  /*d130*/  PRMT R8, R0, 0x7610, R8 ;  /* 0x0000761000087816 */ /* 0x000fce0000000008 */
.L_x_301:
[----:B------:R-:W-:Y:S05]  /*d140*/  BSYNC B0 ;  /* 0x0000000000007941 */ /* 0x000fea0003800000 */
.L_x_300:
[----:B------:R4:W-:Y:S01]  /*d150*/  STG.E.U8 desc[UR36][R16.64], R8 ;  /* 0x0000000810007986 */ /* 0x0009e2000c101124 */
[----:B------:R-:W-:Y:S05]  /*d160*/  BRA `(.L_x_280) ;  /* 0x0000000400187947 */ /* 0x000fea0003800000 */
.L_x_298:
        /* <DEDUP_REMOVED lines=17> */
.L_x_305:
[----:B------:R-:W-:-:S04]  /*d280*/  LOP3.LUT R2, R3, 0x80000000, RZ, 0xc0, !PT ;  /* 0x8000000003027812 */ /* 0x000fc800078ec0ff */
[----:B------:R-:W-:-:S04]  /*d290*/  SHF.R.U32.HI R3, RZ, 0x18, R2 ;  /* 0x00000018ff037819 */ /* 0x000fc80000011602 */
[----:B------:R-:W-:-:S04]  /*d2a0*/  LOP3.LUT R0, R0, R3, RZ, 0xfc, !PT ;  /* 0x0000000300007212 */ /* 0x000fc800078efcff */
[----:B------:R-:W-:-:S07]  /*d2b0*/  PRMT R8, R0, 0x7610, R8 ;  /* 0x0000761000087816 */ /* 0x000fce0000000008 */
.L_x_304:
[----:B------:R-:W-:Y:S05]  /*d2c0*/  BSYNC B0 ;  /* 0x0000000000007941 */ /* 0x000fea0003800000 */
.L_x_303:
[----:B------:R1:W-:Y:S01]  /*d2d0*/  STG.E.U8 desc[UR36][R16.64], R8 ;  /* 0x0000000810007986 */ /* 0x0003e2000c101124 */
[----:B------:R-:W-:Y:S05]  /*d2e0*/  BRA `(.L_x_280) ;  /* 0x0000000000b87947 */ /* 0x000fea0003800000 */
.L_x_297:
        /* <DEDUP_REMOVED lines=22> */
.L_x_279:
        /* <DEDUP_REMOVED lines=16> */
.L_x_308:
[----:B------:R-:W-:Y:S05]  /*d550*/  BRA `(.L_x_280) ;  /* 0x00000000001c7947 */ /* 0x000fea0003800000 */
.L_x_307:
[----:B-1----:R-:W-:-:S06]  /*d560*/  IMAD.U32 R3, R3, 0x10000, RZ ;  /* 0x0001000003037824 */ /* 0x002fcc00078e00ff */
[----:B------:R-:W1:Y:S02]  /*d570*/  F2I.U64.TRUNC R2, R3 ;  /* 0x0000000300027311 */ /* 0x000e64000020d800 */
[----:B-1----:R2:W-:Y:S01]  /*d580*/  STG.E.64 desc[UR36][R16.64], R2 ;  /* 0x0000000210007986 */ /* 0x0025e2000c101b24 */
[----:B------:R-:W-:Y:S05]  /*d590*/  BRA `(.L_x_280) ;  /* 0x00000000000c7947 */ /* 0x000fea0003800000 */
.L_x_306:
[----:B-1----:R-:W-:-:S06]  /*d5a0*/  IMAD.U32 R3, R3, 0x10000, RZ ;  /* 0x0001000003037824 */ /* 0x002fcc00078e00ff */
[----:B------:R-:W1:Y:S02]  /*d5b0*/  F2I.FTZ.U32.TRUNC.NTZ R3, R3 ;  /* 0x0000000300037305 */ /* 0x000e64000021f000 */
[----:B-1----:R1:W-:Y:S02]  /*d5c0*/  STG.E desc[UR36][R16.64], R3 ;  /* 0x0000000310007986 */ /* 0x0023e4000c101924 */
.L_x_280:
[----:B------:R-:W-:-:S07]  /*d5d0*/  VIADD R19, R19, 0x80 ;  /* 0x0000008013137836 */ /* 0x000fce0000000000 */
.L_x_207:
[----:B------:R-:W-:Y:S05]  /*d5e0*/  BSYNC B6 ;  /* 0x0000000000067941 */ /* 0x000fea0003800000 */
.L_x_206:
[----:B------:R-:W-:Y:S02]  /*d5f0*/  ULDC UR4, c[0x0][0x210] ;  /* 0x0000840000047ab9 */ /* 0x000fe40000000800 */
[----:B------:R-:W-:-:S13]  /*d600*/  ISETP.GE.AND P0, PT, R19, UR4, PT ;  /* 0x0000000413007c0c */ /* 0x000fda000bf06270 */
[----:B------:R-:W-:Y:S05]  /*d610*/  @P0 EXIT ;  /* 0x000000000000094d */ /* 0x000fea0003800000 */
        /* <DEDUP_REMOVED lines=354> */
.L_x_309:
        /* <DEDUP_REMOVED lines=21> */
[----:B------:R-:W-:Y:S01]  /*ed90*/  PRMT R19, R0, 0x7610, R19 ;  /* 0x0000761000137816 */ /* 0x000fe20000000013 */
[----:B------:R-:W-:Y:S06]  /*eda0*/  BRA `(.L_x_315) ;  /* 0x0000000c00dc7947 */ /* 0x000fec0003800000 */
.L_x_313:
[----:B------:R-:W2:Y:S02]  /*edb0*/  LDG.E.U8 R2, desc[UR36][R2.64] ;  /* 0x0000002402027981 */ /* 0x000ea4000c1e1100 */
[----:B--2---:R-:W-:-:S04]  /*edc0*/  I2FP.F32.U32 R0, R2 ;  /* 0x0000000200007245 */ /* 0x004fc80000201000 */
[----:B------:R-:W-:-:S04]  /*edd0*/  F2FP.BF16.F32.PACK_AB R0, RZ, R0 ;  /* 0x00000000ff00723e */ /* 0x000fc800000010ff */
[----:B------:R-:W-:Y:S01]  /*ede0*/  PRMT R19, R0, 0x7610, R19 ;  /* 0x0000761000137816 */ /* 0x000fe20000000013 */
[----:B------:R-:W-:Y:S06]  /*edf0*/  BRA `(.L_x_315) ;  /* 0x0000000c00c87947 */ /* 0x000fec0003800000 */
.L_x_312:
        /* <DEDUP_REMOVED lines=9> */
[----:B------:R-:W-:Y:S01]  /*ee90*/  PRMT R19, R0, 0x7610, R19 ;  /* 0x0000761000137816 */ /* 0x000fe20000000013 */
[----:B------:R-:W-:Y:S06]  /*eea0*/  BRA `(.L_x_315) ;  /* 0x0000000c009c7947 */ /* 0x000fec0003800000 */
.L_x_317:
[----:B------:R-:W2:Y:S02]  /*eeb0*/  LDG.E R2, desc[UR36][R2.64] ;  /* 0x0000002402027981 */ /* 0x000ea4000c1e1900 */
[----:B--2---:R-:W-:-:S04]  /*eec0*/  I2FP.F32.S32 R0, R2 ;  /* 0x0000000200007245 */ /* 0x004fc80000201400 */
[----:B------:R-:W-:-:S04]  /*eed0*/  F2FP.BF16.F32.PACK_AB R0, RZ, R0 ;  /* 0x00000000ff00723e */ /* 0x000fc800000010ff */
[----:B------:R-:W-:Y:S01]  /*eee0*/  PRMT R19, R0, 0x7610, R19 ;  /* 0x0000761000137816 */ /* 0x000fe20000000013 */
[----:B------:R-:W-:Y:S06]  /*eef0*/  BRA `(.L_x_315) ;  /* 0x0000000c00887947 */ /* 0x000fec0003800000 */
.L_x_316:
[----:B------:R-:W2:Y:S02]  /*ef00*/  LDG.E.U16 R2, desc[UR36][R2.64] ;  /* 0x0000002402027981 */ /* 0x000ea4000c1e1500 */
[----:B--2---:R-:W1:Y:S02]  /*ef10*/  I2F.S16 R0, R2 ;  /* 0x0000000200007306 */ /* 0x004e640000101400 */
[----:B-1----:R-:W-:-:S04]  /*ef20*/  F2FP.BF16.F32.PACK_AB R0, RZ, R0 ;  /* 0x00000000ff00723e */ /* 0x002fc800000010ff */
[----:B------:R-:W-:Y:S01]  /*ef30*/  PRMT R19, R0, 0x7610, R19 ;  /* 0x0000761000137816 */ /* 0x000fe20000000013 */
[----:B------:R-:W-:Y:S06]  /*ef40*/  BRA `(.L_x_315) ;  /* 0x0000000c00747947 */ /* 0x000fec0003800000 */
.L_x_311:
        /* <DEDUP_REMOVED lines=9> */
.L_x_319:
[----:B------:R-:W2:Y:S02]  /*efe0*/  LDG.E.U16 R0, desc[UR36][R2.64] ;  /* 0x0000002402007981 */ /* 0x000ea4000c1e1500 */
[----:B--2---:R-:W-:-:S05]  /*eff0*/  HADD2.F32 R0, -RZ, R0.H0_H0 ;  /* 0x20000000ff007230 */ /* 0x004fca0000004100 */
[----:B------:R-:W-:-:S04]  /*f000*/  F2FP.BF16.F32.PACK_AB R0, RZ, R0 ;  /* 0x00000000ff00723e */ /* 0x000fc800000010ff */
[----:B------:R-:W-:Y:S01]  /*f010*/  PRMT R19, R0, 0x7610, R19 ;  /* 0x0000761000137816 */ /* 0x000fe20000000013 */
[----:B------:R-:W-:Y:S06]  /*f020*/  BRA `(.L_x_315) ;  /* 0x0000000c003c7947 */ /* 0x000fec0003800000 */
.L_x_318:
        /* <DEDUP_REMOVED lines=9> */
.L_x_321:
[----:B------:R-:W2:Y:S02]  /*f0c0*/  LDG.E.U16 R2, desc[UR36][R2.64] ;  /* 0x0000002402027981 */ /* 0x000ea4000c1e1500 */
[----:B--2---:R-:W-:-:S05]  /*f0d0*/  HADD2.F32 R0, -RZ, R2.H0_H0 ;  /* 0x20000002ff007230 */ /* 0x004fca0000004100 */
[----:B------:R-:W-:-:S04]  /*f0e0*/  F2FP.BF16.F32.PACK_AB R0, RZ, R0 ;  /* 0x00000000ff00723e */ /* 0x000fc800000010ff */
[----:B------:R-:W-:Y:S01]  /*f0f0*/  PRMT R19, R0, 0x7610, R19 ;  /* 0x0000761000137816 */ /* 0x000fe20000000013 */
[----:B------:R-:W-:Y:S06]  /*f100*/  BRA `(.L_x_315) ;  /* 0x0000000c00047947 */ /* 0x000fec0003800000 */
.L_x_320:
[----:B------:R-:W2:Y:S01]  /*f110*/  LDG.E.64 R2, desc[UR36][R2.64] ;  /* 0x0000002402027981 */ /* 0x000ea2000c1e1b00 */
[----:B------:R-:W-:Y:S01]  /*f120*/  UMOV UR4, 0xf0000000 ;  /* 0xf000000000047882 */ /* 0x000fe20000000000 */
[----:B------:R-:W-:Y:S01]  /*f130*/  UMOV UR5, 0x380fffff ;  /* 0x380fffff00057882 */ /* 0x000fe20000000000 */
[----:B--2---:R-:W1:Y:S01]  /*f140*/  F2F.F32.F64 R0, R2 ;  /* 0x0000000200007310 */ /* 0x004e620000301000 */
[----:B------:R-:W-:-:S14]  /*f150*/  DSETP.GEU.AND P0, PT, |R2|, UR4, PT ;  /* 0x0000000402007e2a */ /* 0x000fdc000bf0e200 */
[----:B-1----:R-:W-:-:S05]  /*f160*/  @!P0 FMUL R0, R0, 1.175494350822287508e-38 ;  /* 0x0080000000008820 */ /* 0x002fca0000400000 */
[----:B------:R-:W-:-:S04]  /*f170*/  F2FP.BF16.F32.PACK_AB R0, RZ, R0 ;  /* 0x00000000ff00723e */ /* 0x000fc800000010ff */
[----:B------:R-:W-:Y:S01]  /*f180*/  PRMT R19, R0, 0x7610, R19 ;  /* 0x0000761000137816 */ /* 0x000fe20000000013 */
[----:B------:R-:W-:Y:S06]  /*f190*/  BRA `(.L_x_315) ;  /* 0x0000000800e07947 */ /* 0x000fec0003800000 */
.L_x_310:
        /* <DEDUP_REMOVED lines=14> */
.L_x_324:
        /* <DEDUP_REMOVED lines=9> */
.L_x_323:
        /* <DEDUP_REMOVED lines=28> */
.L_x_326:
        /* <DEDUP_REMOVED lines=15> */
.L_x_325:
[----:B------:R1:W5:Y:S01]  /*f5c0*/  LDG.E.U16 R19, desc[UR36][R2.64] ;  /* 0x0000002402137981 */ /* 0x000362000c1e1500 */
[----:B------:R-:W-:Y:S05]  /*f5d0*/  BRA `(.L_x_315) ;  /* 0x0000000400d07947 */ /* 0x000fea0003800000 */
.L_x_322:
        /* <DEDUP_REMOVED lines=13> */
.L_x_329:
        /* <DEDUP_REMOVED lines=21> */
.L_x_333:
[----:B------:R-:W-:Y:S05]  /*f800*/  BSYNC B1 ;  /* 0x0000000000017941 */ /* 0x000fea0003800000 */
.L_x_332:
[----:B------:R-:W-:Y:S01]  /*f810*/  LEA R3, R0, 0x3b800000, 0x17 ;  /* 0x3b80000000037811 */ /* 0x000fe200078eb8ff */
[----:B------:R-:W-:-:S05]  /*f820*/  IMAD.SHL.U32 R0, R2, 0x100000, RZ ;  /* 0x0010000002007824 */ /* 0x000fca00078e00ff */
[----:B------:R-:W-:-:S07]  /*f830*/  LOP3.LUT R0, R3, R0, R4, 0xfe, !PT ;  /* 0x0000000003007212 */ /* 0x000fce00078efe04 */
.L_x_331:
[----:B------:R-:W-:Y:S05]  /*f840*/  BSYNC B0 ;  /* 0x0000000000007941 */ /* 0x000fea0003800000 */
.L_x_330:
[----:B------:R-:W-:-:S04]  /*f850*/  F2FP.BF16.F32.PACK_AB R0, RZ, R0 ;  /* 0x00000000ff00723e */ /* 0x000fc800000010ff */
[----:B------:R-:W-:Y:S01]  /*f860*/  PRMT R19, R0, 0x7610, R19 ;  /* 0x0000761000137816 */ /* 0x000fe20000000013 */
[----:B------:R-:W-:Y:S06]  /*f870*/  BRA `(.L_x_315) ;  /* 0x0000000400287947 */ /* 0x000fec0003800000 */
.L_x_328:
        /* <DEDUP_REMOVED lines=21> */
.L_x_337:
[----:B------:R-:W-:Y:S05]  /*f9d0*/  BSYNC B1 ;  /* 0x0000000000017941 */ /* 0x000fea0003800000 */
.L_x_336:
[----:B------:R-:W-:Y:S01]  /*f9e0*/  LEA R3, R0, 0x37800000, 0x17 ;  /* 0x3780000000037811 */ /* 0x000fe200078eb8ff */
[----:B------:R-:W-:-:S05]  /*f9f0*/  IMAD.SHL.U32 R0, R2, 0x200000, RZ ;  /* 0x0020000002007824 */ /* 0x000fca00078e00ff */
[----:B------:R-:W-:-:S07]  /*fa00*/  LOP3.LUT R0, R3, R0, R4, 0xfe, !PT ;  /* 0x0000000003007212 */ /* 0x000fce00078efe04 */
.L_x_335:
[----:B------:R-:W-:Y:S05]  /*fa10*/  BSYNC B0 ;  /* 0x0000000000007941 */ /* 0x000fea0003800000 */
.L_x_334:
[----:B------:R-:W-:-:S04]  /*fa20*/  F2FP.BF16.F32.PACK_AB R0, RZ, R0 ;  /* 0x00000000ff00723e */ /* 0x000fc800000010ff */
[----:B------:R-:W-:Y:S01]  /*fa30*/  PRMT R19, R0, 0x7610, R19 ;  /* 0x0000761000137816 */ /* 0x000fe20000000013 */
[----:B------:R-:W-:Y:S06]  /*fa40*/  BRA `(.L_x_315) ;  /* 0x0000000000b47947 */ /* 0x000fec0003800000 */
.L_x_327:
        /* <DEDUP_REMOVED lines=14> */
.L_x_341:
[----:B------:R-:W-:Y:S05]  /*fb30*/  BSYNC B0 ;  /* 0x0000000000007941 */ /* 0x000fea0003800000 */
.L_x_340:
[----:B------:R-:W-:-:S04]  /*fb40*/  F2FP.BF16.F32.PACK_AB R0, RZ, R0 ;  /* 0x00000000ff00723e */ /* 0x000fc800000010ff */
[----:B------:R-:W-:Y:S01]  /*fb50*/  PRMT R19, R0, 0x7610, R19 ;  /* 0x0000761000137816 */ /* 0x000fe20000000013 */
[----:B------:R-:W-:Y:S06]  /*fb60*/  BRA `(.L_x_315) ;  /* 0x00000000006c7947 */ /* 0x000fec0003800000 */
.L_x_314:
        /* <DEDUP_REMOVED lines=16> */
.L_x_342:
[----:B------:R-:W-:Y:S01]  /*fc70*/  PRMT R19, RZ, 0x7610, R19 ;  /* 0x00007610ff137816 */ /* 0x000fe20000000013 */
[----:B------:R-:W-:Y:S06]  /*fc80*/  BRA `(.L_x_315) ;  /* 0x0000000000247947 */ /* 0x000fec0003800000 */
.L_x_339:
[----:B------:R-:W2:Y:S02]  /*fc90*/  LDG.E.64 R2, desc[UR36][R2.64] ;  /* 0x0000002402027981 */ /* 0x000ea4000c1e1b00 */
[----:B--2---:R-:W1:Y:S02]  /*fca0*/  I2F.U64 R0, R2 ;  /* 0x0000000200007312 */ /* 0x004e640000301000 */
[----:B-1----:R-:W-:-:S04]  /*fcb0*/  F2FP.BF16.F32.PACK_AB R0, RZ, R0 ;  /* 0x00000000ff00723e */ /* 0x002fc800000010ff */
[----:B------:R-:W-:Y:S01]  /*fcc0*/  PRMT R19, R0, 0x7610, R19 ;  /* 0x0000761000137816 */ /* 0x000fe20000000013 */
[----:B------:R-:W-:Y:S06]  /*fcd0*/  BRA `(.L_x_315) ;  /* 0x0000000000107947 */ /* 0x000fec0003800000 */
.L_x_338:
[----:B------:R-:W2:Y:S02]  /*fce0*/  LDG.E R2, desc[UR36][R2.64] ;  /* 0x0000002402027981 */ /* 0x000ea4000c1e1900 */
[----:B--2---:R-:W-:-:S04]  /*fcf0*/  I2FP.F32.U32 R0, R2 ;  /* 0x0000000200007245 */ /* 0x004fc80000201000 */
[----:B------:R-:W-:-:S04]  /*fd00*/  F2FP.BF16.F32.PACK_AB R0, RZ, R0 ;  /* 0x00000000ff00723e */ /* 0x000fc800000010ff */
[----:B------:R-:W-:-:S07]  /*fd10*/  PRMT R19, R0, 0x7610, R19 ;  /* 0x0000761000137816 */ /* 0x000fce0000000013 */
.L_x_315:
[----:B------:R-:W2:Y:S01]  /*fd20*/  LDC.U8 R4, c[0x0][0x4a2] ;  /* 0x00012880ff047b82 */ /* 0x000ea20000000000 */
[----:B------:R-:W-:Y:S02]  /*fd30*/  ULDC.64 UR4, c[0x0][0x488] ;  /* 0x0001220000047ab9 */ /* 0x000fe40000000a00 */
[----:B-1----:R-:W-:-:S05]  /*fd40*/  IADD3 R2, P0, R18, UR4, RZ ;  /* 0x0000000412027c10 */ /* 0x002fca000ff1e0ff */
[----:B------:R-:W-:Y:S01]  /*fd50*/  IMAD.X R3, RZ, RZ, UR5, P0 ;  /* 0x00000005ff037e24 */ /* 0x000fe200080e06ff */
[----:B--2---:R-:W-:-:S04]  /*fd60*/  PRMT R0, R4, 0x9910, RZ ;  /* 0x0000991004007816 */ /* 0x004fc800000000ff */
        /* <DEDUP_REMOVED lines=12> */
[----:B-1----:R-:W-:Y:S01]  /*fe30*/  F2FP.BF16.F32.PACK_AB R0, RZ, R0 ;  /* 0x00000000ff00723e */ /* 0x002fe200000010ff */
[----:B------:R-:W-:Y:S06]  /*fe40*/  BRA `(.L_x_348) ;  /* 0x0000000c00a07947 */ /* 0x000fec0003800000 */
.L_x_346:
[----:B------:R-:W2:Y:S02]  /*fe50*/  LDG.E.U8 R2, desc[UR36][R2.64] ;  /* 0x0000002402027981 */ /* 0x000ea4000c1e1100 */
[----:B--2---:R-:W-:-:S04]  /*fe60*/  I2FP.F32.U32 R0, R2 ;  /* 0x0000000200007245 */ /* 0x004fc80000201000 */
[----:B------:R-:W-:Y:S01]  /*fe70*/  F2FP.BF16.F32.PACK_AB R0, RZ, R0 ;  /* 0x00000000ff00723e */ /* 0x000fe200000010ff */
[----:B------:R-:W-:Y:S06]  /*fe80*/  BRA `(.L_x_348) ;  /* 0x0000000c00907947 */ /* 0x000fec0003800000 */
.L_x_345:
        /* <DEDUP_REMOVED lines=8> */
[----:B-1----:R-:W-:Y:S01]  /*ff10*/  F2FP.BF16.F32.PACK_AB R0, RZ, R0 ;  /* 0x00000000ff00723e */ /* 0x002fe200000010ff */
[----:B------:R-:W-:Y:S06]  /*ff20*/  BRA `(.L_x_348) ;  /* 0x0000000c00687947 */ /* 0x000fec0003800000 */
.L_x_350:
[----:B------:R-:W2:Y:S02]  /*ff30*/  LDG.E R2, desc[UR36][R2.64] ;  /* 0x0000002402027981 */ /* 0x000ea4000c1e1900 */
[----:B--2---:R-:W-:-:S04]  /*ff40*/  I2FP.F32.S32 R0, R2 ;  /* 0x0000000200007245 */ /* 0x004fc80000201400 */
[----:B------:R-:W-:Y:S01]  /*ff50*/  F2FP.BF16.F32.PACK_AB R0, RZ, R0 ;  /* 0x00000000ff00723e */ /* 0x000fe200000010ff */
[----:B------:R-:W-:Y:S06]  /*ff60*/  BRA `(.L_x_348) ;  /* 0x0000000c00587947 */ /* 0x000fec0003800000 */
.L_x_349:
[----:B------:R-:W2:Y:S02]  /*ff70*/  LDG.E.U16 R2, desc[UR36][R2.64] ;  /* 0x0000002402027981 */ /* 0x000ea4000c1e1500 */
[----:B--2---:R-:W1:Y:S02]  /*ff80*/  I2F.S16 R0, R2 ;  /* 0x0000000200007306 */ /* 0x004e640000101400 */
[----:B-1----:R-:W-:Y:S01]  /*ff90*/  F2FP.BF16.F32.PACK_AB R0, RZ, R0 ;  /* 0x00000000ff00723e */ /* 0x002fe200000010ff */
[----:B------:R-:W-:Y:S06]  /*ffa0*/  BRA `(.L_x_348) ;  /* 0x0000000c00487947 */ /* 0x000fec0003800000 */
.L_x_344:
        /* <DEDUP_REMOVED lines=9> */
.L_x_352:
[----:B------:R-:W2:Y:S02]  /*10040*/  LDG.E.U16 R0, desc[UR36][R2.64] ;  /* 0x0000002402007981 */ /* 0x000ea4000c1e1500 */
[----:B--2---:R-:W-:-:S05]  /*10050*/  HADD2.F32 R0, -RZ, R0.H0_H0 ;  /* 0x20000000ff007230 */ /* 0x004fca0000004100 */
[----:B------:R-:W-:Y:S01]  /*10060*/  F2FP.BF16.F32.PACK_AB R0, RZ, R0 ;  /* 0x00000000ff00723e */ /* 0x000fe200000010ff */
[----:B------:R-:W-:Y:S06]  /*10070*/  BRA `(.L_x_348) ;  /* 0x0000000c00147947 */ /* 0x000fec0003800000 */
.L_x_351:
        /* <DEDUP_REMOVED lines=9> */
.L_x_354:
[----:B------:R-:W2:Y:S02]  /*10110*/  LDG.E.U16 R2, desc[UR36][R2.64] ;  /* 0x0000002402027981 */ /* 0x000ea4000c1e1500 */
[----:B--2---:R-:W-:-:S05]  /*10120*/  HADD2.F32 R0, -RZ, R2.H0_H0 ;  /* 0x20000002ff007230 */ /* 0x004fca0000004100 */
[----:B------:R-:W-:Y:S01]  /*10130*/  F2FP.BF16.F32.PACK_AB R0, RZ, R0 ;  /* 0x00000000ff00723e */ /* 0x000fe200000010ff */
[----:B------:R-:W-:Y:S06]  /*10140*/  BRA `(.L_x_348) ;  /* 0x0000000800e07947 */ /* 0x000fec0003800000 */
.L_x_353:
[----:B------:R-:W2:Y:S01]  /*10150*/  LDG.E.64 R2, desc[UR36][R2.64] ;  /* 0x0000002402027981 */ /* 0x000ea2000c1e1b00 */
[----:B------:R-:W-:Y:S01]  /*10160*/  UMOV UR4, 0xf0000000 ;  /* 0xf000000000047882 */ /* 0x000fe20000000000 */
[----:B------:R-:W-:Y:S01]  /*10170*/  UMOV UR5, 0x380fffff ;  /* 0x380fffff00057882 */ /* 0x000fe20000000000 */
[----:B--2---:R-:W1:Y:S01]  /*10180*/  F2F.F32.F64 R0, R2 ;  /* 0x0000000200007310 */ /* 0x004e620000301000 */
[----:B------:R-:W-:-:S14]  /*10190*/  DSETP.GEU.AND P0, PT, |R2|, UR4, PT ;  /* 0x0000000402007e2a */ /* 0x000fdc000bf0e200 */
[----:B-1----:R-:W-:-:S05]  /*101a0*/  @!P0 FMUL R0, R0, 1.175494350822287508e-38 ;  /* 0x0080000000008820 */ /* 0x002fca0000400000 */
[----:B------:R-:W-:Y:S01]  /*101b0*/  F2FP.BF16.F32.PACK_AB R0, RZ, R0 ;  /* 0x00000000ff00723e */ /* 0x000fe200000010ff */
[----:B------:R-:W-:Y:S06]  /*101c0*/  BRA `(.L_x_348) ;  /* 0x0000000800c07947 */ /* 0x000fec0003800000 */
.L_x_343:
        /* <DEDUP_REMOVED lines=13> */
.L_x_357:
        /* <DEDUP_REMOVED lines=8> */
.L_x_356:
        /* <DEDUP_REMOVED lines=28> */
.L_x_359:
        /* <DEDUP_REMOVED lines=15> */
.L_x_358:
[----:B------:R1:W5:Y:S01]  /*105d0*/  LDG.E.U16 R0, desc[UR36][R2.64] ;  /* 0x0000002402007981 */ /* 0x000362000c1e1500 */
[----:B------:R-:W-:Y:S05]  /*105e0*/  BRA `(.L_x_348) ;  /* 0x0000000400b87947 */ /* 0x000fea0003800000 */
.L_x_355:
        /* <DEDUP_REMOVED lines=12> */
.L_x_362:
        /* <DEDUP_REMOVED lines=21> */
.L_x_366:
[----:B------:R-:W-:Y:S05]  /*10800*/  BSYNC B1 ;  /* 0x0000000000017941 */ /* 0x000fea0003800000 */
.L_x_365:
[----:B------:R-:W-:Y:S01]  /*10810*/  LEA R3, R0, 0x3b800000, 0x17 ;  /* 0x3b80000000037811 */ /* 0x000fe200078eb8ff */
[----:B------:R-:W-:-:S05]  /*10820*/  IMAD.SHL.U32 R0, R2, 0x100000, RZ ;  /* 0x0010000002007824 */ /* 0x000fca00078e00ff */
[----:B------:R-:W-:-:S07]  /*10830*/  LOP3.LUT R0, R3, R0, R4, 0xfe, !PT ;  /* 0x0000000003007212 */ /* 0x000fce00078efe04 */
.L_x_364:
[----:B------:R-:W-:Y:S05]  /*10840*/  BSYNC B0 ;  /* 0x0000000000007941 */ /* 0x000fea0003800000 */
.L_x_363:
[----:B------:R-:W-:Y:S01]  /*10850*/  F2FP.BF16.F32.PACK_AB R0, RZ, R0 ;  /* 0x00000000ff00723e */ /* 0x000fe200000010ff */
[----:B------:R-:W-:Y:S06]  /*10860*/  BRA `(.L_x_348) ;  /* 0x0000000400187947 */ /* 0x000fec0003800000 */
.L_x_361:
        /* <DEDUP_REMOVED lines=21> */
.L_x_370:
[----:B------:R-:W-:Y:S05]  /*109c0*/  BSYNC B1 ;  /* 0x0000000000017941 */ /* 0x000fea0003800000 */
.L_x_369:
[----:B------:R-:W-:Y:S01]  /*109d0*/  LEA R3, R0, 0x37800000, 0x17 ;  /* 0x3780000000037811 */ /* 0x000fe200078eb8ff */
[----:B------:R-:W-:-:S05]  /*109e0*/  IMAD.SHL.U32 R0, R2, 0x200000, RZ ;  /* 0x0020000002007824 */ /* 0x000fca00078e00ff */
[----:B------:R-:W-:-:S07]  /*109f0*/  LOP3.LUT R0, R3, R0, R4, 0xfe, !PT ;  /* 0x0000000003007212 */ /* 0x000fce00078efe04 */
.L_x_368:
[----:B------:R-:W-:Y:S05]  /*10a00*/  BSYNC B0 ;  /* 0x0000000000007941 */ /* 0x000fea0003800000 */
.L_x_367:
[----:B------:R-:W-:Y:S01]  /*10a10*/  F2FP.BF16.F32.PACK_AB R0, RZ, R0 ;  /* 0x00000000ff00723e */ /* 0x000fe200000010ff */
[----:B------:R-:W-:Y:S06]  /*10a20*/  BRA `(.L_x_348) ;  /* 0x0000000000a87947 */ /* 0x000fec0003800000 */
.L_x_360:
        /* <DEDUP_REMOVED lines=14> */
.L_x_374:
[----:B------:R-:W-:Y:S05]  /*10b10*/  BSYNC B0 ;  /* 0x0000000000007941 */ /* 0x000fea0003800000 */
.L_x_373:
[----:B------:R-:W-:Y:S01]  /*10b20*/  F2FP.BF16.F32.PACK_AB R0, RZ, R0 ;  /* 0x00000000ff00723e */ /* 0x000fe200000010ff */
[----:B------:R-:W-:Y:S06]  /*10b30*/  BRA `(.L_x_348) ;  /* 0x0000000000647947 */ /* 0x000fec0003800000 */
.L_x_347:
        /* <DEDUP_REMOVED lines=15> */
[----:B01---5:R-:W-:Y:S05]  /*10c30*/  CALL.ABS.NOINC R2 ;  /* 0x0000000002007343 */ /* 0x023fea0003c00000 */
.L_x_375:
[----:B------:R-:W-:Y:S01]  /*10c40*/  PRMT R0, RZ, 0x7610, R0 ;  /* 0x00007610ff007816 */ /* 0x000fe20000000000 */
[----:B------:R-:W-:Y:S06]  /*10c50*/  BRA `(.L_x_348) ;  /* 0x00000000001c7947 */ /* 0x000fec0003800000 */
.L_x_372:
[----:B------:R-:W2:Y:S02]  /*10c60*/  LDG.E.64 R2, desc[UR36][R2.64] ;  /* 0x0000002402027981 */ /* 0x000ea4000c1e1b00 */
[----:B--2---:R-:W1:Y:S02]  /*10c70*/  I2F.U64 R0, R2 ;  /* 0x0000000200007312 */ /* 0x004e640000301000 */
[----:B-1----:R-:W-:Y:S01]  /*10c80*/  F2FP.BF16.F32.PACK_AB R0, RZ, R0 ;  /* 0x00000000ff00723e */ /* 0x002fe200000010ff */
[----:B------:R-:W-:Y:S06]  /*10c90*/  BRA `(.L_x_348) ;  /* 0x00000000000c7947 */ /* 0x000fec0003800000 */
.L_x_371:
[----:B------:R-:W2:Y:S02]  /*10ca0*/  LDG.E R2, desc[UR36][R2.64] ;  /* 0x0000002402027981 */ /* 0x000ea4000c1e1900 */
[----:B--2---:R-:W-:-:S04]  /*10cb0*/  I2FP.F32.U32 R0, R2 ;  /* 0x0000000200007245 */ /* 0x004fc80000201000 */
[----:B------:R-:W-:-:S07]  /*10cc0*/  F2FP.BF16.F32.PACK_AB R0, RZ, R0 ;  /* 0x00000000ff00723e */ /* 0x000fce00000010ff */
.L_x_348:
[----:B-----5:R-:W-:Y:S01]  /*10cd0*/  IMAD.U32 R0, R0, 0x10000, RZ ;  /* 0x0001000000007824 */ /* 0x020fe200078e00ff */
[----:B------:R-:W-:Y:S01]  /*10ce0*/  ULDC.64 UR4, c[0x0][0x490] ;  /* 0x0001240000047ab9 */ /* 0x000fe20000000a00 */
[----:B------:R-:W2:Y:S01]  /*10cf0*/  LDC.U8 R4, c[0x0][0x4a0] ;  /* 0x00012800ff047b82 */ /* 0x000ea20000000000 */
[----:B------:R-:W-:Y:S02]  /*10d00*/  IMAD.U32 R19, R19, 0x10000, RZ ;  /* 0x0001000013137824 */ /* 0x000fe400078e00ff */
[----:B------:R-:W-:-:S05]  /*10d10*/  FMUL.FTZ R0, R0, UR4 ;  /* 0x0000000400007c20 */ /* 0x000fca0008410000 */
[----:B------:R-:W-:-:S13]  /*10d20*/  FSETP.GT.FTZ.AND P0, PT, R0, UR5, PT ;  /* 0x0000000500007c0b */ /* 0x000fda000bf14000 */
[----:B------:R-:W-:Y:S01]  /*10d30*/  @!P0 FMUL.FTZ R0, R0, 1.4426950216293334961 ;  /* 0x3fb8aa3b00008820 */ /* 0x000fe20000410000 */
[----:B--2---:R-:W-:-:S05]  /*10d40*/  PRMT R5, R4, 0x9910, RZ ;  /* 0x0000991004057816 */ /* 0x004fca00000000ff */
[----:B------:R-:W1:Y:S02]  /*10d50*/  @!P0 MUFU.EX2 R0, R0 ;  /* 0x0000000000008308 */ /* 0x000e640000000800 */
[----:B-1----:R-:W-:Y:S01]  /*10d60*/  @!P0 FADD.FTZ R3, R0, 1 ;  /* 0x3f80000000038421 */ /* 0x002fe20000010000 */
[----:B------:R-:W-:-:S05]  /*10d70*/  @!P0 FMUL.FTZ R2, R19, R0 ;  /* 0x0000000013028220 */ /* 0x000fca0000410000 */
[----:B------:R-:W1:Y:S02]  /*10d80*/  @!P0 MUFU.RCP R3, R3 ;  /* 0x0000000300038308 */ /* 0x000e640000001000 */
[----:B-1----:R-:W-:Y:S01]  /*10d90*/  @!P0 FMUL.FTZ R19, R2, R3 ;  /* 0x0000000302138220 */ /* 0x002fe20000410000 */
[----:B------:R-:W-:-:S05]  /*10da0*/  IMAD.MOV.U32 R2, RZ, RZ, R5 ;  /* 0x000000ffff027224 */ /* 0x000fca00078e0005 */
[----:B------:R-:W-:Y:S01]  /*10db0*/  ISETP.GT.AND P0, PT, R2, 0x9, PT ;  /* 0x000000090200780c */ /* 0x000fe20003f04270 */
[----:B------:R-:W1:-:S12]  /*10dc0*/  F2F.BF16.F32 R19, R19 ;  /* 0x0000001300137304 */ /* 0x000e580000202000 */
        /* <DEDUP_REMOVED lines=11> */
[----:B-1----:R-:W-:Y:S01]  /*10e80*/  STG.E.U8 desc[UR36][R16.64], R3 ;  /* 0x0000000310007986 */ /* 0x002fe2000c101124 */
[----:B------:R-:W-:Y:S05]  /*10e90*/  EXIT ;  /* 0x000000000000794d */ /* 0x000fea0003800000 */
.L_x_379:
[----:B-1----:R-:W-:-:S06]  /*10ea0*/  IMAD.U32 R3, R19, 0x10000, RZ ;  /* 0x0001000013037824 */ /* 0x002fcc00078e00ff */
[----:B------:R-:W1:Y:S02]  /*10eb0*/  F2I.S64.TRUNC R2, R3 ;  /* 0x0000000300027311 */ /* 0x000e64000020d900 */
[----:B-1----:R-:W-:Y:S01]  /*10ec0*/  STG.E.U8 desc[UR36][R16.64], R2 ;  /* 0x0000000210007986 */ /* 0x002fe2000c101124 */
[----:B------:R-:W-:Y:S05]  /*10ed0*/  EXIT ;  /* 0x000000000000794d */ /* 0x000fea0003800000 */
.L_x_378:
        /* <DEDUP_REMOVED lines=8> */
[----:B-1----:R-:W-:Y:S01]  /*10f60*/  STG.E.64 desc[UR36][R16.64], R2 ;  /* 0x0000000210007986 */ /* 0x002fe2000c101b24 */
[----:B------:R-:W-:Y:S05]  /*10f70*/  EXIT ;  /* 0x000000000000794d */ /* 0x000fea0003800000 */
.L_x_382:
[----:B-1----:R-:W-:-:S06]  /*10f80*/  IMAD.U32 R19, R19, 0x10000, RZ ;  /* 0x0001000013137824 */ /* 0x002fcc00078e00ff */
[----:B------:R-:W1:Y:S02]  /*10f90*/  F2I.FTZ.TRUNC.NTZ R19, R19 ;  /* 0x0000001300137305 */ /* 0x000e64000021f100 */
[----:B-1----:R-:W-:Y:S01]  /*10fa0*/  STG.E desc[UR36][R16.64], R19 ;  /* 0x0000001310007986 */ /* 0x002fe2000c101924 */
[----:B------:R-:W-:Y:S05]  /*10fb0*/  EXIT ;  /* 0x000000000000794d */ /* 0x000fea0003800000 */
.L_x_381:
[----:B-1----:R-:W-:-:S06]  /*10fc0*/  IMAD.U32 R19, R19, 0x10000, RZ ;  /* 0x0001000013137824 */ /* 0x002fcc00078e00ff */
[----:B------:R-:W1:Y:S02]  /*10fd0*/  F2I.FTZ.TRUNC.NTZ R19, R19 ;  /* 0x0000001300137305 */ /* 0x000e64000021f100 */
[----:B-1----:R-:W-:Y:S01]  /*10fe0*/  STG.E.U16 desc[UR36][R16.64], R19 ;  /* 0x0000001310007986 */ /* 0x002fe2000c101524 */
[----:B------:R-:W-:Y:S05]  /*10ff0*/  EXIT ;  /* 0x000000000000794d */ /* 0x000fea0003800000 */
.L_x_377:
[----:B------:R-:W-:-:S13]  /*11000*/  ISETP.GT.AND P0, PT, R2, 0x6, PT ;  /* 0x000000060200780c */ /* 0x000fda0003f04270 */
[----:B------:R-:W-:Y:S05]  /*11010*/  @P0 BRA `(.L_x_383) ;  /* 0x00000000002c0947 */ /* 0x000fea0003800000 */
[----:B------:R-:W-:-:S13]  /*11020*/  ISETP.NE.AND P0, PT, R2, 0x5, PT ;  /* 0x000000050200780c */ /* 0x000fda0003f05270 */
[----:B------:R-:W-:Y:S05]  /*11030*/  @!P0 BRA `(.L_x_384) ;  /* 0x0000000000148947 */ /* 0x000fea0003800000 */
[----:B------:R-:W-:-:S13]  /*11040*/  ISETP.NE.AND P0, PT, R2, 0x6, PT ;  /* 0x000000060200780c */ /* 0x000fda0003f05270 */
[----:B------:R-:W-:Y:S05]  /*11050*/  @P0 BRA `(.L_x_380) ;  /* 0x0000000800c40947 */ /* 0x000fea0003800000 */
[----:B-1----:R-:W-:-:S05]  /*11060*/  IMAD.U32 R19, R19, 0x10000, RZ ;  /* 0x0001000013137824 */ /* 0x002fca00078e00ff */
[----:B------:R-:W-:Y:S01]  /*11070*/  STG.E desc[UR36][R16.64], R19 ;  /* 0x0000001310007986 */ /* 0x000fe2000c101924 */
[----:B------:R-:W-:Y:S05]  /*11080*/  EXIT ;  /* 0x000000000000794d */ /* 0x000fea0003800000 */
.L_x_384:
[----:B-1----:R-:W-:-:S05]  /*11090*/  IMAD.U32 R0, R19, 0x10000, RZ ;  /* 0x0001000013007824 */ /* 0x002fca00078e00ff */
[----:B------:R-:W-:-:S05]  /*110a0*/  F2FP.F16.F32.PACK_AB R0, RZ, R0 ;  /* 0x00000000ff00723e */ /* 0x000fca00000000ff */
[----:B------:R-:W-:Y:S01]  /*110b0*/  STG.E.U16 desc[UR36][R16.64], R0 ;  /* 0x0000000010007986 */ /* 0x000fe2000c101524 */
[----:B------:R-:W-:Y:S05]  /*110c0*/  EXIT ;  /* 0x000000000000794d */ /* 0x000fea0003800000 */
.L_x_383:
        /* <DEDUP_REMOVED lines=8> */
[----:B------:R-:W-:Y:S01]  /*11150*/  STG.E.64 desc[UR36][R16.64], R2 ;  /* 0x0000000210007986 */ /* 0x000fe2000c101b24 */
[----:B------:R-:W-:Y:S05]  /*11160*/  EXIT ;  /* 0x000000000000794d */ /* 0x000fea0003800000 */
.L_x_386:
[----:B-1----:R-:W-:-:S05]  /*11170*/  IMAD.U32 R19, R19, 0x10000, RZ ;  /* 0x0001000013137824 */ /* 0x002fca00078e00ff */
[----:B------:R-:W-:-:S04]  /*11180*/  F2FP.F16.F32.PACK_AB R3, RZ, R19 ;  /* 0x00000013ff03723e */ /* 0x000fc800000000ff */
[----:B------:R-:W-:-:S05]  /*11190*/  PRMT R3, R3, 0x5410, RZ ;  /* 0x0000541003037816 */ /* 0x000fca00000000ff */
[----:B------:R-:W-:Y:S01]  /*111a0*/  STG.E desc[UR36][R16.64], R3 ;  /* 0x0000000310007986 */ /* 0x000fe2000c101924 */
[----:B------:R-:W-:Y:S05]  /*111b0*/  EXIT ;  /* 0x000000000000794d */ /* 0x000fea0003800000 */
.L_x_385:
[----:B-1----:R-:W-:-:S04]  /*111c0*/  IMAD.U32 R2, R19, 0x10000, RZ ;  /* 0x0001000013027824 */ /* 0x002fc800078e00ff */
[----:B------:R-:W-:-:S06]  /*111d0*/  FMUL.FTZ R2, R2, 1 ;  /* 0x3f80000002027820 */ /* 0x000fcc0000410000 */
[----:B------:R-:W1:Y:S02]  /*111e0*/  F2F.F64.F32 R2, R2 ;  /* 0x0000000200027310 */ /* 0x000e640000201800 */
[----:B-1----:R-:W-:Y:S01]  /*111f0*/  STG.E.64 desc[UR36][R16.64], R2 ;  /* 0x0000000210007986 */ /* 0x002fe2000c101b24 */
[----:B------:R-:W-:Y:S05]  /*11200*/  EXIT ;  /* 0x000000000000794d */ /* 0x000fea0003800000 */
.L_x_376:
        /* <DEDUP_REMOVED lines=11> */
[----:B------:R-:W-:Y:S01]  /*112c0*/  STG.E.U8 desc[UR36][R16.64], R3 ;  /* 0x0000000310007986 */ /* 0x000fe2000c101124 */
[----:B------:R-:W-:Y:S05]  /*112d0*/  EXIT ;  /* 0x000000000000794d */ /* 0x000fea0003800000 */
.L_x_389:
[----:B-1----:R-:W-:Y:S01]  /*112e0*/  IMAD.U32 R19, R19, 0x10000, RZ ;  /* 0x0001000013137824 */ /* 0x002fe200078e00ff */
[----:B------:R-:W-:-:S03]  /*112f0*/  CS2R R6, SRZ ;  /* 0x0000000000067805 */ /* 0x000fc6000001ff00 */
[----:B------:R-:W-:-:S06]  /*11300*/  FMUL.FTZ R4, R19, 1 ;  /* 0x3f80000013047820 */ /* 0x000fcc0000410000 */
[----:B------:R-:W1:Y:S02]  /*11310*/  F2F.F64.F32 R4, R4 ;  /* 0x0000000400047310 */ /* 0x000e640000201800 */
[----:B-1----:R-:W-:Y:S01]  /*11320*/  STG.E.128 desc[UR36][R16.64], R4 ;  /* 0x0000000410007986 */ /* 0x002fe2000c101d24 */
[----:B------:R-:W-:Y:S05]  /*11330*/  EXIT ;  /* 0x000000000000794d */ /* 0x000fea0003800000 */
.L_x_388:
        /* <DEDUP_REMOVED lines=21> */
.L_x_393:
[----:B------:R-:W-:Y:S05]  /*11490*/  BSYNC B0 ;  /* 0x0000000000007941 */ /* 0x000fea0003800000 */
.L_x_392:
[----:B------:R-:W-:-:S05]  /*114a0*/  LOP3.LUT R3, R0, R3, RZ, 0xfc, !PT ;  /* 0x0000000300037212 */ /* 0x000fca00078efcff */
[----:B------:R-:W-:Y:S01]  /*114b0*/  STG.E.U8 desc[UR36][R16.64], R3 ;  /* 0x0000000310007986 */ /* 0x000fe2000c101124 */
[----:B------:R-:W-:Y:S05]  /*114c0*/  EXIT ;  /* 0x000000000000794d */ /* 0x000fea0003800000 */
.L_x_391:
        /* <DEDUP_REMOVED lines=13> */
.L_x_395:
[----:B------:R-:W-:Y:S01]  /*115a0*/  IMAD.MOV.U32 R0, RZ, RZ, 0x7f ;  /* 0x0000007fff007424 */ /* 0x000fe200078e00ff */
[----:B------:R-:W-:-:S04]  /*115b0*/  ISETP.GT.U32.AND P0, PT, R2, 0x7f800000, PT ;  /* 0x7f8000000200780c */ /* 0x000fc80003f04070 */
[----:B------:R-:W-:-:S09]  /*115c0*/  SEL R0, R0, 0x7c, P0 ;  /* 0x0000007c00007807 */ /* 0x000fd20000000000 */
.L_x_396:
[----:B------:R-:W-:Y:S05]  /*115d0*/  BSYNC B0 ;  /* 0x0000000000007941 */ /* 0x000fea0003800000 */
.L_x_394:
[----:B------:R-:W-:-:S04]  /*115e0*/  LOP3.LUT R2, R19, 0x80000000, RZ, 0xc0, !PT ;  /* 0x8000000013027812 */ /* 0x000fc800078ec0ff */
[----:B------:R-:W-:-:S04]  /*115f0*/  SHF.R.U32.HI R3, RZ, 0x18, R2 ;  /* 0x00000018ff037819 */ /* 0x000fc80000011602 */
[----:B------:R-:W-:-:S05]  /*11600*/  LOP3.LUT R3, R0, R3, RZ, 0xfc, !PT ;  /* 0x0000000300037212 */ /* 0x000fca00078efcff */
[----:B------:R-:W-:Y:S01]  /*11610*/  STG.E.U8 desc[UR36][R16.64], R3 ;  /* 0x0000000310007986 */ /* 0x000fe2000c101124 */
[----:B------:R-:W-:Y:S05]  /*11620*/  EXIT ;  /* 0x000000000000794d */ /* 0x000fea0003800000 */
.L_x_390:
[----:B-1----:R-:W-:Y:S01]  /*11630*/  STG.E.U16 desc[UR36][R16.64], R19 ;  /* 0x0000001310007986 */ /* 0x002fe2000c101524 */
[----:B------:R-:W-:Y:S05]  /*11640*/  EXIT ;  /* 0x000000000000794d */ /* 0x000fea0003800000 */
.L_x_387:
        /* <DEDUP_REMOVED lines=10> */
[----:B-1----:R-:W-:Y:S01]  /*116f0*/  STG.E.U16 desc[UR36][R16.64], R3 ;  /* 0x0000000310007986 */ /* 0x002fe2000c101524 */
[----:B------:R-:W-:Y:S05]  /*11700*/  EXIT ;  /* 0x000000000000794d */ /* 0x000fea0003800000 */
.L_x_399:
        /* <DEDUP_REMOVED lines=17> */
.L_x_402:
[----:B------:R-:W-:-:S04]  /*11820*/  LOP3.LUT R2, R19, 0x80000000, RZ, 0xc0, !PT ;  /* 0x8000000013027812 */ /* 0x000fc800078ec0ff */
[----:B------:R-:W-:-:S04]  /*11830*/  SHF.R.U32.HI R3, RZ, 0x18, R2 ;  /* 0x00000018ff037819 */ /* 0x000fc80000011602 */
[----:B------:R-:W-:-:S04]  /*11840*/  LOP3.LUT R0, R0, R3, RZ, 0xfc, !PT ;  /* 0x0000000300007212 */ /* 0x000fc800078efcff */
[----:B------:R-:W-:-:S07]  /*11850*/  PRMT R8, R0, 0x7610, R8 ;  /* 0x0000761000087816 */ /* 0x000fce0000000008 */
.L_x_401:
[----:B------:R-:W-:Y:S05]  /*11860*/  BSYNC B0 ;  /* 0x0000000000007941 */ /* 0x000fea0003800000 */
.L_x_400:
[----:B------:R-:W-:Y:S01]  /*11870*/  STG.E.U8 desc[UR36][R16.64], R8 ;  /* 0x0000000810007986 */ /* 0x000fe2000c101124 */
[----:B------:R-:W-:Y:S05]  /*11880*/  EXIT ;  /* 0x000000000000794d */ /* 0x000fea0003800000 */
.L_x_398:
        /* <DEDUP_REMOVED lines=17> */
.L_x_405:
[----:B------:R-:W-:-:S04]  /*119a0*/  LOP3.LUT R2, R19, 0x80000000, RZ, 0xc0, !PT ;  /* 0x8000000013027812 */ /* 0x000fc800078ec0ff */
[----:B------:R-:W-:-:S04]  /*119b0*/  SHF.R.U32.HI R3, RZ, 0x18, R2 ;  /* 0x00000018ff037819 */ /* 0x000fc80000011602 */
[----:B------:R-:W-:-:S04]  /*119c0*/  LOP3.LUT R0, R0, R3, RZ, 0xfc, !PT ;  /* 0x0000000300007212 */ /* 0x000fc800078efcff */
[----:B------:R-:W-:-:S07]  /*119d0*/  PRMT R8, R0, 0x7610, R8 ;  /* 0x0000761000087816 */ /* 0x000fce0000000008 */
.L_x_404:
[----:B------:R-:W-:Y:S05]  /*119e0*/  BSYNC B0 ;  /* 0x0000000000007941 */ /* 0x000fea0003800000 */
.L_x_403:
[----:B------:R-:W-:Y:S01]  /*119f0*/  STG.E.U8 desc[UR36][R16.64], R8 ;  /* 0x0000000810007986 */ /* 0x000fe2000c101124 */
[----:B------:R-:W-:Y:S05]  /*11a00*/  EXIT ;  /* 0x000000000000794d */ /* 0x000fea0003800000 */
.L_x_397:
[----:B------:R-:W-:-:S13]  /*11a10*/  ISETP.NE.AND P0, PT, R2, 0x1c, PT ;  /* 0x0000001c0200780c */ /* 0x000fda0003f05270 */
[----:B------:R-:W-:Y:S05]  /*11a20*/  @!P0 BRA `(.L_x_406) ;  /* 0x0000000000a48947 */ /* 0x000fea0003800000 */
[----:B------:R-:W-:-:S13]  /*11a30*/  ISETP.NE.AND P0, PT, R2, 0x1d, PT ;  /* 0x0000001d0200780c */ /* 0x000fda0003f05270 */
[----:B------:R-:W-:Y:S05]  /*11a40*/  @!P0 BRA `(.L_x_407) ;  /* 0x00000000008c8947 */ /* 0x000fea0003800000 */
[----:B------:R-:W-:-:S13]  /*11a50*/  ISETP.NE.AND P0, PT, R2, 0x2c, PT ;  /* 0x0000002c0200780c */ /* 0x000fda0003f05270 */
[----:B------:R-:W-:Y:S05]  /*11a60*/  @P0 BRA `(.L_x_380) ;  /* 0x0000000000400947 */ /* 0x000fea0003800000 */
[----:B-1----:R-:W-:Y:S02]  /*11a70*/  IMAD.U32 R19, R19, 0x10000, RZ ;  /* 0x0001000013137824 */ /* 0x002fe400078e00ff */
        /* <DEDUP_REMOVED lines=13> */
[----:B------:R-:W-:Y:S01]  /*11b50*/  STG.E.U8 desc[UR36][R16.64], R3 ;  /* 0x0000000310007986 */ /* 0x000fe2000c101124 */
[----:B------:R-:W-:Y:S05]  /*11b60*/  EXIT ;  /* 0x000000000000794d */ /* 0x000fea0003800000 */
.L_x_380:
[----:B------:R-:W-:Y:S01]  /*11b70*/  MOV R0, 0x0 ;  /* 0x0000000000007802 */ /* 0x000fe20000000f00 */
[----:B------:R-:W-:Y:S01]  /*11b80*/  ULDC.64 UR4, c[0x4][0x128] ;  /* 0x01004a0000047ab9 */ /* 0x000fe20000000a00 */
[----:B------:R-:W-:Y:S01]  /*11b90*/  ULDC.64 UR6, c[0x4][0x40] ;  /* 0x0100100000067ab9 */ /* 0x000fe20000000a00 */
[----:B------:R-:W-:Y:S01]  /*11ba0*/  IMAD.U32 R4, RZ, RZ, UR4 ;  /* 0x00000004ff047e24 */ /* 0x000fe2000f8e00ff */
[----:B------:R2:W3:Y:S01]  /*11bb0*/  LDC.64 R2, c[0x4][R0] ;  /* 0x0100000000027b82 */ /* 0x0004e20000000a00 */
        /* <DEDUP_REMOVED lines=8> */
[----:B--2---:R-:W-:-:S07]  /*11c40*/  IMAD.MOV.U32 R13, RZ, RZ, RZ ;  /* 0x000000ffff0d7224 */ /* 0x004fce00078e00ff */
[----:B------:R-:W-:-:S07]  /*11c50*/  LEPC R20, `(.L_x_408) ;  /* 0x000000001014794e */ /* 0x000fce0000000000 */
[----:B01-3--:R-:W-:Y:S05]  /*11c60*/  CALL.ABS.NOINC R2 ;  /* 0x0000000002007343 */ /* 0x00bfea0003c00000 */
.L_x_408:
[----:B------:R-:W-:Y:S05]  /*11c70*/  EXIT ;  /* 0x000000000000794d */ /* 0x000fea0003800000 */
.L_x_407:
[----:B-1----:R-:W-:-:S06]  /*11c80*/  IMAD.U32 R2, R19, 0x10000, RZ ;  /* 0x0001000013027824 */ /* 0x002fcc00078e00ff */
[----:B------:R-:W1:Y:S02]  /*11c90*/  F2I.U64.TRUNC R2, R2 ;  /* 0x0000000200027311 */ /* 0x000e64000020d800 */
[----:B-1----:R-:W-:Y:S01]  /*11ca0*/  STG.E.64 desc[UR36][R16.64], R2 ;  /* 0x0000000210007986 */ /* 0x002fe2000c101b24 */
[----:B------:R-:W-:Y:S05]  /*11cb0*/  EXIT ;  /* 0x000000000000794d */ /* 0x000fea0003800000 */
.L_x_406:
[----:B-1----:R-:W-:-:S06]  /*11cc0*/  IMAD.U32 R19, R19, 0x10000, RZ ;  /* 0x0001000013137824 */ /* 0x002fcc00078e00ff */
[----:B------:R-:W1:Y:S02]  /*11cd0*/  F2I.FTZ.U32.TRUNC.NTZ R19, R19 ;  /* 0x0000001300137305 */ /* 0x000e64000021f000 */
[----:B-1----:R-:W-:Y:S01]  /*11ce0*/  STG.E desc[UR36][R16.64], R19 ;  /* 0x0000001310007986 */ /* 0x002fe2000c101924 */
[----:B------:R-:W-:Y:S05]  /*11cf0*/  EXIT ;  /* 0x000000000000794d */ /* 0x000fea0003800000 */
.L_x_409:
[----:B------:R-:W-:-:S00]  /*11d00*/  BRA `(.L_x_409) ;  /* 0xfffffffc00fc7947 */ /* 0x000fc0000383ffff */
[----:B------:R-:W-:-:S00]  /*11d10*/  NOP ;  /* 0x0000000000007918 */ /* 0x000fc00000000000 */
        /* <DEDUP_REMOVED lines=14> */
.L_x_7904:


//--------------------- .text._ZN2at6native27unrolled_elementwise_kernelIZZZNS0_65_GLOBAL__N__cd49fe81_27_ActivationSoftplusKernel_cu_1520ed90_292724softplus_backward_kernelERNS_18TensorIteratorBaseERKN3c106ScalarES8_ENKUlvE_clEvENKUlvE2_clEvEUlNS5_8BFloat16ESB_E_St5arrayIPcLm3EELi4E23TrivialOffsetCalculatorILi2EjESG_ILi1EjENS0_6memory12LoadWithCastILi2EEENSJ_13StoreWithCastILi1EEEEEviT_T0_T2_T3_T4_T5_ --------------------------
	.section	.text._ZN2at6native27unrolled_elementwise_kernelIZZZNS0_65_GLOBAL__N__cd49fe81_27_ActivationSoftplusKernel_cu_1520ed90_292724softplus_backward_kernelERNS_18TensorIteratorBaseERKN3c106ScalarES8_ENKUlvE_clEvENKUlvE2_clEvEUlNS5_8BFloat16ESB_E_St5arrayIPcLm3EELi4E23TrivialOffsetCalculatorILi2EjESG_ILi1EjENS0_6memory12LoadWithCastILi2EEENSJ_13StoreWithCastILi1EEEEEviT_T0_T2_T3_T4_T5_,"ax",@progbits
	.align	128
        .global         _ZN2at6native27unrolled_elementwise_kernelIZZZNS0_65_GLOBAL__N__cd49fe81_27_ActivationSoftplusKernel_cu_1520ed90_292724softplus_backward_kernelERNS_18TensorIteratorBaseERKN3c106ScalarES8_ENKUlvE_clEvENKUlvE2_clEvEUlNS5_8BFloat16ESB_E_St5arrayIPcLm3EELi4E23TrivialOffsetCalculatorILi2EjESG_ILi1EjENS0_6memory12LoadWithCastILi2EEENSJ_13StoreWithCastILi1EEEEEviT_T0_T2_T3_T4_T5_
        .type           _ZN2at6native27unrolled_elementwise_kernelIZZZNS0_65_GLOBAL__N__cd49fe81_27_ActivationSoftplusKernel_cu_1520ed90_292724softplus_backward_kernelERNS_18TensorIteratorBaseERKN3c106ScalarES8_ENKUlvE_clEvENKUlvE2_clEvEUlNS5_8BFloat16ESB_E_St5arrayIPcLm3EELi4E23TrivialOffsetCalculatorILi2EjESG_ILi1EjENS0_6memory12LoadWithCastILi2EEENSJ_13StoreWithCastILi1EEEEEviT_T0_T2_T3_T4_T5_,@function
        .size           _ZN2at6native27unrolled_elementwise_kernelIZZZNS0_65_GLOBAL__N__cd49fe81_27_ActivationSoftplusKernel_cu_1520ed90_292724softplus_backward_kernelERNS_18TensorIteratorBaseERKN3c106ScalarES8_ENKUlvE_clEvENKUlvE2_clEvEUlNS5_8BFloat16ESB_E_St5arrayIPcLm3EELi4E23TrivialOffsetCalculatorILi2EjESG_ILi1EjENS0_6memory12LoadWithCastILi2EEENSJ_13StoreWithCastILi1EEEEEviT_T0_T2_T3_T4_T5_,(.L_x_7905 - _ZN2at6native27unrolled_elementwise_kernelIZZZNS0_65_GLOBAL__N__cd49fe81_27_ActivationSoftplusKernel_cu_1520ed90_292724softplus_backward_kernelERNS_18TensorIteratorBaseERKN3c106ScalarES8_ENKUlvE_clEvENKUlvE2_clEvEUlNS5_8BFloat16ESB_E_St5arrayIPcLm3EELi4E23TrivialOffsetCalculatorILi2EjESG_ILi1EjENS0_6memory12LoadWithCastILi2EEENSJ_13StoreWithCastILi1EEEEEviT_T0_T2_T3_T4_T5_)
        .other          _ZN2at6native27unrolled_elementwise_kernelIZZZNS0_65_GLOBAL__N__cd49fe81_27_ActivationSoftplusKernel_cu_1520ed90_292724softplus_backward_kernelERNS_18TensorIteratorBaseERKN3c106ScalarES8_ENKUlvE_clEvENKUlvE2_clEvEUlNS5_8BFloat16ESB_E_St5arrayIPcLm3EELi4E23TrivialOffsetCalculatorILi2EjESG_ILi1EjENS0_6memory12LoadWithCastILi2EEENSJ_13StoreWithCastILi1EEEEEviT_T0_T2_T3_T4_T5_,@"STO_CUDA_ENTRY STV_DEFAULT"
_ZN2at6native27unrolled_elementwise_kernelIZZZNS0_65_GLOBAL__N__cd49fe81_27_ActivationSoftplusKernel_cu_1520ed90_292724softplus_backward_kernelERNS_18TensorIteratorBaseERKN3c106ScalarES8_ENKUlvE_clEvENKUlvE2_clEvEUlNS5_8BFloat16ESB_E_St5arrayIPcLm3EELi4E23TrivialOffsetCalculatorILi2EjESG_ILi1EjENS0_6memory12LoadWithCastILi2EEENSJ_13StoreWithCastILi1EEEEEviT_T0_T2_T3_T4_T5_:
.text._ZN2at6native27unrolled_elementwise_kernelIZZZNS0_65_GLOBAL__N__cd49fe81_27_ActivationSoftplusKernel_cu_1520ed90_292724softplus_backward_kernelERNS_18TensorIteratorBaseERKN3c106ScalarES8_ENKUlvE_clEvENKUlvE2_clEvEUlNS5_8BFloat16ESB_E_St5arrayIPcLm3EELi4E23TrivialOffsetCalculatorILi2EjESG_ILi1EjENS0_6memory12LoadWithCastILi2EEENSJ_13StoreWithCastILi1EEEEEviT_T0_T2_T3_T4_T5_:
[----:B------:R-:W0:Y:S01]  /*0000*/  LDC R1, c[0x0][0x28] ;  /* 0x00000a00ff017b82 */ /* 0x000e220000000800 */
[----:B------:R-:W1:Y:S07]  /*0010*/  S2R R2, SR_CTAID.X ;  /* 0x0000000000027919 */ /* 0x000e6e0000002500 */
[----:B------:R-:W1:Y:S01]  /*0020*/  LDC R3, c[0x0][0x210] ;  /* 0x00008400ff037b82 */ /* 0x000e620000000800 */
[----:B------:R-:W-:Y:S01]  /*0030*/  ULDC.64 UR36, c[0x0][0x208] ;  /* 0x0000820000247ab9 */ /* 0x000fe20000000a00 */
[----:B------:R-:W-:Y:S01]  /*0040*/  BSSY B6, `(.L_x_410) ;  /* 0x0000224000067945 */ /* 0x000fe20003800000 */
[----:B------:R-:W2:Y:S01]  /*0050*/  S2R R23, SR_TID.X ;  /* 0x0000000000177919 */ /* 0x000ea20000002100 */
[----:B------:R-:W-:-:S02]  /*0060*/  PRMT R28, RZ, 0x7610, R28 ;  /* 0x00007610ff1c7816 */ /* 0x000fc4000000001c */
[----:B------:R-:W-:Y:S02]  /*0070*/  PRMT R22, RZ, 0x7610, R22 ;  /* 0x00007610ff167816 */ /* 0x000fe40000000016 */
[----:B------:R-:W3:Y:S01]  /*0080*/  LDC.U8 R17, c[0x0][0x244] ;  /* 0x00009100ff117b82 */ /* 0x000ee20000000000 */
[----:B------:R-:W-:-:S07]  /*0090*/  PRMT R26, RZ, 0x7610, R26 ;  /* 0x00007610ff1a7816 */ /* 0x000fce000000001a */
[----:B------:R-:W4:Y:S01]  /*00a0*/  LDC.U8 R18, c[0x0][0x245] ;  /* 0x00009140ff127b82 */ /* 0x000f220000000000 */
[----:B-1----:R-:W-:-:S05]  /*00b0*/  IMAD R16, R2, -0x200, R3 ;  /* 0xfffffe0002107824 */ /* 0x002fca00078e0203 */
[----:B--2---:R-:W-:-:S13]  /*00c0*/  ISETP.GE.AND P0, PT, R23, R16, PT ;  /* 0x000000101700720c */ /* 0x004fda0003f06270 */
[----:B0--34-:R-:W-:Y:S05]  /*00d0*/  @P0 BRA `(.L_x_411) ;  /* 0x0000002000680947 */ /* 0x019fea0003800000 */
[----:B------:R-:W0:Y:S01]  /*00e0*/  LDC.64 R4, c[0x0][0x230] ;  /* 0x00008c00ff047b82 */ /* 0x000e220000000a00 */
[----:B------:R-:W-:Y:S01]  /*00f0*/  PRMT R0, R17, 0x9910, RZ ;  /* 0x0000991011007816 */ /* 0x000fe200000000ff */
[----:B------:R-:W-:Y:S01]  /*0100*/  IMAD R19, R2, 0x200, R23 ;  /* 0x0000020002137824 */ /* 0x000fe200078e0217 */
[----:B------:R-:W-:Y:S02]  /*0110*/  ULDC UR4, c[0x0][0x248] ;  /* 0x0000920000047ab9 */ /* 0x000fe40000000800 */
[----:B------:R-:W-:Y:S01]  /*0120*/  ISETP.GT.AND P0, PT, R0, 0x9, PT ;  /* 0x000000090000780c */ /* 0x000fe20003f04270 */
[----:B------:R-:W-:-:S05]  /*0130*/  IMAD R3, R19, UR4, RZ ;  /* 0x0000000413037c24 */ /* 0x000fca000f8e02ff */
[----:B0-----:R-:W-:-:S05]  /*0140*/  IADD3 R4, P1, R3, R4, RZ ;  /* 0x0000000403047210 */ /* 0x001fca0007f3e0ff */
[----:B------:R-:W-:Y:S02]  /*0150*/  IMAD.X R5, RZ, RZ, R5, P1 ;  /* 0x000000ffff057224 */ /* 0x000fe400008e0605 */
[----:B------:R-:W-:Y:S06]  /*0160*/  @P0 BRA `(.L_x_412) ;  /* 0x0000000400300947 */ /* 0x000fec0003800000 */
        /* <DEDUP_REMOVED lines=13> */
.L_x_415:
[----:B------:R-:W2:Y:S02]  /*0240*/  LDG.E.U8 R4, desc[UR36][R4.64] ;  /* 0x0000002404047981 */ /* 0x000ea4000c1e1100 */
[----:B--2---:R-:W-:-:S04]  /*0250*/  I2FP.F32.U32 R0, R4 ;  /* 0x0000000400007245 */ /* 0x004fc80000201000 */
[----:B------:R-:W-:-:S04]  /*0260*/  F2FP.BF16.F32.PACK_AB R0, RZ, R0 ;  /* 0x00000000ff00723e */ /* 0x000fc800000010ff */
[----:B------:R-:W-:Y:S01]  /*0270*/  PRMT R22, R0, 0x7610, R22 ;  /* 0x0000761000167816 */ /* 0x000fe20000000016 */
[----:B------:R-:W-:Y:S06]  /*0280*/  BRA `(.L_x_417) ;  /* 0x0000000c00c87947 */ /* 0x000fec0003800000 */
.L_x_414:
        /* <DEDUP_REMOVED lines=11> */
.L_x_419:
[----:B------:R-:W2:Y:S02]  /*0340*/  LDG.E R4, desc[UR36][R4.64] ;  /* 0x0000002404047981 */ /* 0x000ea4000c1e1900 */
[----:B--2---:R-:W-:-:S04]  /*0350*/  I2FP.F32.S32 R0, R4 ;  /* 0x0000000400007245 */ /* 0x004fc80000201400 */
[----:B------:R-:W-:-:S04]  /*0360*/  F2FP.BF16.F32.PACK_AB R0, RZ, R0 ;  /* 0x00000000ff00723e */ /* 0x000fc800000010ff */
[----:B------:R-:W-:Y:S01]  /*0370*/  PRMT R22, R0, 0x7610, R22 ;  /* 0x0000761000167816 */ /* 0x000fe20000000016 */
[----:B------:R-:W-:Y:S06]  /*0380*/  BRA `(.L_x_417) ;  /* 0x0000000c00887947 */ /* 0x000fec0003800000 */
.L_x_418:
[----:B------:R-:W2:Y:S02]  /*0390*/  LDG.E.U16 R4, desc[UR36][R4.64] ;  /* 0x0000002404047981 */ /* 0x000ea4000c1e1500 */
[----:B--2---:R-:W0:Y:S02]  /*03a0*/  I2F.S16 R0, R4 ;  /* 0x0000000400007306 */ /* 0x004e240000101400 */
[----:B0-----:R-:W-:-:S04]  /*03b0*/  F2FP.BF16.F32.PACK_AB R0, RZ, R0 ;  /* 0x00000000ff00723e */ /* 0x001fc800000010ff */
[----:B------:R-:W-:Y:S01]  /*03c0*/  PRMT R22, R0, 0x7610, R22 ;  /* 0x0000761000167816 */ /* 0x000fe20000000016 */
[----:B------:R-:W-:Y:S06]  /*03d0*/  BRA `(.L_x_417) ;  /* 0x0000000c00747947 */ /* 0x000fec0003800000 */
.L_x_413:
        /* <DEDUP_REMOVED lines=9> */
.L_x_421:
[----:B------:R-:W2:Y:S02]  /*0470*/  LDG.E.U16 R0, desc[UR36][R4.64] ;  /* 0x0000002404007981 */ /* 0x000ea4000c1e1500 */
[----:B--2---:R-:W-:-:S05]  /*0480*/  HADD2.F32 R0, -RZ, R0.H0_H0 ;  /* 0x20000000ff007230 */ /* 0x004fca0000004100 */
[----:B------:R-:W-:-:S04]  /*0490*/  F2FP.BF16.F32.PACK_AB R0, RZ, R0 ;  /* 0x00000000ff00723e */ /* 0x000fc800000010ff */
[----:B------:R-:W-:Y:S01]  /*04a0*/  PRMT R22, R0, 0x7610, R22 ;  /* 0x0000761000167816 */ /* 0x000fe20000000016 */
[----:B------:R-:W-:Y:S06]  /*04b0*/  BRA `(.L_x_417) ;  /* 0x0000000c003c7947 */ /* 0x000fec0003800000 */
.L_x_420:
        /* <DEDUP_REMOVED lines=9> */
.L_x_423:
[----:B------:R-:W2:Y:S02]  /*0550*/  LDG.E.U16 R4, desc[UR36][R4.64] ;  /* 0x0000002404047981 */ /* 0x000ea4000c1e1500 */
[----:B--2---:R-:W-:-:S05]  /*0560*/  HADD2.F32 R0, -RZ, R4.H0_H0 ;  /* 0x20000004ff007230 */ /* 0x004fca0000004100 */
[----:B------:R-:W-:-:S04]  /*0570*/  F2FP.BF16.F32.PACK_AB R0, RZ, R0 ;  /* 0x00000000ff00723e */ /* 0x000fc800000010ff */
[----:B------:R-:W-:Y:S01]  /*0580*/  PRMT R22, R0, 0x7610, R22 ;  /* 0x0000761000167816 */ /* 0x000fe20000000016 */
[----:B------:R-:W-:Y:S06]  /*0590*/  BRA `(.L_x_417) ;  /* 0x0000000c00047947 */ /* 0x000fec0003800000 */
.L_x_422:
        /* <DEDUP_REMOVED lines=9> */
.L_x_412:
        /* <DEDUP_REMOVED lines=14> */
.L_x_426:
        /* <DEDUP_REMOVED lines=9> */
.L_x_425:
        /* <DEDUP_REMOVED lines=28> */
.L_x_428:
[----:B------:R-:W2:Y:S02]  /*0960*/  LDG.E.U8 R4, desc[UR36][R4.64] ;  /* 0x0000002404047981 */ /* 0x000ea4000c1e1100 */
[----:B--2---:R-:W-:-:S05]  /*0970*/  IMAD.SHL.U32 R0, R4, 0x2000000, RZ ;  /* 0x0200000004007824 */ /* 0x004fca00078e00ff */
[----:B------:R-:W-:-:S13]  /*0980*/  ISETP.GE.U32.AND P0, PT, R0, 0x8000000, PT ;  /* 0x080000000000780c */ /* 0x000fda0003f06070 */
[C---:B------:R-:W-:Y:S02]  /*0990*/  @!P0 IMAD.SHL.U32 R0, R4.reuse, 0x100, RZ ;  /* 0x0000010004008824 */ /* 0x040fe400078e00ff */
[----:B------:R-:W-:-:S03]  /*09a0*/  @P0 IMAD.SHL.U32 R3, R4, 0x200000, RZ ;  /* 0x0020000004030824 */ /* 0x000fc600078e00ff */
[----:B------:R-:W-:Y:S02]  /*09b0*/  @!P0 LOP3.LUT R0, R0, 0x7f00, RZ, 0xc0, !PT ;  /* 0x00007f0000008812 */ /* 0x000fe400078ec0ff */
[----:B------:R-:W-:Y:S02]  /*09c0*/  @P0 LOP3.LUT R3, R3, 0x70000000, RZ, 0xfc, !PT ;  /* 0x7000000003030812 */ /* 0x000fe400078efcff */
[----:B------:R-:W-:-:S03]  /*09d0*/  @!P0 LOP3.LUT R0, R0, 0x3f000000, RZ, 0xfc, !PT ;  /* 0x3f00000000008812 */ /* 0x000fc600078efcff */
[----:B------:R-:W-:Y:S02]  /*09e0*/  @P0 FMUL.FTZ R3, R3, 1.9259299443872358531e-34 ;  /* 0x0780000003030820 */ /* 0x000fe40000410000 */
[----:B------:R-:W-:Y:S01]  /*09f0*/  @!P0 FADD.FTZ R3, R0, -0.5 ;  /* 0xbf00000000038421 */ /* 0x000fe20000010000 */
[----:B------:R-:W-:-:S05]  /*0a00*/  IMAD.SHL.U32 R0, R4, 0x1000000, RZ ;  /* 0x0100000004007824 */ /* 0x000fca00078e00ff */
[----:B------:R-:W-:-:S04]  /*0a10*/  LOP3.LUT R0, R3, 0x80000000, R0, 0xf8, !PT ;  /* 0x8000000003007812 */ /* 0x000fc800078ef800 */
[----:B------:R-:W-:-:S04]  /*0a20*/  F2FP.BF16.F32.PACK_AB R0, RZ, R0 ;  /* 0x00000000ff00723e */ /* 0x000fc800000010ff */
[----:B------:R-:W-:Y:S01]  /*0a30*/  PRMT R22, R0, 0x7610, R22 ;  /* 0x0000761000167816 */ /* 0x000fe20000000016 */
[----:B------:R-:W-:Y:S06]  /*0a40*/  BRA `(.L_x_417) ;  /* 0x0000000400d87947 */ /* 0x000fec0003800000 */
.L_x_427:
[----:B------:R0:W5:Y:S01]  /*0a50*/  LDG.E.U16 R22, desc[UR36][R4.64] ;  /* 0x0000002404167981 */ /* 0x000162000c1e1500 */
[----:B------:R-:W-:Y:S05]  /*0a60*/  BRA `(.L_x_417) ;  /* 0x0000000400d07947 */ /* 0x000fea0003800000 */
.L_x_424:
        /* <DEDUP_REMOVED lines=13> */
.L_x_431:
        /* <DEDUP_REMOVED lines=21> */
.L_x_435:
[----:B------:R-:W-:Y:S05]  /*0c90*/  BSYNC B1 ;  /* 0x0000000000017941 */ /* 0x000fea0003800000 */
.L_x_434:
[----:B------:R-:W-:Y:S01]  /*0ca0*/  LEA R5, R0, 0x3b800000, 0x17 ;  /* 0x3b80000000057811 */ /* 0x000fe200078eb8ff */
[----:B------:R-:W-:-:S05]  /*0cb0*/  IMAD.SHL.U32 R0, R3, 0x100000, RZ ;  /* 0x0010000003007824 */ /* 0x000fca00078e00ff */
[----:B------:R-:W-:-:S07]  /*0cc0*/  LOP3.LUT R0, R5, R0, R6, 0xfe, !PT ;  /* 0x0000000005007212 */ /* 0x000fce00078efe06 */
.L_x_433:
[----:B------:R-:W-:Y:S05]  /*0cd0*/  BSYNC B0 ;  /* 0x0000000000007941 */ /* 0x000fea0003800000 */
.L_x_432:
[----:B------:R-:W-:-:S04]  /*0ce0*/  F2FP.BF16.F32.PACK_AB R0, RZ, R0 ;  /* 0x00000000ff00723e */ /* 0x000fc800000010ff */
[----:B------:R-:W-:Y:S01]  /*0cf0*/  PRMT R22, R0, 0x7610, R22 ;  /* 0x0000761000167816 */ /* 0x000fe20000000016 */
[----:B------:R-:W-:Y:S06]  /*0d00*/  BRA `(.L_x_417) ;  /* 0x0000000400287947 */ /* 0x000fec0003800000 */
.L_x_430:
        /* <DEDUP_REMOVED lines=21> */
.L_x_439:
[----:B------:R-:W-:Y:S05]  /*0e60*/  BSYNC B1 ;  /* 0x0000000000017941 */ /* 0x000fea0003800000 */
.L_x_438:
[----:B------:R-:W-:Y:S01]  /*0e70*/  LEA R5, R0, 0x37800000, 0x17 ;  /* 0x3780000000057811 */ /* 0x000fe200078eb8ff */
[----:B------:R-:W-:-:S05]  /*0e80*/  IMAD.SHL.U32 R0, R3, 0x200000, RZ ;  /* 0x0020000003007824 */ /* 0x000fca00078e00ff */
[----:B------:R-:W-:-:S07]  /*0e90*/  LOP3.LUT R0, R5, R0, R6, 0xfe, !PT ;  /* 0x0000000005007212 */ /* 0x000fce00078efe06 */
.L_x_437:
[----:B------:R-:W-:Y:S05]  /*0ea0*/  BSYNC B0 ;  /* 0x0000000000007941 */ /* 0x000fea0003800000 */
.L_x_436:
[----:B------:R-:W-:-:S04]  /*0eb0*/  F2FP.BF16.F32.PACK_AB R0, RZ, R0 ;  /* 0x00000000ff00723e */ /* 0x000fc800000010ff */
[----:B------:R-:W-:Y:S01]  /*0ec0*/  PRMT R22, R0, 0x7610, R22 ;  /* 0x0000761000167816 */ /* 0x000fe20000000016 */
[----:B------:R-:W-:Y:S06]  /*0ed0*/  BRA `(.L_x_417) ;  /* 0x0000000000b47947 */ /* 0x000fec0003800000 */
.L_x_429:
        /* <DEDUP_REMOVED lines=14> */
.L_x_443:
[----:B------:R-:W-:Y:S05]  /*0fc0*/  BSYNC B0 ;  /* 0x0000000000007941 */ /* 0x000fea0003800000 */
.L_x_442:
[----:B------:R-:W-:-:S04]  /*0fd0*/  F2FP.BF16.F32.PACK_AB R0, RZ, R0 ;  /* 0x00000000ff00723e */ /* 0x000fc800000010ff */
[----:B------:R-:W-:Y:S01]  /*0fe0*/  PRMT R22, R0, 0x7610, R22 ;  /* 0x0000761000167816 */ /* 0x000fe20000000016 */
[----:B------:R-:W-:Y:S06]  /*0ff0*/  BRA `(.L_x_417) ;  /* 0x00000000006c7947 */ /* 0x000fec0003800000 */
.L_x_416:
        /* <DEDUP_REMOVED lines=16> */
.L_x_444:
[----:B------:R-:W-:Y:S01]  /*1100*/  PRMT R22, RZ, 0x7610, R22 ;  /* 0x00007610ff167816 */ /* 0x000fe20000000016 */
[----:B------:R-:W-:Y:S06]  /*1110*/  BRA `(.L_x_417) ;  /* 0x0000000000247947 */ /* 0x000fec0003800000 */
.L_x_441:
[----:B------:R-:W2:Y:S02]  /*1120*/  LDG.E.64 R4, desc[UR36][R4.64] ;  /* 0x0000002404047981 */ /* 0x000ea4000c1e1b00 */
[----:B--2---:R-:W0:Y:S02]  /*1130*/  I2F.U64 R0, R4 ;  /* 0x0000000400007312 */ /* 0x004e240000301000 */
[----:B0-----:R-:W-:-:S04]  /*1140*/  F2FP.BF16.F32.PACK_AB R0, RZ, R0 ;  /* 0x00000000ff00723e */ /* 0x001fc800000010ff */
[----:B------:R-:W-:Y:S01]  /*1150*/  PRMT R22, R0, 0x7610, R22 ;  /* 0x0000761000167816 */ /* 0x000fe20000000016 */
[----:B------:R-:W-:Y:S06]  /*1160*/  BRA `(.L_x_417) ;  /* 0x0000000000107947 */ /* 0x000fec0003800000 */
.L_x_440:
[----:B------:R-:W2:Y:S02]  /*1170*/  LDG.E R4, desc[UR36][R4.64] ;  /* 0x0000002404047981 */ /* 0x000ea4000c1e1900 */
[----:B--2---:R-:W-:-:S04]  /*1180*/  I2FP.F32.U32 R0, R4 ;  /* 0x0000000400007245 */ /* 0x004fc80000201000 */
[----:B------:R-:W-:-:S04]  /*1190*/  F2FP.BF16.F32.PACK_AB R0, RZ, R0 ;  /* 0x00000000ff00723e */ /* 0x000fc800000010ff */
[----:B------:R-:W-:-:S07]  /*11a0*/  PRMT R22, R0, 0x7610, R22 ;  /* 0x0000761000167816 */ /* 0x000fce0000000016 */
.L_x_417:
[----:B0-----:R-:W0:Y:S01]  /*11b0*/  LDC.64 R4, c[0x0][0x238] ;  /* 0x00008e00ff047b82 */ /* 0x001e220000000a00 */
[----:B------:R-:W-:Y:S01]  /*11c0*/  PRMT R0, R18, 0x9910, RZ ;  /* 0x0000991012007816 */ /* 0x000fe200000000ff */
[----:B------:R-:W-:Y:S02]  /*11d0*/  ULDC UR4, c[0x0][0x24c] ;  /* 0x0000930000047ab9 */ /* 0x000fe40000000800 */
[----:B------:R-:W-:Y:S01]  /*11e0*/  IMAD R19, R19, UR4, RZ ;  /* 0x0000000413137c24 */ /* 0x000fe2000f8e02ff */
[----:B------:R-:W-:-:S04]  /*11f0*/  ISETP.GT.AND P0, PT, R0, 0x9, PT ;  /* 0x000000090000780c */ /* 0x000fc80003f04270 */
[----:B0-----:R-:W-:-:S05]  /*1200*/  IADD3 R4, P1, R19, R4, RZ ;  /* 0x0000000413047210 */ /* 0x001fca0007f3e0ff */
[----:B------:R-:W-:-:S04]  /*1210*/  IMAD.X R5, RZ, RZ, R5, P1 ;  /* 0x000000ffff057224 */ /* 0x000fc800008e0605 */
        /* <DEDUP_REMOVED lines=14> */
.L_x_448:
[----:B------:R-:W2:Y:S02]  /*1300*/  LDG.E.U8 R4, desc[UR36][R4.64] ;  /* 0x0000002404047981 */ /* 0x000ea4000c1e1100 */
[----:B--2---:R-:W-:-:S04]  /*1310*/  I2FP.F32.U32 R0, R4 ;  /* 0x0000000400007245 */ /* 0x004fc80000201000 */
[----:B------:R-:W-:-:S04]  /*1320*/  F2FP.BF16.F32.PACK_AB R0, RZ, R0 ;  /* 0x00000000ff00723e */ /* 0x000fc800000010ff */
[----:B------:R-:W-:Y:S01]  /*1330*/  PRMT R26, R0, 0x7610, R26 ;  /* 0x00007610001a7816 */ /* 0x000fe2000000001a */
[----:B------:R-:W-:Y:S06]  /*1340*/  BRA `(.L_x_450) ;  /* 0x0000000c00c87947 */ /* 0x000fec0003800000 */
.L_x_447:
        /* <DEDUP_REMOVED lines=11> */
.L_x_452:
[----:B------:R-:W2:Y:S02]  /*1400*/  LDG.E R4, desc[UR36][R4.64] ;  /* 0x0000002404047981 */ /* 0x000ea4000c1e1900 */
[----:B--2---:R-:W-:-:S04]  /*1410*/  I2FP.F32.S32 R0, R4 ;  /* 0x0000000400007245 */ /* 0x004fc80000201400 */
[----:B------:R-:W-:-:S04]  /*1420*/  F2FP.BF16.F32.PACK_AB R0, RZ, R0 ;  /* 0x00000000ff00723e */ /* 0x000fc800000010ff */
[----:B------:R-:W-:Y:S01]  /*1430*/  PRMT R26, R0, 0x7610, R26 ;  /* 0x00007610001a7816 */ /* 0x000fe2000000001a */
[----:B------:R-:W-:Y:S06]  /*1440*/  BRA `(.L_x_450) ;  /* 0x0000000c00887947 */ /* 0x000fec0003800000 */
.L_x_451:
[----:B------:R-:W2:Y:S02]  /*1450*/  LDG.E.U16 R4, desc[UR36][R4.64] ;  /* 0x0000002404047981 */ /* 0x000ea4000c1e1500 */
[----:B--2---:R-:W0:Y:S02]  /*1460*/  I2F.S16 R0, R4 ;  /* 0x0000000400007306 */ /* 0x004e240000101400 */
[----:B0-----:R-:W-:-:S04]  /*1470*/  F2FP.BF16.F32.PACK_AB R0, RZ, R0 ;  /* 0x00000000ff00723e */ /* 0x001fc800000010ff */
[----:B------:R-:W-:Y:S01]  /*1480*/  PRMT R26, R0, 0x7610, R26 ;  /* 0x00007610001a7816 */ /* 0x000fe2000000001a */
[----:B------:R-:W-:Y:S06]  /*1490*/  BRA `(.L_x_450) ;  /* 0x0000000c00747947 */ /* 0x000fec0003800000 */
.L_x_446:
        /* <DEDUP_REMOVED lines=9> */
.L_x_454:
[----:B------:R-:W2:Y:S02]  /*1530*/  LDG.E.U16 R0, desc[UR36][R4.64] ;  /* 0x0000002404007981 */ /* 0x000ea4000c1e1500 */
[----:B--2---:R-:W-:-:S05]  /*1540*/  HADD2.F32 R0, -RZ, R0.H0_H0 ;  /* 0x20000000ff007230 */ /* 0x004fca0000004100 */
[----:B------:R-:W-:-:S04]  /*1550*/  F2FP.BF16.F32.PACK_AB R0, RZ, R0 ;  /* 0x00000000ff00723e */ /* 0x000fc800000010ff */
[----:B------:R-:W-:Y:S01]  /*1560*/  PRMT R26, R0, 0x7610, R26 ;  /* 0x00007610001a7816 */ /* 0x000fe2000000001a */
[----:B------:R-:W-:Y:S06]  /*1570*/  BRA `(.L_x_450) ;  /* 0x0000000c003c7947 */ /* 0x000fec0003800000 */
.L_x_453:
        /* <DEDUP_REMOVED lines=9> */
.L_x_456:
[----:B------:R-:W2:Y:S02]  /*1610*/  LDG.E.U16 R4, desc[UR36][R4.64] ;  /* 0x0000002404047981 */ /* 0x000ea4000c1e1500 */
[----:B--2---:R-:W-:-:S05]  /*1620*/  HADD2.F32 R0, -RZ, R4.H0_H0 ;  /* 0x20000004ff007230 */ /* 0x004fca0000004100 */
[----:B------:R-:W-:-:S04]  /*1630*/  F2FP.BF16.F32.PACK_AB R0, RZ, R0 ;  /* 0x00000000ff00723e */ /* 0x000fc800000010ff */
[----:B------:R-:W-:Y:S01]  /*1640*/  PRMT R26, R0, 0x7610, R26 ;  /* 0x00007610001a7816 */ /* 0x000fe2000000001a */
[----:B------:R-:W-:Y:S06]  /*1650*/  BRA `(.L_x_450) ;  /* 0x0000000c00047947 */ /* 0x000fec0003800000 */
.L_x_455:
        /* <DEDUP_REMOVED lines=9> */
.L_x_445:
        /* <DEDUP_REMOVED lines=14> */
.L_x_459:
        /* <DEDUP_REMOVED lines=9> */
.L_x_458:
        /* <DEDUP_REMOVED lines=28> */
.L_x_461:
        /* <DEDUP_REMOVED lines=15> */
.L_x_460:
[----:B------:R0:W5:Y:S01]  /*1b10*/  LDG.E.U16 R26, desc[UR36][R4.64] ;  /* 0x00000024041a7981 */ /* 0x000162000c1e1500 */
[----:B------:R-:W-:Y:S05]  /*1b20*/  BRA `(.L_x_450) ;  /* 0x0000000400d07947 */ /* 0x000fea0003800000 */
.L_x_457:
        /* <DEDUP_REMOVED lines=13> */
.L_x_464:
        /* <DEDUP_REMOVED lines=21> */
.L_x_468:
[----:B------:R-:W-:Y:S05]  /*1d50*/  BSYNC B1 ;  /* 0x0000000000017941 */ /* 0x000fea0003800000 */
.L_x_467:
[----:B------:R-:W-:Y:S01]  /*1d60*/  LEA R5, R0, 0x3b800000, 0x17 ;  /* 0x3b80000000057811 */ /* 0x000fe200078eb8ff */
[----:B------:R-:W-:-:S05]  /*1d70*/  IMAD.SHL.U32 R0, R3, 0x100000, RZ ;  /* 0x0010000003007824 */ /* 0x000fca00078e00ff */
[----:B------:R-:W-:-:S07]  /*1d80*/  LOP3.LUT R0, R5, R0, R6, 0xfe, !PT ;  /* 0x0000000005007212 */ /* 0x000fce00078efe06 */
.L_x_466:
[----:B------:R-:W-:Y:S05]  /*1d90*/  BSYNC B0 ;  /* 0x0000000000007941 */ /* 0x000fea0003800000 */
.L_x_465:
[----:B------:R-:W-:-:S04]  /*1da0*/  F2FP.BF16.F32.PACK_AB R0, RZ, R0 ;  /* 0x00000000ff00723e */ /* 0x000fc800000010ff */
[----:B------:R-:W-:Y:S01]  /*1db0*/  PRMT R26, R0, 0x7610, R26 ;  /* 0x00007610001a7816 */ /* 0x000fe2000000001a */
[----:B------:R-:W-:Y:S06]  /*1dc0*/  BRA `(.L_x_450) ;  /* 0x0000000400287947 */ /* 0x000fec0003800000 */
.L_x_463:
        /* <DEDUP_REMOVED lines=21> */
.L_x_472:
[----:B------:R-:W-:Y:S05]  /*1f20*/  BSYNC B1 ;  /* 0x0000000000017941 */ /* 0x000fea0003800000 */
.L_x_471:
[----:B------:R-:W-:Y:S01]  /*1f30*/  LEA R5, R0, 0x37800000, 0x17 ;  /* 0x3780000000057811 */ /* 0x000fe200078eb8ff */
[----:B------:R-:W-:-:S05]  /*1f40*/  IMAD.SHL.U32 R0, R3, 0x200000, RZ ;  /* 0x0020000003007824 */ /* 0x000fca00078e00ff */
[----:B------:R-:W-:-:S07]  /*1f50*/  LOP3.LUT R0, R5, R0, R6, 0xfe, !PT ;  /* 0x0000000005007212 */ /* 0x000fce00078efe06 */
.L_x_470:
[----:B------:R-:W-:Y:S05]  /*1f60*/  BSYNC B0 ;  /* 0x0000000000007941 */ /* 0x000fea0003800000 */
.L_x_469:
[----:B------:R-:W-:-:S04]  /*1f70*/  F2FP.BF16.F32.PACK_AB R0, RZ, R0 ;  /* 0x00000000ff00723e */ /* 0x000fc800000010ff */
[----:B------:R-:W-:Y:S01]  /*1f80*/  PRMT R26, R0, 0x7610, R26 ;  /* 0x00007610001a7816 */ /* 0x000fe2000000001a */
[----:B------:R-:W-:Y:S06]  /*1f90*/  BRA `(.L_x_450) ;  /* 0x0000000000b47947 */ /* 0x000fec0003800000 */
.L_x_462:
        /* <DEDUP_REMOVED lines=14> */
.L_x_476:
[----:B------:R-:W-:Y:S05]  /*2080*/  BSYNC B0 ;  /* 0x0000000000007941 */ /* 0x000fea0003800000 */
.L_x_475:
[----:B------:R-:W-:-:S04]  /*2090*/  F2FP.BF16.F32.PACK_AB R0, RZ, R0 ;  /* 0x00000000ff00723e */ /* 0x000fc800000010ff */
[----:B------:R-:W-:Y:S01]  /*20a0*/  PRMT R26, R0, 0x7610, R26 ;  /* 0x00007610001a7816 */ /* 0x000fe2000000001a */
[----:B------:R-:W-:Y:S06]  /*20b0*/  BRA `(.L_x_450) ;  /* 0x00000000006c7947 */ /* 0x000fec0003800000 */
.L_x_449:
        /* <DEDUP_REMOVED lines=16> */
.L_x_477:
[----:B------:R-:W-:Y:S01]  /*21c0*/  PRMT R26, RZ, 0x7610, R26 ;  /* 0x00007610ff1a7816 */ /* 0x000fe2000000001a */
[----:B------:R-:W-:Y:S06]  /*21d0*/  BRA `(.L_x_450) ;  /* 0x0000000000247947 */ /* 0x000fec0003800000 */
.L_x_474:
[----:B------:R-:W2:Y:S02]  /*21e0*/  LDG.E.64 R4, desc[UR36][R4.64] ;  /* 0x0000002404047981 */ /* 0x000ea4000c1e1b00 */
[----:B--2---:R-:W0:Y:S02]  /*21f0*/  I2F.U64 R0, R4 ;  /* 0x0000000400007312 */ /* 0x004e240000301000 */
[----:B0-----:R-:W-:-:S04]  /*2200*/  F2FP.BF16.F32.PACK_AB R0, RZ, R0 ;  /* 0x00000000ff00723e */ /* 0x001fc800000010ff */
[----:B------:R-:W-:Y:S01]  /*2210*/  PRMT R26, R0, 0x7610, R26 ;  /* 0x00007610001a7816 */ /* 0x000fe2000000001a */
[----:B------:R-:W-:Y:S06]  /*2220*/  BRA `(.L_x_450) ;  /* 0x0000000000107947 */ /* 0x000fec0003800000 */
.L_x_473:
[----:B------:R-:W2:Y:S02]  /*2230*/  LDG.E R4, desc[UR36][R4.64] ;  /* 0x0000002404047981 */ /* 0x000ea4000c1e1900 */
[----:B--2---:R-:W-:-:S04]  /*2240*/  I2FP.F32.U32 R0, R4 ;  /* 0x0000000400007245 */ /* 0x004fc80000201000 */
[----:B------:R-:W-:-:S04]  /*2250*/  F2FP.BF16.F32.PACK_AB R0, RZ, R0 ;  /* 0x00000000ff00723e */ /* 0x000fc800000010ff */
[----:B------:R-:W-:-:S07]  /*2260*/  PRMT R26, R0, 0x7610, R26 ;  /* 0x00007610001a7816 */ /* 0x000fce000000001a */
.L_x_450:
[----:B------:R-:W-:-:S07]  /*2270*/  VIADD R23, R23, 0x80 ;  /* 0x0000008017177836 */ /* 0x000fce0000000000 */
.L_x_411:
[----:B------:R-:W-:Y:S05]  /*2280*/  BSYNC B6 ;  /* 0x0000000000067941 */ /* 0x000fea0003800000 */
.L_x_410:
[----:B------:R-:W-:Y:S01]  /*2290*/  ISETP.GE.AND P0, PT, R23, R16, PT ;  /* 0x000000101700720c */ /* 0x000fe20003f06270 */
[----:B------:R-:W-:Y:S01]  /*22a0*/  BSSY B6, `(.L_x_478) ;  /* 0x000021e000067945 */ /* 0x000fe20003800000 */
[----:B------:R-:W-:-:S11]  /*22b0*/  PRMT R27, RZ, 0x7610, R27 ;  /* 0x00007610ff1b7816 */ /* 0x000fd6000000001b */
[----:B------:R-:W-:Y:S05]  /*22c0*/  @P0 BRA `(.L_x_479) ;  /* 0x00000020006c0947 */ /* 0x000fea0003800000 */
[----:B0-----:R-:W0:Y:S01]  /*22d0*/  LDC.64 R4, c[0x0][0x230] ;  /* 0x00008c00ff047b82 */ /* 0x001e220000000a00 */
        /* <DEDUP_REMOVED lines=21> */
.L_x_483:
[----:B------:R-:W2:Y:S02]  /*2430*/  LDG.E.U8 R4, desc[UR36][R4.64] ;  /* 0x0000002404047981 */ /* 0x000ea4000c1e1100 */
[----:B--2---:R-:W-:-:S04]  /*2440*/  I2FP.F32.U32 R0, R4 ;  /* 0x0000000400007245 */ /* 0x004fc80000201000 */
[----:B------:R-:W-:-:S04]  /*2450*/  F2FP.BF16.F32.PACK_AB R0, RZ, R0 ;  /* 0x00000000ff00723e */ /* 0x000fc800000010ff */
[----:B------:R-:W-:Y:S01]  /*2460*/  PRMT R28, R0, 0x7610, R28 ;  /* 0x00007610001c7816 */ /* 0x000fe2000000001c */
[----:B------:R-:W-:Y:S06]  /*2470*/  BRA `(.L_x_485) ;  /* 0x0000000c00cc7947 */ /* 0x000fec0003800000 */
.L_x_482:
        /* <DEDUP_REMOVED lines=11> */
.L_x_487:
[----:B------:R-:W2:Y:S02]  /*2530*/  LDG.E R4, desc[UR36][R4.64] ;  /* 0x0000002404047981 */ /* 0x000ea4000c1e1900 */
[----:B--2---:R-:W-:-:S04]  /*2540*/  I2FP.F32.S32 R0, R4 ;  /* 0x0000000400007245 */ /* 0x004fc80000201400 */
[----:B------:R-:W-:-:S04]  /*2550*/  F2FP.BF16.F32.PACK_AB R0, RZ, R0 ;  /* 0x00000000ff00723e */ /* 0x000fc800000010ff */
[----:B------:R-:W-:Y:S01]  /*2560*/  PRMT R28, R0, 0x7610, R28 ;  /* 0x00007610001c7816 */ /* 0x000fe2000000001c */
[----:B------:R-:W-:Y:S06]  /*2570*/  BRA `(.L_x_485) ;  /* 0x0000000c008c7947 */ /* 0x000fec0003800000 */
.L_x_486:
[----:B------:R-:W2:Y:S02]  /*2580*/  LDG.E.U16 R4, desc[UR36][R4.64] ;  /* 0x0000002404047981 */ /* 0x000ea4000c1e1500 */
[----:B--2---:R-:W0:Y:S02]  /*2590*/  I2F.S16 R0, R4 ;  /* 0x0000000400007306 */ /* 0x004e240000101400 */
[----:B0-----:R-:W-:-:S04]  /*25a0*/  F2FP.BF16.F32.PACK_AB R0, RZ, R0 ;  /* 0x00000000ff00723e */ /* 0x001fc800000010ff */
[----:B------:R-:W-:Y:S01]  /*25b0*/  PRMT R28, R0, 0x7610, R28 ;  /* 0x00007610001c7816 */ /* 0x000fe2000000001c */
[----:B------:R-:W-:Y:S06]  /*25c0*/  BRA `(.L_x_485) ;  /* 0x0000000c00787947 */ /* 0x000fec0003800000 */
.L_x_481:
        /* <DEDUP_REMOVED lines=9> */
.L_x_489:
[----:B------:R-:W2:Y:S02]  /*2660*/  LDG.E.U16 R0, desc[UR36][R4.64] ;  /* 0x0000002404007981 */ /* 0x000ea4000c1e1500 */
[----:B--2---:R-:W-:-:S05]  /*2670*/  HADD2.F32 R0, -RZ, R0.H0_H0 ;  /* 0x20000000ff007230 */ /* 0x004fca0000004100 */
[----:B------:R-:W-:-:S04]  /*2680*/  F2FP.BF16.F32.PACK_AB R0, RZ, R0 ;  /* 0x00000000ff00723e */ /* 0x000fc800000010ff */
[----:B------:R-:W-:Y:S01]  /*2690*/  PRMT R28, R0, 0x7610, R28 ;  /* 0x00007610001c7816 */ /* 0x000fe2000000001c */
[----:B------:R-:W-:Y:S06]  /*26a0*/  BRA `(.L_x_485) ;  /* 0x0000000c00407947 */ /* 0x000fec0003800000 */
.L_x_488:
        /* <DEDUP_REMOVED lines=9> */
.L_x_491:
[----:B------:R-:W2:Y:S02]  /*2740*/  LDG.E.U16 R4, desc[UR36][R4.64] ;  /* 0x0000002404047981 */ /* 0x000ea4000c1e1500 */
[----:B--2---:R-:W-:-:S05]  /*2750*/  HADD2.F32 R0, -RZ, R4.H0_H0 ;  /* 0x20000004ff007230 */ /* 0x004fca0000004100 */
[----:B------:R-:W-:-:S04]  /*2760*/  F2FP.BF16.F32.PACK_AB R0, RZ, R0 ;  /* 0x00000000ff00723e */ /* 0x000fc800000010ff */
[----:B------:R-:W-:Y:S01]  /*2770*/  PRMT R28, R0, 0x7610, R28 ;  /* 0x00007610001c7816 */ /* 0x000fe2000000001c */
[----:B------:R-:W-:Y:S06]  /*2780*/  BRA `(.L_x_485) ;  /* 0x0000000c00087947 */ /* 0x000fec0003800000 */
.L_x_490:
        /* <DEDUP_REMOVED lines=9> */
.L_x_480:
        /* <DEDUP_REMOVED lines=14> */
.L_x_494:
        /* <DEDUP_REMOVED lines=9> */
.L_x_493:
        /* <DEDUP_REMOVED lines=28> */
.L_x_496:
[----:B------:R-:W2:Y:S02]  /*2b50*/  LDG.E.U8 R4, desc[UR36][R4.64] ;  /* 0x0000002404047981 */ /* 0x000ea4000c1e1100 */
[----:B--2---:R-:W-:-:S05]  /*2b60*/  IMAD.SHL.U32 R0, R4, 0x2000000, RZ ;  /* 0x0200000004007824 */ /* 0x004fca00078e00ff */
[----:B------:R-:W-:-:S13]  /*2b70*/  ISETP.GE.U32.AND P0, PT, R0, 0x8000000, PT ;  /* 0x080000000000780c */ /* 0x000fda0003f06070 */
[C---:B------:R-:W-:Y:S02]  /*2b80*/  @P0 IMAD.SHL.U32 R3, R4.reuse, 0x200000, RZ ;  /* 0x0020000004030824 */ /* 0x040fe400078e00ff */
[----:B------:R-:W-:-:S03]  /*2b90*/  @!P0 IMAD.SHL.U32 R0, R4, 0x100, RZ ;  /* 0x0000010004008824 */ /* 0x000fc600078e00ff */
[----:B------:R-:W-:Y:S02]  /*2ba0*/  @P0 LOP3.LUT R3, R3, 0xfe00000, RZ, 0xc0, !PT ;  /* 0x0fe0000003030812 */ /* 0x000fe400078ec0ff */
        /* <DEDUP_REMOVED lines=10> */
.L_x_495:
[----:B------:R0:W5:Y:S01]  /*2c50*/  LDG.E.U16 R28, desc[UR36][R4.64] ;  /* 0x00000024041c7981 */ /* 0x000162000c1e1500 */
[----:B------:R-:W-:Y:S05]  /*2c60*/  BRA `(.L_x_485) ;  /* 0x0000000400d07947 */ /* 0x000fea0003800000 */
.L_x_492:
        /* <DEDUP_REMOVED lines=13> */
.L_x_499:
        /* <DEDUP_REMOVED lines=21> */
.L_x_503:
[----:B------:R-:W-:Y:S05]  /*2e90*/  BSYNC B1 ;  /* 0x0000000000017941 */ /* 0x000fea0003800000 */
.L_x_502:
[----:B------:R-:W-:Y:S01]  /*2ea0*/  LEA R5, R0, 0x3b800000, 0x17 ;  /* 0x3b80000000057811 */ /* 0x000fe200078eb8ff */
[----:B------:R-:W-:-:S05]  /*2eb0*/  IMAD.SHL.U32 R0, R3, 0x100000, RZ ;  /* 0x0010000003007824 */ /* 0x000fca00078e00ff */
[----:B------:R-:W-:-:S07]  /*2ec0*/  LOP3.LUT R0, R5, R0, R6, 0xfe, !PT ;  /* 0x0000000005007212 */ /* 0x000fce00078efe06 */
.L_x_501:
[----:B------:R-:W-:Y:S05]  /*2ed0*/  BSYNC B0 ;  /* 0x0000000000007941 */ /* 0x000fea0003800000 */
.L_x_500:
[----:B------:R-:W-:-:S04]  /*2ee0*/  F2FP.BF16.F32.PACK_AB R0, RZ, R0 ;  /* 0x00000000ff00723e */ /* 0x000fc800000010ff */
[----:B------:R-:W-:Y:S01]  /*2ef0*/  PRMT R28, R0, 0x7610, R28 ;  /* 0x00007610001c7816 */ /* 0x000fe2000000001c */
[----:B------:R-:W-:Y:S06]  /*2f00*/  BRA `(.L_x_485) ;  /* 0x0000000400287947 */ /* 0x000fec0003800000 */
.L_x_498:
        /* <DEDUP_REMOVED lines=21> */
.L_x_507:
[----:B------:R-:W-:Y:S05]  /*3060*/  BSYNC B1 ;  /* 0x0000000000017941 */ /* 0x000fea0003800000 */
.L_x_506:
[----:B------:R-:W-:Y:S01]  /*3070*/  LEA R5, R0, 0x37800000, 0x17 ;  /* 0x3780000000057811 */ /* 0x000fe200078eb8ff */
[----:B------:R-:W-:-:S05]  /*3080*/  IMAD.SHL.U32 R0, R3, 0x200000, RZ ;  /* 0x0020000003007824 */ /* 0x000fca00078e00ff */
[----:B------:R-:W-:-:S07]  /*3090*/  LOP3.LUT R0, R5, R0, R6, 0xfe, !PT ;  /* 0x0000000005007212 */ /* 0x000fce00078efe06 */
.L_x_505:
[----:B------:R-:W-:Y:S05]  /*30a0*/  BSYNC B0 ;  /* 0x0000000000007941 */ /* 0x000fea0003800000 */
.L_x_504:
[----:B------:R-:W-:-:S04]  /*30b0*/  F2FP.BF16.F32.PACK_AB R0, RZ, R0 ;  /* 0x00000000ff00723e */ /* 0x000fc800000010ff */
[----:B------:R-:W-:Y:S01]  /*30c0*/  PRMT R28, R0, 0x7610, R28 ;  /* 0x00007610001c7816 */ /* 0x000fe2000000001c */
[----:B------:R-:W-:Y:S06]  /*30d0*/  BRA `(.L_x_485) ;  /* 0x0000000000b47947 */ /* 0x000fec0003800000 */
.L_x_497:
        /* <DEDUP_REMOVED lines=14> */
.L_x_511:
[----:B------:R-:W-:Y:S05]  /*31c0*/  BSYNC B0 ;  /* 0x0000000000007941 */ /* 0x000fea0003800000 */
.L_x_510:
[----:B------:R-:W-:-:S04]  /*31d0*/  F2FP.BF16.F32.PACK_AB R0, RZ, R0 ;  /* 0x00000000ff00723e */ /* 0x000fc800000010ff */
[----:B------:R-:W-:Y:S01]  /*31e0*/  PRMT R28, R0, 0x7610, R28 ;  /* 0x00007610001c7816 */ /* 0x000fe2000000001c */
[----:B------:R-:W-:Y:S06]  /*31f0*/  BRA `(.L_x_485) ;  /* 0x00000000006c7947 */ /* 0x000fec0003800000 */
.L_x_484:
        /* <DEDUP_REMOVED lines=16> */
.L_x_512:
[----:B------:R-:W-:Y:S01]  /*3300*/  PRMT R28, RZ, 0x7610, R28 ;  /* 0x00007610ff1c7816 */ /* 0x000fe2000000001c */
[----:B------:R-:W-:Y:S06]  /*3310*/  BRA `(.L_x_485) ;  /* 0x0000000000247947 */ /* 0x000fec0003800000 */
.L_x_509:
[----:B------:R-:W2:Y:S02]  /*3320*/  LDG.E.64 R4, desc[UR36][R4.64] ;  /* 0x0000002404047981 */ /* 0x000ea4000c1e1b00 */
[----:B--2---:R-:W0:Y:S02]  /*3330*/  I2F.U64 R0, R4 ;  /* 0x0000000400007312 */ /* 0x004e240000301000 */
[----:B0-----:R-:W-:-:S04]  /*3340*/  F2FP.BF16.F32.PACK_AB R0, RZ, R0 ;  /* 0x00000000ff00723e */ /* 0x001fc800000010ff */
[----:B------:R-:W-:Y:S01]  /*3350*/  PRMT R28, R0, 0x7610, R28 ;  /* 0x00007610001c7816 */ /* 0x000fe2000000001c */
[----:B------:R-:W-:Y:S06]  /*3360*/  BRA `(.L_x_485) ;  /* 0x0000000000107947 */ /* 0x000fec0003800000 */
.L_x_508:
[----:B------:R-:W2:Y:S02]  /*3370*/  LDG.E R4, desc[UR36][R4.64] ;  /* 0x0000002404047981 */ /* 0x000ea4000c1e1900 */
[----:B--2---:R-:W-:-:S04]  /*3380*/  I2FP.F32.U32 R0, R4 ;  /* 0x0000000400007245 */ /* 0x004fc80000201000 */
[----:B------:R-:W-:-:S04]  /*3390*/  F2FP.BF16.F32.PACK_AB R0, RZ, R0 ;  /* 0x00000000ff00723e */ /* 0x000fc800000010ff */
[----:B------:R-:W-:-:S07]  /*33a0*/  PRMT R28, R0, 0x7610, R28 ;  /* 0x00007610001c7816 */ /* 0x000fce000000001c */
.L_x_485:
        /* <DEDUP_REMOVED lines=21> */
.L_x_516:
[----:B------:R-:W2:Y:S02]  /*3500*/  LDG.E.U8 R4, desc[UR36][R4.64] ;  /* 0x0000002404047981 */ /* 0x000ea4000c1e1100 */
[----:B--2---:R-:W-:-:S04]  /*3510*/  I2FP.F32.U32 R0, R4 ;  /* 0x0000000400007245 */ /* 0x004fc80000201000 */
[----:B------:R-:W-:-:S04]  /*3520*/  F2FP.BF16.F32.PACK_AB R0, RZ, R0 ;  /* 0x00000000ff00723e */ /* 0x000fc800000010ff */
[----:B------:R-:W-:Y:S01]  /*3530*/  PRMT R27, R0, 0x7610, R27 ;  /* 0x00007610001b7816 */ /* 0x000fe2000000001b */
[----:B------:R-:W-:Y:S06]  /*3540*/  BRA `(.L_x_518) ;  /* 0x0000000c00c87947 */ /* 0x000fec0003800000 */
.L_x_515:
        /* <DEDUP_REMOVED lines=11> */
.L_x_520:
[----:B------:R-:W2:Y:S02]  /*3600*/  LDG.E R4, desc[UR36][R4.64] ;  /* 0x0000002404047981 */ /* 0x000ea4000c1e1900 */
[----:B--2---:R-:W-:-:S04]  /*3610*/  I2FP.F32.S32 R0, R4 ;  /* 0x0000000400007245 */ /* 0x004fc80000201400 */
[----:B------:R-:W-:-:S04]  /*3620*/  F2FP.BF16.F32.PACK_AB R0, RZ, R0 ;  /* 0x00000000ff00723e */ /* 0x000fc800000010ff */
[----:B------:R-:W-:Y:S01]  /*3630*/  PRMT R27, R0, 0x7610, R27 ;  /* 0x00007610001b7816 */ /* 0x000fe2000000001b */
[----:B------:R-:W-:Y:S06]  /*3640*/  BRA `(.L_x_518) ;  /* 0x0000000c00887947 */ /* 0x000fec0003800000 */
.L_x_519:
[----:B------:R-:W2:Y:S02]  /*3650*/  LDG.E.U16 R4, desc[UR36][R4.64] ;  /* 0x0000002404047981 */ /* 0x000ea4000c1e1500 */
[----:B--2---:R-:W0:Y:S02]  /*3660*/  I2F.S16 R0, R4 ;  /* 0x0000000400007306 */ /* 0x004e240000101400 */
[----:B0-----:R-:W-:-:S04]  /*3670*/  F2FP.BF16.F32.PACK_AB R0, RZ, R0 ;  /* 0x00000000ff00723e */ /* 0x001fc800000010ff */
[----:B------:R-:W-:Y:S01]  /*3680*/  PRMT R27, R0, 0x7610, R27 ;  /* 0x00007610001b7816 */ /* 0x000fe2000000001b */
[----:B------:R-:W-:Y:S06]  /*3690*/  BRA `(.L_x_518) ;  /* 0x0000000c00747947 */ /* 0x000fec0003800000 */
.L_x_514:
        /* <DEDUP_REMOVED lines=9> */
.L_x_522:
[----:B------:R-:W2:Y:S02]  /*3730*/  LDG.E.U16 R0, desc[UR36][R4.64] ;  /* 0x0000002404007981 */ /* 0x000ea4000c1e1500 */
[----:B--2---:R-:W-:-:S05]  /*3740*/  HADD2.F32 R0, -RZ, R0.H0_H0 ;  /* 0x20000000ff007230 */ /* 0x004fca0000004100 */
[----:B------:R-:W-:-:S04]  /*3750*/  F2FP.BF16.F32.PACK_AB R0, RZ, R0 ;  /* 0x00000000ff00723e */ /* 0x000fc800000010ff */
[----:B------:R-:W-:Y:S01]  /*3760*/  PRMT R27, R0, 0x7610, R27 ;  /* 0x00007610001b7816 */ /* 0x000fe2000000001b */
[----:B------:R-:W-:Y:S06]  /*3770*/  BRA `(.L_x_518) ;  /* 0x0000000c003c7947 */ /* 0x000fec0003800000 */
.L_x_521:
        /* <DEDUP_REMOVED lines=9> */
.L_x_524:
[----:B------:R-:W2:Y:S02]  /*3810*/  LDG.E.U16 R4, desc[UR36][R4.64] ;  /* 0x0000002404047981 */ /* 0x000ea4000c1e1500 */
[----:B--2---:R-:W-:-:S05]  /*3820*/  HADD2.F32 R0, -RZ, R4.H0_H0 ;  /* 0x20000004ff007230 */ /* 0x004fca0000004100 */
[----:B------:R-:W-:-:S04]  /*3830*/  F2FP.BF16.F32.PACK_AB R0, RZ, R0 ;  /* 0x00000000ff00723e */ /* 0x000fc800000010ff */
[----:B------:R-:W-:Y:S01]  /*3840*/  PRMT R27, R0, 0x7610, R27 ;  /* 0x00007610001b7816 */ /* 0x000fe2000000001b */
[----:B------:R-:W-:Y:S06]  /*3850*/  BRA `(.L_x_518) ;  /* 0x0000000c00047947 */ /* 0x000fec0003800000 */
.L_x_523:
        /* <DEDUP_REMOVED lines=9> */
.L_x_513:
        /* <DEDUP_REMOVED lines=14> */
.L_x_527:
        /* <DEDUP_REMOVED lines=9> */
.L_x_526:
        /* <DEDUP_REMOVED lines=28> */
.L_x_529:
        /* <DEDUP_REMOVED lines=15> */
.L_x_528:
[----:B------:R0:W5:Y:S01]  /*3d10*/  LDG.E.U16 R27, desc[UR36][R4.64] ;  /* 0x00000024041b7981 */ /* 0x000162000c1e1500 */
[----:B------:R-:W-:Y:S05]  /*3d20*/  BRA `(.L_x_518) ;  /* 0x0000000400d07947 */ /* 0x000fea0003800000 */
.L_x_525:
        /* <DEDUP_REMOVED lines=13> */
.L_x_532:
        /* <DEDUP_REMOVED lines=21> */
.L_x_536:
[----:B------:R-:W-:Y:S05]  /*3f50*/  BSYNC B1 ;  /* 0x0000000000017941 */ /* 0x000fea0003800000 */
.L_x_535:
[----:B------:R-:W-:Y:S01]  /*3f60*/  LEA R5, R0, 0x3b800000, 0x17 ;  /* 0x3b80000000057811 */ /* 0x000fe200078eb8ff */
[----:B------:R-:W-:-:S05]  /*3f70*/  IMAD.SHL.U32 R0, R3, 0x100000, RZ ;  /* 0x0010000003007824 */ /* 0x000fca00078e00ff */
[----:B------:R-:W-:-:S07]  /*3f80*/  LOP3.LUT R0, R5, R0, R6, 0xfe, !PT ;  /* 0x0000000005007212 */ /* 0x000fce00078efe06 */
.L_x_534:
[----:B------:R-:W-:Y:S05]  /*3f90*/  BSYNC B0 ;  /* 0x0000000000007941 */ /* 0x000fea0003800000 */
.L_x_533:
[----:B------:R-:W-:-:S04]  /*3fa0*/  F2FP.BF16.F32.PACK_AB R0, RZ, R0 ;  /* 0x00000000ff00723e */ /* 0x000fc800000010ff */
[----:B------:R-:W-:Y:S01]  /*3fb0*/  PRMT R27, R0, 0x7610, R27 ;  /* 0x00007610001b7816 */ /* 0x000fe2000000001b */
[----:B------:R-:W-:Y:S06]  /*3fc0*/  BRA `(.L_x_518) ;  /* 0x0000000400287947 */ /* 0x000fec0003800000 */
.L_x_531:
        /* <DEDUP_REMOVED lines=21> */
.L_x_540:
[----:B------:R-:W-:Y:S05]  /*4120*/  BSYNC B1 ;  /* 0x0000000000017941 */ /* 0x000fea0003800000 */
.L_x_539:
[----:B------:R-:W-:Y:S01]  /*4130*/  LEA R5, R0, 0x37800000, 0x17 ;  /* 0x3780000000057811 */ /* 0x000fe200078eb8ff */
[----:B------:R-:W-:-:S05]  /*4140*/  IMAD.SHL.U32 R0, R3, 0x200000, RZ ;  /* 0x0020000003007824 */ /* 0x000fca00078e00ff */
[----:B------:R-:W-:-:S07]  /*4150*/  LOP3.LUT R0, R5, R0, R6, 0xfe, !PT ;  /* 0x0000000005007212 */ /* 0x000fce00078efe06 */
.L_x_538:
[----:B------:R-:W-:Y:S05]  /*4160*/  BSYNC B0 ;  /* 0x0000000000007941 */ /* 0x000fea0003800000 */
.L_x_537:
[----:B------:R-:W-:-:S04]  /*4170*/  F2FP.BF16.F32.PACK_AB R0, RZ, R0 ;  /* 0x00000000ff00723e */ /* 0x000fc800000010ff */
[----:B------:R-:W-:Y:S01]  /*4180*/  PRMT R27, R0, 0x7610, R27 ;  /* 0x00007610001b7816 */ /* 0x000fe2000000001b */
[----:B------:R-:W-:Y:S06]  /*4190*/  BRA `(.L_x_518) ;  /* 0x0000000000b47947 */ /* 0x000fec0003800000 */
.L_x_530:
        /* <DEDUP_REMOVED lines=14> */
.L_x_544:
[----:B------:R-:W-:Y:S05]  /*4280*/  BSYNC B0 ;  /* 0x0000000000007941 */ /* 0x000fea0003800000 */
.L_x_543:
[----:B------:R-:W-:-:S04]  /*4290*/  F2FP.BF16.F32.PACK_AB R0, RZ, R0 ;  /* 0x00000000ff00723e */ /* 0x000fc800000010ff */
[----:B------:R-:W-:Y:S01]  /*42a0*/  PRMT R27, R0, 0x7610, R27 ;  /* 0x00007610001b7816 */ /* 0x000fe2000000001b */
[----:B------:R-:W-:Y:S06]  /*42b0*/  BRA `(.L_x_518) ;  /* 0x00000000006c7947 */ /* 0x000fec0003800000 */
.L_x_517:
        /* <DEDUP_REMOVED lines=16> */
.L_x_545:
[----:B------:R-:W-:Y:S01]  /*43c0*/  PRMT R27, RZ, 0x7610, R27 ;  /* 0x00007610ff1b7816 */ /* 0x000fe2000000001b */
[----:B------:R-:W-:Y:S06]  /*43d0*/  BRA `(.L_x_518) ;  /* 0x0000000000247947 */ /* 0x000fec0003800000 */
.L_x_542:
[----:B------:R-:W2:Y:S02]  /*43e0*/  LDG.E.64 R4, desc[UR36][R4.64] ;  /* 0x0000002404047981 */ /* 0x000ea4000c1e1b00 */
[----:B--2---:R-:W0:Y:S02]  /*43f0*/  I2F.U64 R0, R4 ;  /* 0x0000000400007312 */ /* 0x004e240000301000 */
[----:B0-----:R-:W-:-:S04]  /*4400*/  F2FP.BF16.F32.PACK_AB R0, RZ, R0 ;  /* 0x00000000ff00723e */ /* 0x001fc800000010ff */
[----:B------:R-:W-:Y:S01]  /*4410*/  PRMT R27, R0, 0x7610, R27 ;  /* 0x00007610001b7816 */ /* 0x000fe2000000001b */
[----:B------:R-:W-:Y:S06]  /*4420*/  BRA `(.L_x_518) ;  /* 0x0000000000107947 */ /* 0x000fec0003800000 */
.L_x_541:
[----:B------:R-:W2:Y:S02]  /*4430*/  LDG.E R4, desc[UR36][R4.64] ;  /* 0x0000002404047981 */ /* 0x000ea4000c1e1900 */
[----:B--2---:R-:W-:-:S04]  /*4440*/  I2FP.F32.U32 R0, R4 ;  /* 0x0000000400007245 */ /* 0x004fc80000201000 */
[----:B------:R-:W-:-:S04]  /*4450*/  F2FP.BF16.F32.PACK_AB R0, RZ, R0 ;  /* 0x00000000ff00723e */ /* 0x000fc800000010ff */
[----:B------:R-:W-:-:S07]  /*4460*/  PRMT R27, R0, 0x7610, R27 ;  /* 0x00007610001b7816 */ /* 0x000fce000000001b */
.L_x_518:
[----:B------:R-:W-:-:S07]  /*4470*/  VIADD R23, R23, 0x80 ;  /* 0x0000008017177836 */ /* 0x000fce0000000000 */
.L_x_479:
[----:B------:R-:W-:Y:S05]  /*4480*/  BSYNC B6 ;  /* 0x0000000000067941 */ /* 0x000fea0003800000 */
.L_x_478:
[----:B------:R-:W-:Y:S01]  /*4490*/  ISETP.GE.AND P0, PT, R23, R16, PT ;  /* 0x000000101700720c */ /* 0x000fe20003f06270 */
[----:B------:R-:W-:Y:S01]  /*44a0*/  BSSY B6, `(.L_x_546) ;  /* 0x0000220000067945 */ /* 0x000fe20003800000 */
[----:B------:R-:W-:Y:S02]  /*44b0*/  PRMT R19, RZ, 0x7610, R19 ;  /* 0x00007610ff137816 */ /* 0x000fe40000000013 */
[----:B------:R-:W-:Y:S02]  /*44c0*/  PRMT R18, RZ, 0x7610, R18 ;  /* 0x00007610ff127816 */ /* 0x000fe40000000012 */
[----:B------:R-:W-:-:S07]  /*44d0*/  PRMT R24, RZ, 0x7610, R24 ;  /* 0x00007610ff187816 */ /* 0x000fce0000000018 */
        /* <DEDUP_REMOVED lines=23> */
.L_x_551:
[----:B------:R-:W2:Y:S02]  /*4650*/  LDG.E.U8 R4, desc[UR36][R4.64] ;  /* 0x0000002404047981 */ /* 0x000ea4000c1e1100 */
[----:B--2---:R-:W-:-:S04]  /*4660*/  I2FP.F32.U32 R0, R4 ;  /* 0x0000000400007245 */ /* 0x004fc80000201000 */
[----:B------:R-:W-:-:S04]  /*4670*/  F2FP.BF16.F32.PACK_AB R0, RZ, R0 ;  /* 0x00000000ff00723e */ /* 0x000fc800000010ff */
[----:B------:R-:W-:Y:S01]  /*4680*/  PRMT R18, R0, 0x7610, R18 ;  /* 0x0000761000127816 */ /* 0x000fe20000000012 */
[----:B------:R-:W-:Y:S06]  /*4690*/  BRA `(.L_x_553) ;  /* 0x0000000c00c87947 */ /* 0x000fec0003800000 */
.L_x_550:
        /* <DEDUP_REMOVED lines=11> */
.L_x_555:
[----:B------:R-:W2:Y:S02]  /*4750*/  LDG.E R4, desc[UR36][R4.64] ;  /* 0x0000002404047981 */ /* 0x000ea4000c1e1900 */
[----:B--2---:R-:W-:-:S04]  /*4760*/  I2FP.F32.S32 R0, R4 ;  /* 0x0000000400007245 */ /* 0x004fc80000201400 */
[----:B------:R-:W-:-:S04]  /*4770*/  F2FP.BF16.F32.PACK_AB R0, RZ, R0 ;  /* 0x00000000ff00723e */ /* 0x000fc800000010ff */
[----:B------:R-:W-:Y:S01]  /*4780*/  PRMT R18, R0, 0x7610, R18 ;  /* 0x0000761000127816 */ /* 0x000fe20000000012 */
[----:B------:R-:W-:Y:S06]  /*4790*/  BRA `(.L_x_553) ;  /* 0x0000000c00887947 */ /* 0x000fec0003800000 */
.L_x_554:
[----:B------:R-:W2:Y:S02]  /*47a0*/  LDG.E.U16 R4, desc[UR36][R4.64] ;  /* 0x0000002404047981 */ /* 0x000ea4000c1e1500 */
[----:B--2---:R-:W0:Y:S02]  /*47b0*/  I2F.S16 R0, R4 ;  /* 0x0000000400007306 */ /* 0x004e240000101400 */
[----:B0-----:R-:W-:-:S04]  /*47c0*/  F2FP.BF16.F32.PACK_AB R0, RZ, R0 ;  /* 0x00000000ff00723e */ /* 0x001fc800000010ff */
[----:B------:R-:W-:Y:S01]  /*47d0*/  PRMT R18, R0, 0x7610, R18 ;  /* 0x0000761000127816 */ /* 0x000fe20000000012 */
[----:B------:R-:W-:Y:S06]  /*47e0*/  BRA `(.L_x_553) ;  /* 0x0000000c00747947 */ /* 0x000fec0003800000 */
.L_x_549:
        /* <DEDUP_REMOVED lines=9> */
.L_x_557:
[----:B------:R-:W2:Y:S02]  /*4880*/  LDG.E.U16 R0, desc[UR36][R4.64] ;  /* 0x0000002404007981 */ /* 0x000ea4000c1e1500 */
[----:B--2---:R-:W-:-:S05]  /*4890*/  HADD2.F32 R0, -RZ, R0.H0_H0 ;  /* 0x20000000ff007230 */ /* 0x004fca0000004100 */
[----:B------:R-:W-:-:S04]  /*48a0*/  F2FP.BF16.F32.PACK_AB R0, RZ, R0 ;  /* 0x00000000ff00723e */ /* 0x000fc800000010ff */
[----:B------:R-:W-:Y:S01]  /*48b0*/  PRMT R18, R0, 0x7610, R18 ;  /* 0x0000761000127816 */ /* 0x000fe20000000012 */
[----:B------:R-:W-:Y:S06]  /*48c0*/  BRA `(.L_x_553) ;  /* 0x0000000c003c7947 */ /* 0x000fec0003800000 */
.L_x_556:
        /* <DEDUP_REMOVED lines=9> */
.L_x_559:
[----:B------:R-:W2:Y:S02]  /*4960*/  LDG.E.U16 R4, desc[UR36][R4.64] ;  /* 0x0000002404047981 */ /* 0x000ea4000c1e1500 */
[----:B--2---:R-:W-:-:S05]  /*4970*/  HADD2.F32 R0, -RZ, R4.H0_H0 ;  /* 0x20000004ff007230 */ /* 0x004fca0000004100 */
[----:B------:R-:W-:-:S04]  /*4980*/  F2FP.BF16.F32.PACK_AB R0, RZ, R0 ;  /* 0x00000000ff00723e */ /* 0x000fc800000010ff */
[----:B------:R-:W-:Y:S01]  /*4990*/  PRMT R18, R0, 0x7610, R18 ;  /* 0x0000761000127816 */ /* 0x000fe20000000012 */
[----:B------:R-:W-:Y:S06]  /*49a0*/  BRA `(.L_x_553) ;  /* 0x0000000c00047947 */ /* 0x000fec0003800000 */
.L_x_558:
        /* <DEDUP_REMOVED lines=9> */
.L_x_548:
        /* <DEDUP_REMOVED lines=14> */
.L_x_562:
        /* <DEDUP_REMOVED lines=9> */
.L_x_561:
        /* <DEDUP_REMOVED lines=28> */
.L_x_564:
        /* <DEDUP_REMOVED lines=15> */
.L_x_563:
[----:B------:R0:W5:Y:S01]  /*4e60*/  LDG.E.U16 R18, desc[UR36][R4.64] ;  /* 0x0000002404127981 */ /* 0x000162000c1e1500 */
[----:B------:R-:W-:Y:S05]  /*4e70*/  BRA `(.L_x_553) ;  /* 0x0000000400d07947 */ /* 0x000fea0003800000 */
.L_x_560:
        /* <DEDUP_REMOVED lines=13> */
.L_x_567:
        /* <DEDUP_REMOVED lines=21> */
.L_x_571:
[----:B------:R-:W-:Y:S05]  /*50a0*/  BSYNC B1 ;  /* 0x0000000000017941 */ /* 0x000fea0003800000 */
.L_x_570:
[----:B------:R-:W-:Y:S01]  /*50b0*/  LEA R5, R0, 0x3b800000, 0x17 ;  /* 0x3b80000000057811 */ /* 0x000fe200078eb8ff */
[----:B------:R-:W-:-:S05]  /*50c0*/  IMAD.SHL.U32 R0, R3, 0x100000, RZ ;  /* 0x0010000003007824 */ /* 0x000fca00078e00ff */
[----:B------:R-:W-:-:S07]  /*50d0*/  LOP3.LUT R0, R5, R0, R6, 0xfe, !PT ;  /* 0x0000000005007212 */ /* 0x000fce00078efe06 */
.L_x_569:
[----:B------:R-:W-:Y:S05]  /*50e0*/  BSYNC B0 ;  /* 0x0000000000007941 */ /* 0x000fea0003800000 */
.L_x_568:
[----:B------:R-:W-:-:S04]  /*50f0*/  F2FP.BF16.F32.PACK_AB R0, RZ, R0 ;  /* 0x00000000ff00723e */ /* 0x000fc800000010ff */
[----:B------:R-:W-:Y:S01]  /*5100*/  PRMT R18, R0, 0x7610, R18 ;  /* 0x0000761000127816 */ /* 0x000fe20000000012 */
[----:B------:R-:W-:Y:S06]  /*5110*/  BRA `(.L_x_553) ;  /* 0x0000000400287947 */ /* 0x000fec0003800000 */
.L_x_566:
        /* <DEDUP_REMOVED lines=21> */
.L_x_575:
[----:B------:R-:W-:Y:S05]  /*5270*/  BSYNC B1 ;  /* 0x0000000000017941 */ /* 0x000fea0003800000 */
.L_x_574:
[----:B------:R-:W-:Y:S01]  /*5280*/  LEA R5, R0, 0x37800000, 0x17 ;  /* 0x3780000000057811 */ /* 0x000fe200078eb8ff */
[----:B------:R-:W-:-:S05]  /*5290*/  IMAD.SHL.U32 R0, R3, 0x200000, RZ ;  /* 0x0020000003007824 */ /* 0x000fca00078e00ff */
[----:B------:R-:W-:-:S07]  /*52a0*/  LOP3.LUT R0, R5, R0, R6, 0xfe, !PT ;  /* 0x0000000005007212 */ /* 0x000fce00078efe06 */
.L_x_573:
[----:B------:R-:W-:Y:S05]  /*52b0*/  BSYNC B0 ;  /* 0x0000000000007941 */ /* 0x000fea0003800000 */
.L_x_572:
[----:B------:R-:W-:-:S04]  /*52c0*/  F2FP.BF16.F32.PACK_AB R0, RZ, R0 ;  /* 0x00000000ff00723e */ /* 0x000fc800000010ff */
[----:B------:R-:W-:Y:S01]  /*52d0*/  PRMT R18, R0, 0x7610, R18 ;  /* 0x0000761000127816 */ /* 0x000fe20000000012 */
[----:B------:R-:W-:Y:S06]  /*52e0*/  BRA `(.L_x_553) ;  /* 0x0000000000b47947 */ /* 0x000fec0003800000 */
.L_x_565:
        /* <DEDUP_REMOVED lines=14> */
.L_x_579:
[----:B------:R-:W-:Y:S05]  /*53d0*/  BSYNC B0 ;  /* 0x0000000000007941 */ /* 0x000fea0003800000 */
.L_x_578:
[----:B------:R-:W-:-:S04]  /*53e0*/  F2FP.BF16.F32.PACK_AB R0, RZ, R0 ;  /* 0x00000000ff00723e */ /* 0x000fc800000010ff */
[----:B------:R-:W-:Y:S01]  /*53f0*/  PRMT R18, R0, 0x7610, R18 ;  /* 0x0000761000127816 */ /* 0x000fe20000000012 */
[----:B------:R-:W-:Y:S06]  /*5400*/  BRA `(.L_x_553) ;  /* 0x00000000006c7947 */ /* 0x000fec0003800000 */
.L_x_552:
        /* <DEDUP_REMOVED lines=16> */
.L_x_580:
[----:B------:R-:W-:Y:S01]  /*5510*/  PRMT R18, RZ, 0x7610, R18 ;  /* 0x00007610ff127816 */ /* 0x000fe20000000012 */
[----:B------:R-:W-:Y:S06]  /*5520*/  BRA `(.L_x_553) ;  /* 0x0000000000247947 */ /* 0x000fec0003800000 */
.L_x_577:
[----:B------:R-:W2:Y:S02]  /*5530*/  LDG.E.64 R4, desc[UR36][R4.64] ;  /* 0x0000002404047981 */ /* 0x000ea4000c1e1b00 */
[----:B--2---:R-:W0:Y:S02]  /*5540*/  I2F.U64 R0, R4 ;  /* 0x0000000400007312 */ /* 0x004e240000301000 */
[----:B0-----:R-:W-:-:S04]  /*5550*/  F2FP.BF16.F32.PACK_AB R0, RZ, R0 ;  /* 0x00000000ff00723e */ /* 0x001fc800000010ff */
[----:B------:R-:W-:Y:S01]  /*5560*/  PRMT R18, R0, 0x7610, R18 ;  /* 0x0000761000127816 */ /* 0x000fe20000000012 */
[----:B------:R-:W-:Y:S06]  /*5570*/  BRA `(.L_x_553) ;  /* 0x0000000000107947 */ /* 0x000fec0003800000 */
.L_x_576:
[----:B------:R-:W2:Y:S02]  /*5580*/  LDG.E R4, desc[UR36][R4.64] ;  /* 0x0000002404047981 */ /* 0x000ea4000c1e1900 */
[----:B--2---:R-:W-:-:S04]  /*5590*/  I2FP.F32.U32 R0, R4 ;  /* 0x0000000400007245 */ /* 0x004fc80000201000 */
[----:B------:R-:W-:-:S04]  /*55a0*/  F2FP.BF16.F32.PACK_AB R0, RZ, R0 ;  /* 0x00000000ff00723e */ /* 0x000fc800000010ff */
[----:B------:R-:W-:-:S07]  /*55b0*/  PRMT R18, R0, 0x7610, R18 ;  /* 0x0000761000127816 */ /* 0x000fce0000000012 */
.L_x_553:
[----:B------:R-:W1:Y:S01]  /*55c0*/  LDC.U8 R6, c[0x0][0x245] ;  /* 0x00009140ff067b82 */ /* 0x000e620000000000 */
[----:B------:R-:W-:Y:S02]  /*55d0*/  ULDC UR4, c[0x0][0x24c] ;  /* 0x0000930000047ab9 */ /* 0x000fe40000000800 */
[----:B------:R-:W-:-:S05]  /*55e0*/  IMAD R3, R24, UR4, RZ ;  /* 0x0000000418037c24 */ /* 0x000fca000f8e02ff */
[----:B0-----:R-:W0:Y:S01]  /*55f0*/  LDC.64 R4, c[0x0][0x238] ;  /* 0x00008e00ff047b82 */ /* 0x001e220000000a00 */
[----:B-1----:R-:W-:-:S04]  /*5600*/  PRMT R0, R6, 0x9910, RZ ;  /* 0x0000991006007816 */ /* 0x002fc800000000ff */
[----:B------:R-:W-:Y:S02]  /*5610*/  ISETP.GT.AND P1, PT, R0, 0x9, PT ;  /* 0x000000090000780c */ /* 0x000fe40003f24270 */
[----:B0-----:R-:W-:-:S05]  /*5620*/  IADD3 R4, P0, R3, R4, RZ ;  /* 0x0000000403047210 */ /* 0x001fca0007f1e0ff */
[----:B------:R-:W-:-:S06]  /*5630*/  IMAD.X R5, RZ, RZ, R5, P0 ;  /* 0x000000ffff057224 */ /* 0x000fcc00000e0605 */
        /* <DEDUP_REMOVED lines=14> */
.L_x_584:
[----:B------:R-:W2:Y:S02]  /*5720*/  LDG.E.U8 R4, desc[UR36][R4.64] ;  /* 0x0000002404047981 */ /* 0x000ea4000c1e1100 */
[----:B--2---:R-:W-:-:S04]  /*5730*/  I2FP.F32.U32 R0, R4 ;  /* 0x0000000400007245 */ /* 0x004fc80000201000 */
[----:B------:R-:W-:-:S04]  /*5740*/  F2FP.BF16.F32.PACK_AB R0, RZ, R0 ;  /* 0x00000000ff00723e */ /* 0x000fc800000010ff */
[----:B------:R-:W-:Y:S01]  /*5750*/  PRMT R24, R0, 0x7610, R24 ;  /* 0x0000761000187816 */ /* 0x000fe20000000018 */
[----:B------:R-:W-:Y:S06]  /*5760*/  BRA `(.L_x_586) ;  /* 0x0000000c00c87947 */ /* 0x000fec0003800000 */
.L_x_583:
        /* <DEDUP_REMOVED lines=11> */
.L_x_588:
[----:B------:R-:W2:Y:S02]  /*5820*/  LDG.E R4, desc[UR36][R4.64] ;  /* 0x0000002404047981 */ /* 0x000ea4000c1e1900 */
[----:B--2---:R-:W-:-:S04]  /*5830*/  I2FP.F32.S32 R0, R4 ;  /* 0x0000000400007245 */ /* 0x004fc80000201400 */
[----:B------:R-:W-:-:S04]  /*5840*/  F2FP.BF16.F32.PACK_AB R0, RZ, R0 ;  /* 0x00000000ff00723e */ /* 0x000fc800000010ff */
[----:B------:R-:W-:Y:S01]  /*5850*/  PRMT R24, R0, 0x7610, R24 ;  /* 0x0000761000187816 */ /* 0x000fe20000000018 */
[----:B------:R-:W-:Y:S06]  /*5860*/  BRA `(.L_x_586) ;  /* 0x0000000c00887947 */ /* 0x000fec0003800000 */
.L_x_587:
[----:B------:R-:W2:Y:S02]  /*5870*/  LDG.E.U16 R4, desc[UR36][R4.64] ;  /* 0x0000002404047981 */ /* 0x000ea4000c1e1500 */
[----:B--2---:R-:W0:Y:S02]  /*5880*/  I2F.S16 R0, R4 ;  /* 0x0000000400007306 */ /* 0x004e240000101400 */
[----:B0-----:R-:W-:-:S04]  /*5890*/  F2FP.BF16.F32.PACK_AB R0, RZ, R0 ;  /* 0x00000000ff00723e */ /* 0x001fc800000010ff */
[----:B------:R-:W-:Y:S01]  /*58a0*/  PRMT R24, R0, 0x7610, R24 ;  /* 0x0000761000187816 */ /* 0x000fe20000000018 */
[----:B------:R-:W-:Y:S06]  /*58b0*/  BRA `(.L_x_586) ;  /* 0x0000000c00747947 */ /* 0x000fec0003800000 */
.L_x_582:
        /* <DEDUP_REMOVED lines=9> */
.L_x_590:
[----:B------:R-:W2:Y:S02]  /*5950*/  LDG.E.U16 R0, desc[UR36][R4.64] ;  /* 0x0000002404007981 */ /* 0x000ea4000c1e1500 */
[----:B--2---:R-:W-:-:S05]  /*5960*/  HADD2.F32 R0, -RZ, R0.H0_H0 ;  /* 0x20000000ff007230 */ /* 0x004fca0000004100 */
[----:B------:R-:W-:-:S04]  /*5970*/  F2FP.BF16.F32.PACK_AB R0, RZ, R0 ;  /* 0x00000000ff00723e */ /* 0x000fc800000010ff */
[----:B------:R-:W-:Y:S01]  /*5980*/  PRMT R24, R0, 0x7610, R24 ;  /* 0x0000761000187816 */ /* 0x000fe20000000018 */
[----:B------:R-:W-:Y:S06]  /*5990*/  BRA `(.L_x_586) ;  /* 0x0000000c003c7947 */ /* 0x000fec0003800000 */
.L_x_589:
        /* <DEDUP_REMOVED lines=9> */
.L_x_592:
[----:B------:R-:W2:Y:S02]  /*5a30*/  LDG.E.U16 R4, desc[UR36][R4.64] ;  /* 0x0000002404047981 */ /* 0x000ea4000c1e1500 */
[----:B--2---:R-:W-:-:S05]  /*5a40*/  HADD2.F32 R0, -RZ, R4.H0_H0 ;  /* 0x20000004ff007230 */ /* 0x004fca0000004100 */
[----:B------:R-:W-:-:S04]  /*5a50*/  F2FP.BF16.F32.PACK_AB R0, RZ, R0 ;  /* 0x00000000ff00723e */ /* 0x000fc800000010ff */
[----:B------:R-:W-:Y:S01]  /*5a60*/  PRMT R24, R0, 0x7610, R24 ;  /* 0x0000761000187816 */ /* 0x000fe20000000018 */
[----:B------:R-:W-:Y:S06]  /*5a70*/  BRA `(.L_x_586) ;  /* 0x0000000c00047947 */ /* 0x000fec0003800000 */
.L_x_591:
        /* <DEDUP_REMOVED lines=9> */
.L_x_581:
        /* <DEDUP_REMOVED lines=14> */
.L_x_595:
        /* <DEDUP_REMOVED lines=9> */
.L_x_594:
        /* <DEDUP_REMOVED lines=28> */
.L_x_597:
        /* <DEDUP_REMOVED lines=15> */
.L_x_596:
[----:B------:R0:W5:Y:S01]  /*5f30*/  LDG.E.U16 R24, desc[UR36][R4.64] ;  /* 0x0000002404187981 */ /* 0x000162000c1e1500 */
[----:B------:R-:W-:Y:S05]  /*5f40*/  BRA `(.L_x_586) ;  /* 0x0000000400d07947 */ /* 0x000fea0003800000 */
.L_x_593:
        /* <DEDUP_REMOVED lines=13> */
.L_x_600:
        /* <DEDUP_REMOVED lines=21> */
.L_x_604:
[----:B------:R-:W-:Y:S05]  /*6170*/  BSYNC B1 ;  /* 0x0000000000017941 */ /* 0x000fea0003800000 */
.L_x_603:
[----:B------:R-:W-:Y:S01]  /*6180*/  LEA R5, R0, 0x3b800000, 0x17 ;  /* 0x3b80000000057811 */ /* 0x000fe200078eb8ff */
[----:B------:R-:W-:-:S05]  /*6190*/  IMAD.SHL.U32 R0, R3, 0x100000, RZ ;  /* 0x0010000003007824 */ /* 0x000fca00078e00ff */
[----:B------:R-:W-:-:S07]  /*61a0*/  LOP3.LUT R0, R5, R0, R6, 0xfe, !PT ;  /* 0x0000000005007212 */ /* 0x000fce00078efe06 */
.L_x_602:
[----:B------:R-:W-:Y:S05]  /*61b0*/  BSYNC B0 ;  /* 0x0000000000007941 */ /* 0x000fea0003800000 */
.L_x_601:
[----:B------:R-:W-:-:S04]  /*61c0*/  F2FP.BF16.F32.PACK_AB R0, RZ, R0 ;  /* 0x00000000ff00723e */ /* 0x000fc800000010ff */
[----:B------:R-:W-:Y:S01]  /*61d0*/  PRMT R24, R0, 0x7610, R24 ;  /* 0x0000761000187816 */ /* 0x000fe20000000018 */
[----:B------:R-:W-:Y:S06]  /*61e0*/  BRA `(.L_x_586) ;  /* 0x0000000400287947 */ /* 0x000fec0003800000 */
.L_x_599:
        /* <DEDUP_REMOVED lines=21> */
.L_x_608:
[----:B------:R-:W-:Y:S05]  /*6340*/  BSYNC B1 ;  /* 0x0000000000017941 */ /* 0x000fea0003800000 */
.L_x_607:
[----:B------:R-:W-:Y:S01]  /*6350*/  LEA R5, R0, 0x37800000, 0x17 ;  /* 0x3780000000057811 */ /* 0x000fe200078eb8ff */
[----:B------:R-:W-:-:S05]  /*6360*/  IMAD.SHL.U32 R0, R3, 0x200000, RZ ;  /* 0x0020000003007824 */ /* 0x000fca00078e00ff */
[----:B------:R-:W-:-:S07]  /*6370*/  LOP3.LUT R0, R5, R0, R6, 0xfe, !PT ;  /* 0x0000000005007212 */ /* 0x000fce00078efe06 */
.L_x_606:
[----:B------:R-:W-:Y:S05]  /*6380*/  BSYNC B0 ;  /* 0x0000000000007941 */ /* 0x000fea0003800000 */
.L_x_605:
[----:B------:R-:W-:-:S04]  /*6390*/  F2FP.BF16.F32.PACK_AB R0, RZ, R0 ;  /* 0x00000000ff00723e */ /* 0x000fc800000010ff */
[----:B------:R-:W-:Y:S01]  /*63a0*/  PRMT R24, R0, 0x7610, R24 ;  /* 0x0000761000187816 */ /* 0x000fe20000000018 */
[----:B------:R-:W-:Y:S06]  /*63b0*/  BRA `(.L_x_586) ;  /* 0x0000000000b47947 */ /* 0x000fec0003800000 */
.L_x_598:
        /* <DEDUP_REMOVED lines=14> */
.L_x_612:
[----:B------:R-:W-:Y:S05]  /*64a0*/  BSYNC B0 ;  /* 0x0000000000007941 */ /* 0x000fea0003800000 */
.L_x_611:
[----:B------:R-:W-:-:S04]  /*64b0*/  F2FP.BF16.F32.PACK_AB R0, RZ, R0 ;  /* 0x00000000ff00723e */ /* 0x000fc800000010ff */
[----:B------:R-:W-:Y:S01]  /*64c0*/  PRMT R24, R0, 0x7610, R24 ;  /* 0x0000761000187816 */ /* 0x000fe20000000018 */
[----:B------:R-:W-:Y:S06]  /*64d0*/  BRA `(.L_x_586) ;  /* 0x00000000006c7947 */ /* 0x000fec0003800000 */
.L_x_585:
        /* <DEDUP_REMOVED lines=16> */
.L_x_613:
[----:B------:R-:W-:Y:S01]  /*65e0*/  PRMT R24, RZ, 0x7610, R24 ;  /* 0x00007610ff187816 */ /* 0x000fe20000000018 */
[----:B------:R-:W-:Y:S06]  /*65f0*/  BRA `(.L_x_586) ;  /* 0x0000000000247947 */ /* 0x000fec0003800000 */
.L_x_610:
[----:B------:R-:W2:Y:S02]  /*6600*/  LDG.E.64 R4, desc[UR36][R4.64] ;  /* 0x0000002404047981 */ /* 0x000ea4000c1e1b00 */
[----:B--2---:R-:W0:Y:S02]  /*6610*/  I2F.U64 R0, R4 ;  /* 0x0000000400007312 */ /* 0x004e240000301000 */
[----:B0-----:R-:W-:-:S04]  /*6620*/  F2FP.BF16.F32.PACK_AB R0, RZ, R0 ;  /* 0x00000000ff00723e */ /* 0x001fc800000010ff */
[----:B------:R-:W-:Y:S01]  /*6630*/  PRMT R24, R0, 0x7610, R24 ;  /* 0x0000761000187816 */ /* 0x000fe20000000018 */
[----:B------:R-:W-:Y:S06]  /*6640*/  BRA `(.L_x_586) ;  /* 0x0000000000107947 */ /* 0x000fec0003800000 */
.L_x_609:
[----:B------:R-:W2:Y:S02]  /*6650*/  LDG.E R4, desc[UR36][R4.64] ;  /* 0x0000002404047981 */ /* 0x000ea4000c1e1900 */
[----:B--2---:R-:W-:-:S04]  /*6660*/  I2FP.F32.U32 R0, R4 ;  /* 0x0000000400007245 */ /* 0x004fc80000201000 */
[----:B------:R-:W-:-:S04]  /*6670*/  F2FP.BF16.F32.PACK_AB R0, RZ, R0 ;  /* 0x00000000ff00723e */ /* 0x000fc800000010ff */
[----:B------:R-:W-:-:S07]  /*6680*/  PRMT R24, R0, 0x7610, R24 ;  /* 0x0000761000187816 */ /* 0x000fce0000000018 */
.L_x_586:
[----:B------:R-:W-:-:S07]  /*6690*/  VIADD R23, R23, 0x80 ;  /* 0x0000008017177836 */ /* 0x000fce0000000000 */
.L_x_547:
[----:B------:R-:W-:Y:S05]  /*66a0*/  BSYNC B6 ;  /* 0x0000000000067941 */ /* 0x000fea0003800000 */
.L_x_546:
        /* <DEDUP_REMOVED lines=26> */
.L_x_619:
[----:B------:R-:W2:Y:S02]  /*6850*/  LDG.E.U8 R4, desc[UR36][R4.64] ;  /* 0x0000002404047981 */ /* 0x000ea4000c1e1100 */
[----:B--2---:R-:W-:-:S04]  /*6860*/  I2FP.F32.U32 R0, R4 ;  /* 0x0000000400007245 */ /* 0x004fc80000201000 */
[----:B------:R-:W-:-:S04]  /*6870*/  F2FP.BF16.F32.PACK_AB R0, RZ, R0 ;  /* 0x00000000ff00723e */ /* 0x000fc800000010ff */
[----:B------:R-:W-:Y:S01]  /*6880*/  PRMT R19, R0, 0x7610, R19 ;  /* 0x0000761000137816 */ /* 0x000fe20000000013 */
[----:B------:R-:W-:Y:S06]  /*6890*/  BRA `(.L_x_621) ;  /* 0x0000000c00c87947 */ /* 0x000fec0003800000 */
.L_x_618:
        /* <DEDUP_REMOVED lines=11> */
.L_x_623:
[----:B------:R-:W2:Y:S02]  /*6950*/  LDG.E R4, desc[UR36][R4.64] ;  /* 0x0000002404047981 */ /* 0x000ea4000c1e1900 */
[----:B--2---:R-:W-:-:S04]  /*6960*/  I2FP.F32.S32 R0, R4 ;  /* 0x0000000400007245 */ /* 0x004fc80000201400 */
[----:B------:R-:W-:-:S04]  /*6970*/  F2FP.BF16.F32.PACK_AB R0, RZ, R0 ;  /* 0x00000000ff00723e */ /* 0x000fc800000010ff */
[----:B------:R-:W-:Y:S01]  /*6980*/  PRMT R19, R0, 0x7610, R19 ;  /* 0x0000761000137816 */ /* 0x000fe20000000013 */
[----:B------:R-:W-:Y:S06]  /*6990*/  BRA `(.L_x_621) ;  /* 0x0000000c00887947 */ /* 0x000fec0003800000 */
.L_x_622:
[----:B------:R-:W2:Y:S02]  /*69a0*/  LDG.E.U16 R4, desc[UR36][R4.64] ;  /* 0x0000002404047981 */ /* 0x000ea4000c1e1500 */
[----:B--2---:R-:W0:Y:S02]  /*69b0*/  I2F.S16 R0, R4 ;  /* 0x0000000400007306 */ /* 0x004e240000101400 */
[----:B0-----:R-:W-:-:S04]  /*69c0*/  F2FP.BF16.F32.PACK_AB R0, RZ, R0 ;  /* 0x00000000ff00723e */ /* 0x001fc800000010ff */
[----:B------:R-:W-:Y:S01]  /*69d0*/  PRMT R19, R0, 0x7610, R19 ;  /* 0x0000761000137816 */ /* 0x000fe20000000013 */
[----:B------:R-:W-:Y:S06]  /*69e0*/  BRA `(.L_x_621) ;  /* 0x0000000c00747947 */ /* 0x000fec0003800000 */
.L_x_617:
        /* <DEDUP_REMOVED lines=9> */
.L_x_625:
[----:B------:R-:W2:Y:S02]  /*6a80*/  LDG.E.U16 R0, desc[UR36][R4.64] ;  /* 0x0000002404007981 */ /* 0x000ea4000c1e1500 */
[----:B--2---:R-:W-:-:S05]  /*6a90*/  HADD2.F32 R0, -RZ, R0.H0_H0 ;  /* 0x20000000ff007230 */ /* 0x004fca0000004100 */
[----:B------:R-:W-:-:S04]  /*6aa0*/  F2FP.BF16.F32.PACK_AB R0, RZ, R0 ;  /* 0x00000000ff00723e */ /* 0x000fc800000010ff */
[----:B------:R-:W-:Y:S01]  /*6ab0*/  PRMT R19, R0, 0x7610, R19 ;  /* 0x0000761000137816 */ /* 0x000fe20000000013 */
[----:B------:R-:W-:Y:S06]  /*6ac0*/  BRA `(.L_x_621) ;  /* 0x0000000c003c7947 */ /* 0x000fec0003800000 */
.L_x_624:
        /* <DEDUP_REMOVED lines=9> */
.L_x_627:
[----:B------:R-:W2:Y:S02]  /*6b60*/  LDG.E.U16 R4, desc[UR36][R4.64] ;  /* 0x0000002404047981 */ /* 0x000ea4000c1e1500 */
[----:B--2---:R-:W-:-:S05]  /*6b70*/  HADD2.F32 R0, -RZ, R4.H0_H0 ;  /* 0x20000004ff007230 */ /* 0x004fca0000004100 */
[----:B------:R-:W-:-:S04]  /*6b80*/  F2FP.BF16.F32.PACK_AB R0, RZ, R0 ;  /* 0x00000000ff00723e */ /* 0x000fc800000010ff */
[----:B------:R-:W-:Y:S01]  /*6b90*/  PRMT R19, R0, 0x7610, R19 ;  /* 0x0000761000137816 */ /* 0x000fe20000000013 */
[----:B------:R-:W-:Y:S06]  /*6ba0*/  BRA `(.L_x_621) ;  /* 0x0000000c00047947 */ /* 0x000fec0003800000 */
.L_x_626:
        /* <DEDUP_REMOVED lines=9> */
.L_x_616:
        /* <DEDUP_REMOVED lines=14> */
.L_x_630:
        /* <DEDUP_REMOVED lines=9> */
.L_x_629:
        /* <DEDUP_REMOVED lines=28> */
.L_x_632:
        /* <DEDUP_REMOVED lines=15> */
.L_x_631:
[----:B------:R0:W5:Y:S01]  /*7060*/  LDG.E.U16 R19, desc[UR36][R4.64] ;  /* 0x0000002404137981 */ /* 0x000162000c1e1500 */
[----:B------:R-:W-:Y:S05]  /*7070*/  BRA `(.L_x_621) ;  /* 0x0000000400d07947 */ /* 0x000fea0003800000 */
.L_x_628:
        /* <DEDUP_REMOVED lines=13> */
.L_x_635:
        /* <DEDUP_REMOVED lines=21> */
.L_x_639:
[----:B------:R-:W-:Y:S05]  /*72a0*/  BSYNC B1 ;  /* 0x0000000000017941 */ /* 0x000fea0003800000 */
.L_x_638:
[----:B------:R-:W-:Y:S01]  /*72b0*/  LEA R5, R0, 0x3b800000, 0x17 ;  /* 0x3b80000000057811 */ /* 0x000fe200078eb8ff */
[----:B------:R-:W-:-:S05]  /*72c0*/  IMAD.SHL.U32 R0, R3, 0x100000, RZ ;  /* 0x0010000003007824 */ /* 0x000fca00078e00ff */
[----:B------:R-:W-:-:S07]  /*72d0*/  LOP3.LUT R0, R5, R0, R6, 0xfe, !PT ;  /* 0x0000000005007212 */ /* 0x000fce00078efe06 */
.L_x_637:
[----:B------:R-:W-:Y:S05]  /*72e0*/  BSYNC B0 ;  /* 0x0000000000007941 */ /* 0x000fea0003800000 */
.L_x_636:
[----:B------:R-:W-:-:S04]  /*72f0*/  F2FP.BF16.F32.PACK_AB R0, RZ, R0 ;  /* 0x00000000ff00723e */ /* 0x000fc800000010ff */
[----:B------:R-:W-:Y:S01]  /*7300*/  PRMT R19, R0, 0x7610, R19 ;  /* 0x0000761000137816 */ /* 0x000fe20000000013 */
[----:B------:R-:W-:Y:S06]  /*7310*/  BRA `(.L_x_621) ;  /* 0x0000000400287947 */ /* 0x000fec0003800000 */
.L_x_634:
        /* <DEDUP_REMOVED lines=21> */
.L_x_643:
[----:B------:R-:W-:Y:S05]  /*7470*/  BSYNC B1 ;  /* 0x0000000000017941 */ /* 0x000fea0003800000 */
.L_x_642:
[----:B------:R-:W-:Y:S01]  /*7480*/  LEA R5, R0, 0x37800000, 0x17 ;  /* 0x3780000000057811 */ /* 0x000fe200078eb8ff */
[----:B------:R-:W-:-:S05]  /*7490*/  IMAD.SHL.U32 R0, R3, 0x200000, RZ ;  /* 0x0020000003007824 */ /* 0x000fca00078e00ff */
[----:B------:R-:W-:-:S07]  /*74a0*/  LOP3.LUT R0, R5, R0, R6, 0xfe, !PT ;  /* 0x0000000005007212 */ /* 0x000fce00078efe06 */
.L_x_641:
[----:B------:R-:W-:Y:S05]  /*74b0*/  BSYNC B0 ;  /* 0x0000000000007941 */ /* 0x000fea0003800000 */
.L_x_640:
[----:B------:R-:W-:-:S04]  /*74c0*/  F2FP.BF16.F32.PACK_AB R0, RZ, R0 ;  /* 0x00000000ff00723e */ /* 0x000fc800000010ff */
[----:B------:R-:W-:Y:S01]  /*74d0*/  PRMT R19, R0, 0x7610, R19 ;  /* 0x0000761000137816 */ /* 0x000fe20000000013 */
[----:B------:R-:W-:Y:S06]  /*74e0*/  BRA `(.L_x_621) ;  /* 0x0000000000b47947 */ /* 0x000fec0003800000 */
.L_x_633:
        /* <DEDUP_REMOVED lines=14> */
.L_x_647:
[----:B------:R-:W-:Y:S05]  /*75d0*/  BSYNC B0 ;  /* 0x0000000000007941 */ /* 0x000fea0003800000 */
.L_x_646:
[----:B------:R-:W-:-:S04]  /*75e0*/  F2FP.BF16.F32.PACK_AB R0, RZ, R0 ;  /* 0x00000000ff00723e */ /* 0x000fc800000010ff */
[----:B------:R-:W-:Y:S01]  /*75f0*/  PRMT R19, R0, 0x7610, R19 ;  /* 0x0000761000137816 */ /* 0x000fe20000000013 */
[----:B------:R-:W-:Y:S06]  /*7600*/  BRA `(.L_x_621) ;  /* 0x00000000006c7947 */ /* 0x000fec0003800000 */
.L_x_620:
        /* <DEDUP_REMOVED lines=16> */
.L_x_648:
[----:B------:R-:W-:Y:S01]  /*7710*/  PRMT R19, RZ, 0x7610, R19 ;  /* 0x00007610ff137816 */ /* 0x000fe20000000013 */
[----:B------:R-:W-:Y:S06]  /*7720*/  BRA `(.L_x_621) ;  /* 0x0000000000247947 */ /* 0x000fec0003800000 */
.L_x_645:
[----:B------:R-:W2:Y:S02]  /*7730*/  LDG.E.64 R4, desc[UR36][R4.64] ;  /* 0x0000002404047981 */ /* 0x000ea4000c1e1b00 */
[----:B--2---:R-:W0:Y:S02]  /*7740*/  I2F.U64 R0, R4 ;  /* 0x0000000400007312 */ /* 0x004e240000301000 */
[----:B0-----:R-:W-:-:S04]  /*7750*/  F2FP.BF16.F32.PACK_AB R0, RZ, R0 ;  /* 0x00000000ff00723e */ /* 0x001fc800000010ff */
[----:B------:R-:W-:Y:S01]  /*7760*/  PRMT R19, R0, 0x7610, R19 ;  /* 0x0000761000137816 */ /* 0x000fe20000000013 */
[----:B------:R-:W-:Y:S06]  /*7770*/  BRA `(.L_x_621) ;  /* 0x0000000000107947 */ /* 0x000fec0003800000 */
.L_x_644:
[----:B------:R-:W2:Y:S02]  /*7780*/  LDG.E R4, desc[UR36][R4.64] ;  /* 0x0000002404047981 */ /* 0x000ea4000c1e1900 */
[----:B--2---:R-:W-:-:S04]  /*7790*/  I2FP.F32.U32 R0, R4 ;  /* 0x0000000400007245 */ /* 0x004fc80000201000 */
[----:B------:R-:W-:-:S04]  /*77a0*/  F2FP.BF16.F32.PACK_AB R0, RZ, R0 ;  /* 0x00000000ff00723e */ /* 0x000fc800000010ff */
[----:B------:R-:W-:-:S07]  /*77b0*/  PRMT R19, R0, 0x7610, R19 ;  /* 0x0000761000137816 */ /* 0x000fce0000000013 */
.L_x_621:
        /* <DEDUP_REMOVED lines=21> */
.L_x_652:
[----:B------:R-:W2:Y:S02]  /*7910*/  LDG.E.U8 R4, desc[UR36][R4.64] ;  /* 0x0000002404047981 */ /* 0x000ea4000c1e1100 */
[----:B--2---:R-:W-:-:S04]  /*7920*/  I2FP.F32.U32 R0, R4 ;  /* 0x0000000400007245 */ /* 0x004fc80000201000 */
[----:B------:R-:W-:Y:S01]  /*7930*/  F2FP.BF16.F32.PACK_AB R0, RZ, R0 ;  /* 0x00000000ff00723e */ /* 0x000fe200000010ff */
[----:B------:R-:W-:Y:S06]  /*7940*/  BRA `(.L_x_615) ;  /* 0x0000000c008c7947 */ /* 0x000fec0003800000 */
.L_x_651:
        /* <DEDUP_REMOVED lines=10> */
.L_x_655:
[----:B------:R-:W2:Y:S02]  /*79f0*/  LDG.E R4, desc[UR36][R4.64] ;  /* 0x0000002404047981 */ /* 0x000ea4000c1e1900 */
[----:B--2---:R-:W-:-:S04]  /*7a00*/  I2FP.F32.S32 R0, R4 ;  /* 0x0000000400007245 */ /* 0x004fc80000201400 */
[----:B------:R-:W-:Y:S01]  /*7a10*/  F2FP.BF16.F32.PACK_AB R0, RZ, R0 ;  /* 0x00000000ff00723e */ /* 0x000fe200000010ff */
[----:B------:R-:W-:Y:S06]  /*7a20*/  BRA `(.L_x_615) ;  /* 0x0000000c00547947 */ /* 0x000fec0003800000 */
.L_x_654:
[----:B------:R-:W2:Y:S02]  /*7a30*/  LDG.E.U16 R4, desc[UR36][R4.64] ;  /* 0x0000002404047981 */ /* 0x000ea4000c1e1500 */
[----:B--2---:R-:W0:Y:S02]  /*7a40*/  I2F.S16 R0, R4 ;  /* 0x0000000400007306 */ /* 0x004e240000101400 */
[----:B0-----:R-:W-:Y:S01]  /*7a50*/  F2FP.BF16.F32.PACK_AB R0, RZ, R0 ;  /* 0x00000000ff00723e */ /* 0x001fe200000010ff */
[----:B------:R-:W-:Y:S06]  /*7a60*/  BRA `(.L_x_615) ;  /* 0x0000000c00447947 */ /* 0x000fec0003800000 */
.L_x_650:
        /* <DEDUP_REMOVED lines=9> */
.L_x_657:
[----:B------:R-:W2:Y:S02]  /*7b00*/  LDG.E.U16 R0, desc[UR36][R4.64] ;  /* 0x0000002404007981 */ /* 0x000ea4000c1e1500 */
[----:B--2---:R-:W-:-:S05]  /*7b10*/  HADD2.F32 R0, -RZ, R0.H0_H0 ;  /* 0x20000000ff007230 */ /* 0x004fca0000004100 */
[----:B------:R-:W-:Y:S01]  /*7b20*/  F2FP.BF16.F32.PACK_AB R0, RZ, R0 ;  /* 0x00000000ff00723e */ /* 0x000fe200000010ff */
[----:B------:R-:W-:Y:S06]  /*7b30*/  BRA `(.L_x_615) ;  /* 0x0000000c00107947 */ /* 0x000fec0003800000 */
.L_x_656:
        /* <DEDUP_REMOVED lines=9> */
.L_x_659:
[----:B------:R-:W2:Y:S02]  /*7bd0*/  LDG.E.U16 R4, desc[UR36][R4.64] ;  /* 0x0000002404047981 */ /* 0x000ea4000c1e1500 */
[----:B--2---:R-:W-:-:S05]  /*7be0*/  HADD2.F32 R0, -RZ, R4.H0_H0 ;  /* 0x20000004ff007230 */ /* 0x004fca0000004100 */
[----:B------:R-:W-:Y:S01]  /*7bf0*/  F2FP.BF16.F32.PACK_AB R0, RZ, R0 ;  /* 0x00000000ff00723e */ /* 0x000fe200000010ff */
[----:B------:R-:W-:Y:S06]  /*7c00*/  BRA `(.L_x_615) ;  /* 0x0000000800dc7947 */ /* 0x000fec0003800000 */
.L_x_658:
        /* <DEDUP_REMOVED lines=8> */
.L_x_649:
        /* <DEDUP_REMOVED lines=13> */
.L_x_662:
        /* <DEDUP_REMOVED lines=8> */
.L_x_661:
        /* <DEDUP_REMOVED lines=28> */
.L_x_664:
        /* <DEDUP_REMOVED lines=12> */
[----:B------:R-:W-:Y:S01]  /*8060*/  F2FP.BF16.F32.PACK_AB R0, RZ, R0 ;  /* 0x00000000ff00723e */ /* 0x000fe200000010ff */
[----:B------:R-:W-:Y:S06]  /*8070*/  BRA `(.L_x_615) ;  /* 0x0000000400c07947 */ /* 0x000fec0003800000 */
.L_x_663:
[----:B------:R1:W5:Y:S01]  /*8080*/  LDG.E.U16 R0, desc[UR36][R4.64] ;  /* 0x0000002404007981 */ /* 0x000362000c1e1500 */
[----:B------:R-:W-:Y:S05]  /*8090*/  BRA `(.L_x_615) ;  /* 0x0000000400b87947 */ /* 0x000fea0003800000 */
.L_x_660:
        /* <DEDUP_REMOVED lines=12> */
.L_x_667:
        /* <DEDUP_REMOVED lines=21> */
.L_x_671:
[----:B------:R-:W-:Y:S05]  /*82b0*/  BSYNC B1 ;  /* 0x0000000000017941 */ /* 0x000fea0003800000 */
.L_x_670:
[----:B------:R-:W-:Y:S01]  /*82c0*/  LEA R5, R0, 0x3b800000, 0x17 ;  /* 0x3b80000000057811 */ /* 0x000fe200078eb8ff */
[----:B------:R-:W-:-:S05]  /*82d0*/  IMAD.SHL.U32 R0, R3, 0x100000, RZ ;  /* 0x0010000003007824 */ /* 0x000fca00078e00ff */
[----:B------:R-:W-:-:S07]  /*82e0*/  LOP3.LUT R0, R5, R0, R6, 0xfe, !PT ;  /* 0x0000000005007212 */ /* 0x000fce00078efe06 */
.L_x_669:
[----:B------:R-:W-:Y:S05]  /*82f0*/  BSYNC B0 ;  /* 0x0000000000007941 */ /* 0x000fea0003800000 */
.L_x_668:
[----:B------:R-:W-:Y:S01]  /*8300*/  F2FP.BF16.F32.PACK_AB R0, RZ, R0 ;  /* 0x00000000ff00723e */ /* 0x000fe200000010ff */
[----:B------:R-:W-:Y:S06]  /*8310*/  BRA `(.L_x_615) ;  /* 0x0000000400187947 */ /* 0x000fec0003800000 */
.L_x_666:
        /* <DEDUP_REMOVED lines=21> */
.L_x_675:
[----:B------:R-:W-:Y:S05]  /*8470*/  BSYNC B1 ;  /* 0x0000000000017941 */ /* 0x000fea0003800000 */
.L_x_674:
[----:B------:R-:W-:Y:S01]  /*8480*/  LEA R5, R0, 0x37800000, 0x17 ;  /* 0x3780000000057811 */ /* 0x000fe200078eb8ff */
[----:B------:R-:W-:-:S05]  /*8490*/  IMAD.SHL.U32 R0, R3, 0x200000, RZ ;  /* 0x0020000003007824 */ /* 0x000fca00078e00ff */
[----:B------:R-:W-:-:S07]  /*84a0*/  LOP3.LUT R0, R5, R0, R6, 0xfe, !PT ;  /* 0x0000000005007212 */ /* 0x000fce00078efe06 */
.L_x_673:
[----:B------:R-:W-:Y:S05]  /*84b0*/  BSYNC B0 ;  /* 0x0000000000007941 */ /* 0x000fea0003800000 */
.L_x_672:
[----:B------:R-:W-:Y:S01]  /*84c0*/  F2FP.BF16.F32.PACK_AB R0, RZ, R0 ;  /* 0x00000000ff00723e */ /* 0x000fe200000010ff */
[----:B------:R-:W-:Y:S06]  /*84d0*/  BRA `(.L_x_615) ;  /* 0x0000000000a87947 */ /* 0x000fec0003800000 */
.L_x_665:
        /* <DEDUP_REMOVED lines=14> */
.L_x_679:
[----:B------:R-:W-:Y:S05]  /*85c0*/  BSYNC B0 ;  /* 0x0000000000007941 */ /* 0x000fea0003800000 */
.L_x_678:
[----:B------:R-:W-:Y:S01]  /*85d0*/  F2FP.BF16.F32.PACK_AB R0, RZ, R0 ;  /* 0x00000000ff00723e */ /* 0x000fe200000010ff */
[----:B------:R-:W-:Y:S06]  /*85e0*/  BRA `(.L_x_615) ;  /* 0x0000000000647947 */ /* 0x000fec0003800000 */
.L_x_653:
        /* <DEDUP_REMOVED lines=16> */
.L_x_680:
[----:B------:R-:W-:Y:S01]  /*86f0*/  PRMT R0, RZ, 0x7610, R0 ;  /* 0x00007610ff007816 */ /* 0x000fe20000000000 */
[----:B------:R-:W-:Y:S06]  /*8700*/  BRA `(.L_x_615) ;  /* 0x00000000001c7947 */ /* 0x000fec0003800000 */
.L_x_677:
[----:B------:R-:W2:Y:S02]  /*8710*/  LDG.E.64 R4, desc[UR36][R4.64] ;  /* 0x0000002404047981 */ /* 0x000ea4000c1e1b00 */
[----:B--2---:R-:W0:Y:S02]  /*8720*/  I2F.U64 R0, R4 ;  /* 0x0000000400007312 */ /* 0x004e240000301000 */
[----:B0-----:R-:W-:Y:S01]  /*8730*/  F2FP.BF16.F32.PACK_AB R0, RZ, R0 ;  /* 0x00000000ff00723e */ /* 0x001fe200000010ff */
[----:B------:R-:W-:Y:S06]  /*8740*/  BRA `(.L_x_615) ;  /* 0x00000000000c7947 */ /* 0x000fec0003800000 */
.L_x_676:
[----:B------:R-:W2:Y:S02]  /*8750*/  LDG.E R4, desc[UR36][R4.64] ;  /* 0x0000002404047981 */ /* 0x000ea4000c1e1900 */
[----:B--2---:R-:W-:-:S04]  /*8760*/  I2FP.F32.U32 R0, R4 ;  /* 0x0000000400007245 */ /* 0x004fc80000201000 */
[----:B------:R-:W-:-:S07]  /*8770*/  F2FP.BF16.F32.PACK_AB R0, RZ, R0 ;  /* 0x00000000ff00723e */ /* 0x000fce00000010ff */
.L_x_615:
[----:B------:R-:W-:Y:S05]  /*8780*/  BSYNC B6 ;  /* 0x0000000000067941 */ /* 0x000fea0003800000 */
.L_x_614:
[----:B------:R-:W2:Y:S01]  /*8790*/  S2R R25, SR_TID.X ;  /* 0x0000000000197919 */ /* 0x000ea20000002100 */
[----:B------:R-:W3:Y:S01]  /*87a0*/  LDC.U8 R17, c[0x0][0x250] ;  /* 0x00009400ff117b82 */ /* 0x000ee20000000000 */
[----:B------:R-:W-:Y:S01]  /*87b0*/  BSSY B0, `(.L_x_681) ;  /* 0x0000015000007945 */ /* 0x000fe20003800000 */
[CC--:B--2---:R-:W-:Y:S01]  /*87c0*/  ISETP.GE.AND P1, PT, R25.reuse, R16.reuse, PT ;  /* 0x000000101900720c */ /* 0x0c4fe20003f26270 */
[C---:B------:R-:W-:Y:S02]  /*87d0*/  VIADD R3, R25.reuse, 0x100 ;  /* 0x0000010019037836 */ /* 0x040fe40000000000 */
[C---:B01----:R-:W-:Y:S02]  /*87e0*/  VIADD R5, R25.reuse, 0x180 ;  /* 0x0000018019057836 */ /* 0x043fe40000000000 */
[----:B------:R-:W-:Y:S01]  /*87f0*/  VIADD R23, R25, 0x80 ;  /* 0x0000008019177836 */ /* 0x000fe20000000000 */
[-C--:B------:R-:W-:Y:S02]  /*8800*/  ISETP.GE.AND P2, PT, R3, R16.reuse, PT ;  /* 0x000000100300720c */ /* 0x080fe40003f46270 */
[----:B------:R-:W-:-:S02]  /*8810*/  ISETP.GE.AND P0, PT, R5, R16, PT ;  /* 0x000000100500720c */ /* 0x000fc40003f06270 */
[----:B------:R-:W-:-:S03]  /*8820*/  ISETP.GE.AND P4, PT, R23, R16, PT ;  /* 0x000000101700720c */ /* 0x000fc60003f86270 */
[----:B------:R-:W-:Y:S10]  /*8830*/  @P1 BRA `(.L_x_682) ;  /* 0x0000000000301947 */ /* 0x000ff40003800000 */
[----:B-----5:R-:W-:Y:S01]  /*8840*/  IMAD.U32 R26, R26, 0x10000, RZ ;  /* 0x000100001a1a7824 */ /* 0x020fe200078e00ff */
[----:B------:R-:W-:Y:S01]  /*8850*/  ULDC.64 UR4, c[0x0][0x218] ;  /* 0x0000860000047ab9 */ /* 0x000fe20000000a00 */
[----:B------:R-:W-:Y:S02]  /*8860*/  IMAD.U32 R3, R22, 0x10000, RZ ;  /* 0x0001000016037824 */ /* 0x000fe400078e00ff */
[----:B------:R-:W-:-:S05]  /*8870*/  FMUL.FTZ R26, R26, UR4 ;  /* 0x000000041a1a7c20 */ /* 0x000fca0008410000 */
[----:B------:R-:W-:-:S13]  /*8880*/  FSETP.GT.FTZ.AND P3, PT, R26, UR5, PT ;  /* 0x000000051a007c0b */ /* 0x000fda000bf74000 */
[----:B------:R-:W-:-:S06]  /*8890*/  @!P3 FMUL.FTZ R4, R26, 1.4426950216293334961 ;  /* 0x3fb8aa3b1a04b820 */ /* 0x000fcc0000410000 */
[----:B------:R-:W0:Y:S02]  /*88a0*/  @!P3 MUFU.EX2 R4, R4 ;  /* 0x000000040004b308 */ /* 0x000e240000000800 */
[----:B0-----:R-:W-:Y:S01]  /*88b0*/  @!P3 FADD.FTZ R6, R4, 1 ;  /* 0x3f8000000406b421 */ /* 0x001fe20000010000 */
[----:B------:R-:W-:-:S05]  /*88c0*/  @!P3 FMUL.FTZ R5, R3, R4 ;  /* 0x000000040305b220 */ /* 0x000fca0000410000 */
[----:B------:R-:W0:Y:S02]  /*88d0*/  @!P3 MUFU.RCP R6, R6 ;  /* 0x000000060006b308 */ /* 0x000e240000001000 */
[----:B0-----:R-:W-:-:S06]  /*88e0*/  @!P3 FMUL.FTZ R3, R5, R6 ;  /* 0x000000060503b220 */ /* 0x001fcc0000410000 */
[----:B------:R-:W0:Y:S02]  /*88f0*/  F2F.BF16.F32 R3, R3 ;  /* 0x0000000300037304 */ /* 0x000e240000202000 */
.L_x_682:
[----:B------:R-:W-:Y:S05]  /*8900*/  BSYNC B0 ;  /* 0x0000000000007941 */ /* 0x000fea0003800000 */
.L_x_681:
[----:B------:R-:W-:Y:S04]  /*8910*/  BSSY B0, `(.L_x_683) ;  /* 0x000000e000007945 */ /* 0x000fe80003800000 */
[----:B------:R-:W-:Y:S05]  /*8920*/  @P4 BRA `(.L_x_684) ;  /* 0x0000000000304947 */ /* 0x000fea0003800000 */
[----:B-----5:R-:W-:Y:S01]  /*8930*/  IMAD.U32 R27, R27, 0x10000, RZ ;  /* 0x000100001b1b7824 */ /* 0x020fe200078e00ff */
[----:B------:R-:W-:Y:S01]  /*8940*/  ULDC.64 UR4, c[0x0][0x218] ;  /* 0x0000860000047ab9 */ /* 0x000fe20000000a00 */
[----:B------:R-:W-:Y:S02]  /*8950*/  IMAD.U32 R22, R28, 0x10000, RZ ;  /* 0x000100001c167824 */ /* 0x000fe400078e00ff */
[----:B------:R-:W-:-:S05]  /*8960*/  FMUL.FTZ R27, R27, UR4 ;  /* 0x000000041b1b7c20 */ /* 0x000fca0008410000 */
[----:B------:R-:W-:-:S13]  /*8970*/  FSETP.GT.FTZ.AND P3, PT, R27, UR5, PT ;  /* 0x000000051b007c0b */ /* 0x000fda000bf74000 */
[----:B------:R-:W-:-:S04]  /*8980*/  @!P3 FMUL.FTZ R4, R27, 1.4426950216293334961 ;  /* 0x3fb8aa3b1b04b820 */ /* 0x000fc80000410000 */
[----:B------:R-:W1:Y:S02]  /*8990*/  @!P3 MUFU.EX2 R5, R4 ;  /* 0x000000040005b308 */ /* 0x000e640000000800 */
[----:B-1----:R-:W-:Y:S01]  /*89a0*/  @!P3 FADD.FTZ R6, R5, 1 ;  /* 0x3f8000000506b421 */ /* 0x002fe20000010000 */
[----:B------:R-:W-:-:S05]  /*89b0*/  @!P3 FMUL.FTZ R5, R22, R5 ;  /* 0x000000051605b220 */ /* 0x000fca0000410000 */
[----:B------:R-:W1:Y:S02]  /*89c0*/  @!P3 MUFU.RCP R6, R6 ;  /* 0x000000060006b308 */ /* 0x000e640000001000 */
[----:B-1----:R-:W-:-:S06]  /*89d0*/  @!P3 FMUL.FTZ R22, R5, R6 ;  /* 0x000000060516b220 */ /* 0x002fcc0000410000 */
[----:B------:R-:W1:Y:S02]  /*89e0*/  F2F.BF16.F32 R22, R22 ;  /* 0x0000001600167304 */ /* 0x000e640000202000 */
.L_x_684:
[----:B------:R-:W-:Y:S05]  /*89f0*/  BSYNC B0 ;  /* 0x0000000000007941 */ /* 0x000fea0003800000 */
.L_x_683:
        /* <DEDUP_REMOVED lines=8> */
[----:B------:R-:W2:Y:S02]  /*8a80*/  @!P2 MUFU.EX2 R5, R4 ;  /* 0x000000040005a308 */ /* 0x000ea40000000800 */
[----:B--2---:R-:W-:Y:S01]  /*8a90*/  @!P2 FADD.FTZ R6, R5, 1 ;  /* 0x3f8000000506a421 */ /* 0x004fe20000010000 */
[----:B------:R-:W-:-:S05]  /*8aa0*/  @!P2 FMUL.FTZ R5, R18, R5 ;  /* 0x000000051205a220 */ /* 0x000fca0000410000 */
[----:B------:R-:W2:Y:S02]  /*8ab0*/  @!P2 MUFU.RCP R6, R6 ;  /* 0x000000060006a308 */ /* 0x000ea40000001000 */
[----:B--2---:R-:W-:-:S06]  /*8ac0*/  @!P2 FMUL.FTZ R18, R5, R6 ;  /* 0x000000060512a220 */ /* 0x004fcc0000410000 */
[----:B------:R-:W2:Y:S02]  /*8ad0*/  F2F.BF16.F32 R18, R18 ;  /* 0x0000001200127304 */ /* 0x000ea40000202000 */
.L_x_686:
[----:B------:R-:W-:Y:S05]  /*8ae0*/  BSYNC B0 ;  /* 0x0000000000007941 */ /* 0x000fea0003800000 */
.L_x_685:
[----:B------:R-:W-:Y:S04]  /*8af0*/  BSSY B0, `(.L_x_687) ;  /* 0x000000e000007945 */ /* 0x000fe80003800000 */
[----:B------:R-:W-:Y:S05]  /*8b00*/  @P0 BRA `(.L_x_688) ;  /* 0x0000000000300947 */ /* 0x000fea0003800000 */
[----:B-----5:R-:W-:Y:S01]  /*8b10*/  IMAD.U32 R0, R0, 0x10000, RZ ;  /* 0x0001000000007824 */ /* 0x020fe200078e00ff */
[----:B------:R-:W-:Y:S01]  /*8b20*/  ULDC.64 UR4, c[0x0][0x218] ;  /* 0x0000860000047ab9 */ /* 0x000fe20000000a00 */
[----:B------:R-:W-:Y:S02]  /*8b30*/  IMAD.U32 R19, R19, 0x10000, RZ ;  /* 0x0001000013137824 */ /* 0x000fe400078e00ff */
[----:B------:R-:W-:-:S05]  /*8b40*/  FMUL.FTZ R0, R0, UR4 ;  /* 0x0000000400007c20 */ /* 0x000fca0008410000 */
[----:B------:R-:W-:-:S13]  /*8b50*/  FSETP.GT.FTZ.AND P0, PT, R0, UR5, PT ;  /* 0x0000000500007c0b */ /* 0x000fda000bf14000 */
[----:B------:R-:W-:-:S06]  /*8b60*/  @!P0 FMUL.FTZ R0, R0, 1.4426950216293334961 ;  /* 0x3fb8aa3b00008820 */ /* 0x000fcc0000410000 */
[----:B------:R-:W4:Y:S02]  /*8b70*/  @!P0 MUFU.EX2 R0, R0 ;  /* 0x0000000000008308 */ /* 0x000f240000000800 */
[----:B----4-:R-:W-:Y:S01]  /*8b80*/  @!P0 FADD.FTZ R5, R0, 1 ;  /* 0x3f80000000058421 */ /* 0x010fe20000010000 */
[----:B------:R-:W-:-:S05]  /*8b90*/  @!P0 FMUL.FTZ R4, R19, R0 ;  /* 0x0000000013048220 */ /* 0x000fca0000410000 */
[----:B------:R-:W4:Y:S02]  /*8ba0*/  @!P0 MUFU.RCP R5, R5 ;  /* 0x0000000500058308 */ /* 0x000f240000001000 */
[----:B----4-:R-:W-:-:S06]  /*8bb0*/  @!P0 FMUL.FTZ R19, R4, R5 ;  /* 0x0000000504138220 */ /* 0x010fcc0000410000 */
[----:B------:R-:W4:Y:S02]  /*8bc0*/  F2F.BF16.F32 R19, R19 ;  /* 0x0000001300137304 */ /* 0x000f240000202000 */
.L_x_688:
[----:B------:R-:W-:Y:S05]  /*8bd0*/  BSYNC B0 ;  /* 0x0000000000007941 */ /* 0x000fea0003800000 */
.L_x_687:
[----:B------:R-:W-:Y:S04]  /*8be0*/  BSSY B6, `(.L_x_689) ;  /* 0x0000112000067945 */ /* 0x000fe80003800000 */
[----:B------:R-:W-:Y:S05]  /*8bf0*/  @P1 BRA `(.L_x_690) ;  /* 0x0000001000401947 */ /* 0x000fea0003800000 */
[----:B------:R-:W0:Y:S01]  /*8c00*/  LDC.64 R8, c[0x0][0x228] ;  /* 0x00008a00ff087b82 */ /* 0x000e220000000a00 */
[----:B---3-5:R-:W-:Y:S01]  /*8c10*/  PRMT R0, R17, 0x9910, RZ ;  /* 0x0000991011007816 */ /* 0x028fe200000000ff */
        /* <DEDUP_REMOVED lines=15> */
[----:B------:R-:W-:Y:S02]  /*8d10*/  IMAD.U32 R3, R3, 0x10000, RZ ;  /* 0x0001000003037824 */ /* 0x000fe400078e00ff */
[----:B------:R-:W-:-:S04]  /*8d20*/  IMAD.MOV.U32 R25, RZ, RZ, R23 ;  /* 0x000000ffff197224 */ /* 0x000fc800078e0017 */
[----:B------:R-:W0:Y:S02]  /*8d30*/  F2I.FTZ.TRUNC.NTZ R3, R3 ;  /* 0x0000000300037305 */ /* 0x000e24000021f100 */
[----:B0-----:R0:W-:Y:S01]  /*8d40*/  STG.E.U8 desc[UR36][R8.64], R3 ;  /* 0x0000000308007986 */ /* 0x0011e2000c101124 */
[----:B------:R-:W-:Y:S05]  /*8d50*/  BRA `(.L_x_690) ;  /* 0x0000000c00e87947 */ /* 0x000fea0003800000 */
.L_x_694:
[----:B------:R-:W-:Y:S02]  /*8d60*/  IMAD.U32 R5, R3, 0x10000, RZ ;  /* 0x0001000003057824 */ /* 0x000fe400078e00ff */
[----:B------:R-:W-:-:S04]  /*8d70*/  IMAD.MOV.U32 R25, RZ, RZ, R23 ;  /* 0x000000ffff197224 */ /* 0x000fc800078e0017 */
[----:B------:R-:W0:Y:S02]  /*8d80*/  F2I.S64.TRUNC R4, R5 ;  /* 0x0000000500047311 */ /* 0x000e24000020d900 */
[----:B0-----:R0:W-:Y:S01]  /*8d90*/  STG.E.U8 desc[UR36][R8.64], R4 ;  /* 0x0000000408007986 */ /* 0x0011e2000c101124 */
[----:B------:R-:W-:Y:S05]  /*8da0*/  BRA `(.L_x_690) ;  /* 0x0000000c00d47947 */ /* 0x000fea0003800000 */
.L_x_693:
[----:B------:R-:W-:-:S13]  /*8db0*/  ISETP.NE.AND P0, PT, R0, 0x2, PT ;  /* 0x000000020000780c */ /* 0x000fda0003f05270 */
[----:B------:R-:W-:Y:S05]  /*8dc0*/  @!P0 BRA `(.L_x_696) ;  /* 0x0000000000388947 */ /* 0x000fea0003800000 */
[----:B------:R-:W-:-:S13]  /*8dd0*/  ISETP.NE.AND P0, PT, R0, 0x3, PT ;  /* 0x000000030000780c */ /* 0x000fda0003f05270 */
[----:B------:R-:W-:Y:S05]  /*8de0*/  @!P0 BRA `(.L_x_697) ;  /* 0x00000000001c8947 */ /* 0x000fea0003800000 */
[----:B------:R-:W-:-:S13]  /*8df0*/  ISETP.NE.AND P0, PT, R0, 0x4, PT ;  /* 0x000000040000780c */ /* 0x000fda0003f05270 */
[----:B------:R-:W-:Y:S05]  /*8e00*/  @P0 BRA `(.L_x_695) ;  /* 0x0000000c00500947 */ /* 0x000fea0003800000 */
[----:B------:R-:W-:Y:S02]  /*8e10*/  IMAD.U32 R4, R3, 0x10000, RZ ;  /* 0x0001000003047824 */ /* 0x000fe400078e00ff */
[----:B------:R-:W-:-:S04]  /*8e20*/  IMAD.MOV.U32 R25, RZ, RZ, R23 ;  /* 0x000000ffff197224 */ /* 0x000fc800078e0017 */
[----:B------:R-:W0:Y:S02]  /*8e30*/  F2I.S64.TRUNC R4, R4 ;  /* 0x0000000400047311 */ /* 0x000e24000020d900 */
[----:B0-----:R0:W-:Y:S01]  /*8e40*/  STG.E.64 desc[UR36][R8.64], R4 ;  /* 0x0000000408007986 */ /* 0x0011e2000c101b24 */
[----:B------:R-:W-:Y:S05]  /*8e50*/  BRA `(.L_x_690) ;  /* 0x0000000c00a87947 */ /* 0x000fea0003800000 */
.L_x_697:
[----:B------:R-:W-:Y:S02]  /*8e60*/  IMAD.U32 R3, R3, 0x10000, RZ ;  /* 0x0001000003037824 */ /* 0x000fe400078e00ff */
[----:B------:R-:W-:-:S04]  /*8e70*/  IMAD.MOV.U32 R25, RZ, RZ, R23 ;  /* 0x000000ffff197224 */ /* 0x000fc800078e0017 */
[----:B------:R-:W0:Y:S02]  /*8e80*/  F2I.FTZ.TRUNC.NTZ R3, R3 ;  /* 0x0000000300037305 */ /* 0x000e24000021f100 */
[----:B0-----:R0:W-:Y:S01]  /*8e90*/  STG.E desc[UR36][R8.64], R3 ;  /* 0x0000000308007986 */ /* 0x0011e2000c101924 */
[----:B------:R-:W-:Y:S05]  /*8ea0*/  BRA `(.L_x_690) ;  /* 0x0000000c00947947 */ /* 0x000fea0003800000 */
.L_x_696:
[----:B------:R-:W-:Y:S02]  /*8eb0*/  IMAD.U32 R3, R3, 0x10000, RZ ;  /* 0x0001000003037824 */ /* 0x000fe400078e00ff */
[----:B------:R-:W-:-:S04]  /*8ec0*/  IMAD.MOV.U32 R25, RZ, RZ, R23 ;  /* 0x000000ffff197224 */ /* 0x000fc800078e0017 */
[----:B------:R-:W0:Y:S02]  /*8ed0*/  F2I.FTZ.TRUNC.NTZ R3, R3 ;  /* 0x0000000300037305 */ /* 0x000e24000021f100 */
[----:B0-----:R0:W-:Y:S01]  /*8ee0*/  STG.E.U16 desc[UR36][R8.64], R3 ;  /* 0x0000000308007986 */ /* 0x0011e2000c101524 */
[----:B------:R-:W-:Y:S05]  /*8ef0*/  BRA `(.L_x_690) ;  /* 0x0000000c00807947 */ /* 0x000fea0003800000 */
.L_x_692:
[----:B------:R-:W-:-:S13]  /*8f00*/  ISETP.GT.AND P0, PT, R0, 0x6, PT ;  /* 0x000000060000780c */ /* 0x000fda0003f04270 */
[----:B------:R-:W-:Y:S05]  /*8f10*/  @P0 BRA `(.L_x_698) ;  /* 0x0000000000340947 */ /* 0x000fea0003800000 */
[----:B------:R-:W-:-:S13]  /*8f20*/  ISETP.NE.AND P0, PT, R0, 0x5, PT ;  /* 0x000000050000780c */ /* 0x000fda0003f05270 */
[----:B------:R-:W-:Y:S05]  /*8f30*/  @!P0 BRA `(.L_x_699) ;  /* 0x0000000000188947 */ /* 0x000fea0003800000 */
[----:B------:R-:W-:-:S13]  /*8f40*/  ISETP.NE.AND P0, PT, R0, 0x6, PT ;  /* 0x000000060000780c */ /* 0x000fda0003f05270 */
[----:B------:R-:W-:Y:S05]  /*8f50*/  @P0 BRA `(.L_x_695) ;  /* 0x0000000800fc0947 */ /* 0x000fea0003800000 */
[----:B------:R-:W-:Y:S02]  /*8f60*/  IMAD.U32 R3, R3, 0x10000, RZ ;  /* 0x0001000003037824 */ /* 0x000fe400078e00ff */
[----:B------:R-:W-:-:S03]  /*8f70*/  IMAD.MOV.U32 R25, RZ, RZ, R23 ;  /* 0x000000ffff197224 */ /* 0x000fc600078e0017 */
[----:B------:R0:W-:Y:S01]  /*8f80*/  STG.E desc[UR36][R8.64], R3 ;  /* 0x0000000308007986 */ /* 0x0001e2000c101924 */
[----:B------:R-:W-:Y:S05]  /*8f90*/  BRA `(.L_x_690) ;  /* 0x0000000c00587947 */ /* 0x000fea0003800000 */
.L_x_699:
[----:B------:R-:W-:Y:S02]  /*8fa0*/  IMAD.U32 R0, R3, 0x10000, RZ ;  /* 0x0001000003007824 */ /* 0x000fe400078e00ff */
[----:B------:R-:W-:-:S03]  /*8fb0*/  IMAD.MOV.U32 R25, RZ, RZ, R23 ;  /* 0x000000ffff197224 */ /* 0x000fc600078e0017 */
[----:B------:R-:W-:-:S05]  /*8fc0*/  F2FP.F16.F32.PACK_AB R0, RZ, R0 ;  /* 0x00000000ff00723e */ /* 0x000fca00000000ff */
[----:B------:R0:W-:Y:S01]  /*8fd0*/  STG.E.U16 desc[UR36][R8.64], R0 ;  /* 0x0000000008007986 */ /* 0x0001e2000c101524 */
[----:B------:R-:W-:Y:S05]  /*8fe0*/  BRA `(.L_x_690) ;  /* 0x0000000c00447947 */ /* 0x000fea0003800000 */
.L_x_698:
[----:B------:R-:W-:-:S13]  /*8ff0*/  ISETP.NE.AND P0, PT, R0, 0x7, PT ;  /* 0x000000070000780c */ /* 0x000fda0003f05270 */
[----:B------:R-:W-:Y:S05]  /*9000*/  @!P0 BRA `(.L_x_700) ;  /* 0x00000000003c8947 */ /* 0x000fea0003800000 */
[----:B------:R-:W-:-:S13]  /*9010*/  ISETP.NE.AND P0, PT, R0, 0x8, PT ;  /* 0x000000080000780c */ /* 0x000fda0003f05270 */
[----:B------:R-:W-:Y:S05]  /*9020*/  @!P0 BRA `(.L_x_701) ;  /* 0x00000000001c8947 */ /* 0x000fea0003800000 */
[----:B------:R-:W-:-:S13]  /*9030*/  ISETP.NE.AND P0, PT, R0, 0x9, PT ;  /* 0x000000090000780c */ /* 0x000fda0003f05270 */
[----:B------:R-:W-:Y:S05]  /*9040*/  @P0 BRA `(.L_x_695) ;  /* 0x0000000800c00947 */ /* 0x000fea0003800000 */
[----:B------:R-:W-:Y:S02]  /*9050*/  IMAD.U32 R4, R3, 0x10000, RZ ;  /* 0x0001000003047824 */ /* 0x000fe400078e00ff */
[----:B------:R-:W-:Y:S02]  /*9060*/  IMAD.MOV.U32 R5, RZ, RZ, RZ ;  /* 0x000000ffff057224 */ /* 0x000fe400078e00ff */
[----:B------:R-:W-:-:S03]  /*9070*/  IMAD.MOV.U32 R25, RZ, RZ, R23 ;  /* 0x000000ffff197224 */ /* 0x000fc600078e0017 */
[----:B------:R0:W-:Y:S01]  /*9080*/  STG.E.64 desc[UR36][R8.64], R4 ;  /* 0x0000000408007986 */ /* 0x0001e2000c101b24 */
[----:B------:R-:W-:Y:S05]  /*9090*/  BRA `(.L_x_690) ;  /* 0x0000000c00187947 */ /* 0x000fea0003800000 */
.L_x_701:
[----:B------:R-:W-:Y:S02]  /*90a0*/  IMAD.U32 R3, R3, 0x10000, RZ ;  /* 0x0001000003037824 */ /* 0x000fe400078e00ff */
[----:B------:R-:W-:-:S03]  /*90b0*/  IMAD.MOV.U32 R25, RZ, RZ, R23 ;  /* 0x000000ffff197224 */ /* 0x000fc600078e0017 */
[----:B------:R-:W-:-:S04]  /*90c0*/  F2FP.F16.F32.PACK_AB R3, RZ, R3 ;  /* 0x00000003ff03723e */ /* 0x000fc800000000ff */
[----:B------:R-:W-:-:S05]  /*90d0*/  PRMT R3, R3, 0x5410, RZ ;  /* 0x0000541003037816 */ /* 0x000fca00000000ff */
[----:B------:R0:W-:Y:S01]  /*90e0*/  STG.E desc[UR36][R8.64], R3 ;  /* 0x0000000308007986 */ /* 0x0001e2000c101924 */
[----:B------:R-:W-:Y:S05]  /*90f0*/  BRA `(.L_x_690) ;  /* 0x0000000c00007947 */ /* 0x000fea0003800000 */
.L_x_700:
[----:B------:R-:W-:Y:S02]  /*9100*/  IMAD.U32 R4, R3, 0x10000, RZ ;  /* 0x0001000003047824 */ /* 0x000fe400078e00ff */
[----:B------:R-:W-:Y:S02]  /*9110*/  IMAD.MOV.U32 R25, RZ, RZ, R23 ;  /* 0x000000ffff197224 */ /* 0x000fe400078e0017 */
[----:B------:R-:W-:-:S06]  /*9120*/  FMUL.FTZ R4, R4, 1 ;  /* 0x3f80000004047820 */ /* 0x000fcc0000410000 */
[----:B------:R-:W0:Y:S02]  /*9130*/  F2F.F64.F32 R4, R4 ;  /* 0x0000000400047310 */ /* 0x000e240000201800 */
[----:B0-----:R0:W-:Y:S01]  /*9140*/  STG.E.64 desc[UR36][R8.64], R4 ;  /* 0x0000000408007986 */ /* 0x0011e2000c101b24 */
[----:B------:R-:W-:Y:S05]  /*9150*/  BRA `(.L_x_690) ;  /* 0x0000000800e87947 */ /* 0x000fea0003800000 */
.L_x_691:
        /* <DEDUP_REMOVED lines=10> */
[----:B------:R-:W-:-:S04]  /*9200*/  FSETP.NEU.FTZ.AND P0, PT, R3, RZ, PT ;  /* 0x000000ff0300720b */ /* 0x000fc80003f1d000 */
[----:B------:R-:W-:-:S05]  /*9210*/  SEL R3, RZ, 0x1, !P0 ;  /* 0x00000001ff037807 */ /* 0x000fca0004000000 */
[----:B------:R0:W-:Y:S01]  /*9220*/  STG.E.U8 desc[UR36][R8.64], R3 ;  /* 0x0000000308007986 */ /* 0x0001e2000c101124 */
[----:B------:R-:W-:Y:S05]  /*9230*/  BRA `(.L_x_690) ;  /* 0x0000000800b07947 */ /* 0x000fea0003800000 */
.L_x_704:
[----:B------:R-:W-:Y:S01]  /*9240*/  IMAD.U32 R3, R3, 0x10000, RZ ;  /* 0x0001000003037824 */ /* 0x000fe200078e00ff */
[----:B------:R-:W-:Y:S01]  /*9250*/  CS2R R6, SRZ ;  /* 0x0000000000067805 */ /* 0x000fe2000001ff00 */
[----:B------:R-:W-:Y:S02]  /*9260*/  IMAD.MOV.U32 R25, RZ, RZ, R23 ;  /* 0x000000ffff197224 */ /* 0x000fe400078e0017 */
[----:B------:R-:W-:-:S04]  /*9270*/  FMUL.FTZ R3, R3, 1 ;  /* 0x3f80000003037820 */ /* 0x000fc80000410000 */
[----:B------:R-:W0:Y:S02]  /*9280*/  F2F.F64.F32 R4, R3 ;  /* 0x0000000300047310 */ /* 0x000e240000201800 */
[----:B0-----:R0:W-:Y:S01]  /*9290*/  STG.E.128 desc[UR36][R8.64], R4 ;  /* 0x0000000408007986 */ /* 0x0011e2000c101d24 */
[----:B------:R-:W-:Y:S05]  /*92a0*/  BRA `(.L_x_690) ;  /* 0x0000000800947947 */ /* 0x000fea0003800000 */
.L_x_703:
[----:B------:R-:W-:-:S13]  /*92b0*/  ISETP.NE.AND P0, PT, R0, 0xf, PT ;  /* 0x0000000f0000780c */ /* 0x000fda0003f05270 */
[----:B------:R-:W-:Y:S05]  /*92c0*/  @!P0 BRA `(.L_x_705) ;  /* 0x0000000000bc8947 */ /* 0x000fea0003800000 */
[----:B------:R-:W-:-:S13]  /*92d0*/  ISETP.NE.AND P0, PT, R0, 0x17, PT ;  /* 0x000000170000780c */ /* 0x000fda0003f05270 */
[----:B------:R-:W-:Y:S05]  /*92e0*/  @!P0 BRA `(.L_x_706) ;  /* 0x0000000000588947 */ /* 0x000fea0003800000 */
[----:B------:R-:W-:-:S13]  /*92f0*/  ISETP.NE.AND P0, PT, R0, 0x18, PT ;  /* 0x000000180000780c */ /* 0x000fda0003f05270 */
[----:B------:R-:W-:Y:S05]  /*9300*/  @P0 BRA `(.L_x_695) ;  /* 0x0000000800100947 */ /* 0x000fea0003800000 */
[----:B------:R-:W-:Y:S01]  /*9310*/  IMAD.U32 R7, R3, 0x10000, RZ ;  /* 0x0001000003077824 */ /* 0x000fe200078e00ff */
        /* <DEDUP_REMOVED lines=14> */
.L_x_708:
[----:B------:R-:W-:Y:S05]  /*9400*/  BSYNC B0 ;  /* 0x0000000000007941 */ /* 0x000fea0003800000 */
.L_x_707:
[----:B------:R-:W-:Y:S01]  /*9410*/  LOP3.LUT R5, R0, R5, RZ, 0xfc, !PT ;  /* 0x0000000500057212 */ /* 0x000fe200078efcff */
[----:B------:R-:W-:-:S04]  /*9420*/  IMAD.MOV.U32 R25, RZ, RZ, R23 ;  /* 0x000000ffff197224 */ /* 0x000fc800078e0017 */
[----:B------:R0:W-:Y:S01]  /*9430*/  STG.E.U8 desc[UR36][R8.64], R5 ;  /* 0x0000000508007986 */ /* 0x0001e2000c101124 */
[----:B------:R-:W-:Y:S05]  /*9440*/  BRA `(.L_x_690) ;  /* 0x00000008002c7947 */ /* 0x000fea0003800000 */
.L_x_706:
[----:B------:R-:W-:Y:S01]  /*9450*/  IMAD.U32 R5, R3, 0x10000, RZ ;  /* 0x0001000003057824 */ /* 0x000fe200078e00ff */
        /* <DEDUP_REMOVED lines=12> */
.L_x_710:
[----:B------:R-:W-:Y:S01]  /*9520*/  IMAD.MOV.U32 R0, RZ, RZ, 0x7f ;  /* 0x0000007fff007424 */ /* 0x000fe200078e00ff */
[----:B------:R-:W-:-:S04]  /*9530*/  ISETP.GT.U32.AND P0, PT, R3, 0x7f800000, PT ;  /* 0x7f8000000300780c */ /* 0x000fc80003f04070 */
[----:B------:R-:W-:-:S09]  /*9540*/  SEL R0, R0, 0x7c, P0 ;  /* 0x0000007c00007807 */ /* 0x000fd20000000000 */
.L_x_711:
[----:B------:R-:W-:Y:S05]  /*9550*/  BSYNC B0 ;  /* 0x0000000000007941 */ /* 0x000fea0003800000 */
.L_x_709:
[----:B------:R-:W-:Y:S01]  /*9560*/  LOP3.LUT R3, R5, 0x80000000, RZ, 0xc0, !PT ;  /* 0x8000000005037812 */ /* 0x000fe200078ec0ff */
[----:B------:R-:W-:-:S03]  /*9570*/  IMAD.MOV.U32 R25, RZ, RZ, R23 ;  /* 0x000000ffff197224 */ /* 0x000fc600078e0017 */
[----:B------:R-:W-:-:S04]  /*9580*/  SHF.R.U32.HI R3, RZ, 0x18, R3 ;  /* 0x00000018ff037819 */ /* 0x000fc80000011603 */
[----:B------:R-:W-:-:S05]  /*9590*/  LOP3.LUT R3, R0, R3, RZ, 0xfc, !PT ;  /* 0x0000000300037212 */ /* 0x000fca00078efcff */
[----:B------:R0:W-:Y:S01]  /*95a0*/  STG.E.U8 desc[UR36][R8.64], R3 ;  /* 0x0000000308007986 */ /* 0x0001e2000c101124 */
[----:B------:R-:W-:Y:S05]  /*95b0*/  BRA `(.L_x_690) ;  /* 0x0000000400d07947 */ /* 0x000fea0003800000 */
.L_x_705:
[----:B------:R0:W-:Y:S01]  /*95c0*/  STG.E.U16 desc[UR36][R8.64], R3 ;  /* 0x0000000308007986 */ /* 0x0001e2000c101524 */
[----:B------:R-:W-:Y:S01]  /*95d0*/  IMAD.MOV.U32 R25, RZ, RZ, R23 ;  /* 0x000000ffff197224 */ /* 0x000fe200078e0017 */
[----:B------:R-:W-:Y:S06]  /*95e0*/  BRA `(.L_x_690) ;  /* 0x0000000400c47947 */ /* 0x000fec0003800000 */
.L_x_702:
        /* <DEDUP_REMOVED lines=10> */
[----:B------:R-:W0:Y:S02]  /*9690*/  F2I.FTZ.U32.TRUNC.NTZ R3, R3 ;  /* 0x0000000300037305 */ /* 0x000e24000021f000 */
[----:B0-----:R0:W-:Y:S01]  /*96a0*/  STG.E.U16 desc[UR36][R8.64], R3 ;  /* 0x0000000308007986 */ /* 0x0011e2000c101524 */
[----:B------:R-:W-:Y:S05]  /*96b0*/  BRA `(.L_x_690) ;  /* 0x0000000400907947 */ /* 0x000fea0003800000 */
.L_x_714:
[----:B------:R-:W-:Y:S01]  /*96c0*/  IMAD.U32 R5, R3, 0x10000, RZ ;  /* 0x0001000003057824 */ /* 0x000fe200078e00ff */
        /* <DEDUP_REMOVED lines=16> */
.L_x_717:
[----:B------:R-:W-:-:S04]  /*97d0*/  LOP3.LUT R3, R5, 0x80000000, RZ, 0xc0, !PT ;  /* 0x8000000005037812 */ /* 0x000fc800078ec0ff */
[----:B------:R-:W-:-:S04]  /*97e0*/  SHF.R.U32.HI R3, RZ, 0x18, R3 ;  /* 0x00000018ff037819 */ /* 0x000fc80000011603 */
[----:B------:R-:W-:-:S04]  /*97f0*/  LOP3.LUT R0, R0, R3, RZ, 0xfc, !PT ;  /* 0x0000000300007212 */ /* 0x000fc800078efcff */
[----:B------:R-:W-:-:S07]  /*9800*/  PRMT R4, R0, 0x7610, R4 ;  /* 0x0000761000047816 */ /* 0x000fce0000000004 */
.L_x_716:
[----:B------:R-:W-:Y:S05]  /*9810*/  BSYNC B0 ;  /* 0x0000000000007941 */ /* 0x000fea0003800000 */
.L_x_715:
[----:B------:R0:W-:Y:S01]  /*9820*/  STG.E.U8 desc[UR36][R8.64], R4 ;  /* 0x0000000408007986 */ /* 0x0001e2000c101124 */
[----:B------:R-:W-:Y:S01]  /*9830*/  IMAD.MOV.U32 R25, RZ, RZ, R23 ;  /* 0x000000ffff197224 */ /* 0x000fe200078e0017 */
[----:B------:R-:W-:Y:S06]  /*9840*/  BRA `(.L_x_690) ;  /* 0x00000004002c7947 */ /* 0x000fec0003800000 */
.L_x_713:
        /* <DEDUP_REMOVED lines=17> */
.L_x_720:
[----:B------:R-:W-:-:S04]  /*9960*/  LOP3.LUT R3, R5, 0x80000000, RZ, 0xc0, !PT ;  /* 0x8000000005037812 */ /* 0x000fc800078ec0ff */
[----:B------:R-:W-:-:S04]  /*9970*/  SHF.R.U32.HI R3, RZ, 0x18, R3 ;  /* 0x00000018ff037819 */ /* 0x000fc80000011603 */
[----:B------:R-:W-:-:S04]  /*9980*/  LOP3.LUT R0, R0, R3, RZ, 0xfc, !PT ;  /* 0x0000000300007212 */ /* 0x000fc800078efcff */
[----:B------:R-:W-:-:S07]  /*9990*/  PRMT R4, R0, 0x7610, R4 ;  /* 0x0000761000047816 */ /* 0x000fce0000000004 */
.L_x_719:
[----:B------:R-:W-:Y:S05]  /*99a0*/  BSYNC B0 ;  /* 0x0000000000007941 */ /* 0x000fea0003800000 */
.L_x_718:
[----:B------:R0:W-:Y:S01]  /*99b0*/  STG.E.U8 desc[UR36][R8.64], R4 ;  /* 0x0000000408007986 */ /* 0x0001e2000c101124 */
[----:B------:R-:W-:Y:S01]  /*99c0*/  IMAD.MOV.U32 R25, RZ, RZ, R23 ;  /* 0x000000ffff197224 */ /* 0x000fe200078e0017 */
[----:B------:R-:W-:Y:S06]  /*99d0*/  BRA `(.L_x_690) ;  /* 0x0000000000c87947 */ /* 0x000fec0003800000 */
.L_x_712:
[----:B------:R-:W-:-:S13]  /*99e0*/  ISETP.NE.AND P0, PT, R0, 0x1c, PT ;  /* 0x0000001c0000780c */ /* 0x000fda0003f05270 */
[----:B------:R-:W-:Y:S05]  /*99f0*/  @!P0 BRA `(.L_x_721) ;  /* 0x0000000000b08947 */ /* 0x000fea0003800000 */
[----:B------:R-:W-:-:S13]  /*9a00*/  ISETP.NE.AND P0, PT, R0, 0x1d, PT ;  /* 0x0000001d0000780c */ /* 0x000fda0003f05270 */
[----:B------:R-:W-:Y:S05]  /*9a10*/  @!P0 BRA `(.L_x_722) ;  /* 0x0000000000948947 */ /* 0x000fea0003800000 */
[----:B------:R-:W-:-:S13]  /*9a20*/  ISETP.NE.AND P0, PT, R0, 0x2c, PT ;  /* 0x0000002c0000780c */ /* 0x000fda0003f05270 */
[----:B------:R-:W-:Y:S05]  /*9a30*/  @P0 BRA `(.L_x_695) ;  /* 0x0000000000440947 */ /* 0x000fea0003800000 */
[----:B------:R-:W-:Y:S02]  /*9a40*/  IMAD.U32 R4, R3, 0x10000, RZ ;  /* 0x0001000003047824 */ /* 0x000fe400078e00ff */
[----:B------:R-:W-:-:S03]  /*9a50*/  IMAD.MOV.U32 R25, RZ, RZ, R23 ;  /* 0x000000ffff197224 */ /* 0x000fc600078e0017 */
        /* <DEDUP_REMOVED lines=15> */
.L_x_695:
        /* <DEDUP_REMOVED lines=15> */
[----:B012-4-:R-:W-:Y:S05]  /*9c40*/  CALL.ABS.NOINC R14 ;  /* 0x000000000e007343 */ /* 0x017fea0003c00000 */
.L_x_723:
[----:B------:R-:W-:Y:S01]  /*9c50*/  IMAD.MOV.U32 R25, RZ, RZ, R23 ;  /* 0x000000ffff197224 */ /* 0x000fe200078e0017 */
[----:B------:R-:W-:Y:S06]  /*9c60*/  BRA `(.L_x_690) ;  /* 0x0000000000247947 */ /* 0x000fec0003800000 */
.L_x_722:
[----:B------:R-:W-:Y:S02]  /*9c70*/  IMAD.U32 R4, R3, 0x10000, RZ ;  /* 0x0001000003047824 */ /* 0x000fe400078e00ff */
[----:B------:R-:W-:-:S04]  /*9c80*/  IMAD.MOV.U32 R25, RZ, RZ, R23 ;  /* 0x000000ffff197224 */ /* 0x000fc800078e0017 */
[----:B------:R-:W0:Y:S02]  /*9c90*/  F2I.U64.TRUNC R4, R4 ;  /* 0x0000000400047311 */ /* 0x000e24000020d800 */
[----:B0-----:R0:W-:Y:S01]  /*9ca0*/  STG.E.64 desc[UR36][R8.64], R4 ;  /* 0x0000000408007986 */ /* 0x0011e2000c101b24 */
[----:B------:R-:W-:Y:S05]  /*9cb0*/  BRA `(.L_x_690) ;  /* 0x0000000000107947 */ /* 0x000fea0003800000 */
.L_x_721:
[----:B------:R-:W-:Y:S02]  /*9cc0*/  IMAD.U32 R3, R3, 0x10000, RZ ;  /* 0x0001000003037824 */ /* 0x000fe400078e00ff */
[----:B------:R-:W-:-:S04]  /*9cd0*/  IMAD.MOV.U32 R25, RZ, RZ, R23 ;  /* 0x000000ffff197224 */ /* 0x000fc800078e0017 */
[----:B------:R-:W0:Y:S02]  /*9ce0*/  F2I.FTZ.U32.TRUNC.NTZ R3, R3 ;  /* 0x0000000300037305 */ /* 0x000e24000021f000 */
[----:B0-----:R0:W-:Y:S02]  /*9cf0*/  STG.E desc[UR36][R8.64], R3 ;  /* 0x0000000308007986 */ /* 0x0011e4000c101924 */
.L_x_690:
[----:B------:R-:W-:Y:S05]  /*9d00*/  BSYNC B6 ;  /* 0x0000000000067941 */ /* 0x000fea0003800000 */
.L_x_689:
[----:B------:R-:W-:Y:S01]  /*9d10*/  ISETP.GE.AND P0, PT, R25, R16, PT ;  /* 0x000000101900720c */ /* 0x000fe20003f06270 */
[----:B------:R-:W-:-:S12]  /*9d20*/  BSSY B6, `(.L_x_724) ;  /* 0x00001fc000067945 */ /* 0x000fd80003800000 */
[----:B------:R-:W-:Y:S05]  /*9d30*/  @P0 BRA `(.L_x_725) ;  /* 0x0000001c00e80947 */ /* 0x000fea0003800000 */
[----:B0-----:R-:W0:Y:S01]  /*9d40*/  LDC.64 R8, c[0x0][0x228] ;  /* 0x00008a00ff087b82 */ /* 0x001e220000000a00 */
[----:B-----5:R-:W-:Y:S01]  /*9d50*/  IMAD R0, R2, 0x200, R25 ;  /* 0x0000020002007824 */ /* 0x020fe200078e0219 */
[----:B---3--:R-:W-:Y:S01]  /*9d60*/  PRMT R4, R17, 0x9910, RZ ;  /* 0x0000991011047816 */ /* 0x008fe200000000ff */
[----:B------:R-:W-:Y:S02]  /*9d70*/  ULDC UR4, c[0x0][0x254] ;  /* 0x0000950000047ab9 */ /* 0x000fe40000000800 */
[----:B------:R-:W-:Y:S02]  /*9d80*/  IMAD R3, R0, UR4, RZ ;  /* 0x0000000400037c24 */ /* 0x000fe4000f8e02ff */
[----:B------:R-:W-:-:S05]  /*9d90*/  IMAD.MOV.U32 R0, RZ, RZ, R4 ;  /* 0x000000ffff007224 */ /* 0x000fca00078e0004 */
        /* <DEDUP_REMOVED lines=13> */
[----:B------:R-:W0:Y:S02]  /*9e70*/  F2I.FTZ.TRUNC.NTZ R3, R22 ;  /* 0x0000001600037305 */ /* 0x000e24000021f100 */
[----:B0-----:R0:W-:Y:S01]  /*9e80*/  STG.E.U8 desc[UR36][R8.64], R3 ;  /* 0x0000000308007986 */ /* 0x0011e2000c101124 */
[----:B------:R-:W-:Y:S05]  /*9e90*/  BRA `(.L_x_731) ;  /* 0x0000000c00947947 */ /* 0x000fea0003800000 */
.L_x_729:
[----:B-1----:R-:W-:-:S06]  /*9ea0*/  IMAD.U32 R5, R22, 0x10000, RZ ;  /* 0x0001000016057824 */ /* 0x002fcc00078e00ff */
[----:B------:R-:W0:Y:S02]  /*9eb0*/  F2I.S64.TRUNC R4, R5 ;  /* 0x0000000500047311 */ /* 0x000e24000020d900 */
[----:B0-----:R0:W-:Y:S01]  /*9ec0*/  STG.E.U8 desc[UR36][R8.64], R4 ;  /* 0x0000000408007986 */ /* 0x0011e2000c101124 */
[----:B------:R-:W-:Y:S05]  /*9ed0*/  BRA `(.L_x_731) ;  /* 0x0000000c00847947 */ /* 0x000fea0003800000 */
.L_x_728:
[----:B------:R-:W-:-:S13]  /*9ee0*/  ISETP.NE.AND P0, PT, R0, 0x2, PT ;  /* 0x000000020000780c */ /* 0x000fda0003f05270 */
[----:B------:R-:W-:Y:S05]  /*9ef0*/  @!P0 BRA `(.L_x_732) ;  /* 0x0000000000308947 */ /* 0x000fea0003800000 */
[----:B------:R-:W-:-:S13]  /*9f00*/  ISETP.NE.AND P0, PT, R0, 0x3, PT ;  /* 0x000000030000780c */ /* 0x000fda0003f05270 */
[----:B------:R-:W-:Y:S05]  /*9f10*/  @!P0 BRA `(.L_x_733) ;  /* 0x0000000000188947 */ /* 0x000fea0003800000 */
[----:B------:R-:W-:-:S13]  /*9f20*/  ISETP.NE.AND P0, PT, R0, 0x4, PT ;  /* 0x000000040000780c */ /* 0x000fda0003f05270 */
[----:B------:R-:W-:Y:S05]  /*9f30*/  @P0 BRA `(.L_x_730) ;  /* 0x0000000c000c0947 */ /* 0x000fea0003800000 */
[----:B-1----:R-:W-:-:S06]  /*9f40*/  IMAD.U32 R4, R22, 0x10000, RZ ;  /* 0x0001000016047824 */ /* 0x002fcc00078e00ff */
[----:B------:R-:W0:Y:S02]  /*9f50*/  F2I.S64.TRUNC R4, R4 ;  /* 0x0000000400047311 */ /* 0x000e24000020d900 */
[----:B0-----:R0:W-:Y:S01]  /*9f60*/  STG.E.64 desc[UR36][R8.64], R4 ;  /* 0x0000000408007986 */ /* 0x0011e2000c101b24 */
[----:B------:R-:W-:Y:S05]  /*9f70*/  BRA `(.L_x_731) ;  /* 0x0000000c005c7947 */ /* 0x000fea0003800000 */
.L_x_733:
[----:B-1----:R-:W-:-:S04]  /*9f80*/  IMAD.U32 R22, R22, 0x10000, RZ ;  /* 0x0001000016167824 */ /* 0x002fc800078e00ff */
[----:B------:R-:W0:Y:S02]  /*9f90*/  F2I.FTZ.TRUNC.NTZ R3, R22 ;  /* 0x0000001600037305 */ /* 0x000e24000021f100 */
[----:B0-----:R0:W-:Y:S01]  /*9fa0*/  STG.E desc[UR36][R8.64], R3 ;  /* 0x0000000308007986 */ /* 0x0011e2000c101924 */
[----:B------:R-:W-:Y:S05]  /*9fb0*/  BRA `(.L_x_731) ;  /* 0x0000000c004c7947 */ /* 0x000fea0003800000 */
.L_x_732:
[----:B-1----:R-:W-:-:S04]  /*9fc0*/  IMAD.U32 R22, R22, 0x10000, RZ ;  /* 0x0001000016167824 */ /* 0x002fc800078e00ff */
[----:B------:R-:W0:Y:S02]  /*9fd0*/  F2I.FTZ.TRUNC.NTZ R3, R22 ;  /* 0x0000001600037305 */ /* 0x000e24000021f100 */
[----:B0-----:R0:W-:Y:S01]  /*9fe0*/  STG.E.U16 desc[UR36][R8.64], R3 ;  /* 0x0000000308007986 */ /* 0x0011e2000c101524 */
[----:B------:R-:W-:Y:S05]  /*9ff0*/  BRA `(.L_x_731) ;  /* 0x0000000c003c7947 */ /* 0x000fea0003800000 */
.L_x_727:
        /* <DEDUP_REMOVED lines=9> */
.L_x_735:
[----:B-1----:R-:W-:-:S05]  /*a090*/  IMAD.U32 R0, R22, 0x10000, RZ ;  /* 0x0001000016007824 */ /* 0x002fca00078e00ff */
[----:B------:R-:W-:-:S05]  /*a0a0*/  F2FP.F16.F32.PACK_AB R0, RZ, R0 ;  /* 0x00000000ff00723e */ /* 0x000fca00000000ff */
[----:B------:R0:W-:Y:S01]  /*a0b0*/  STG.E.U16 desc[UR36][R8.64], R0 ;  /* 0x0000000008007986 */ /* 0x0001e2000c101524 */
[----:B------:R-:W-:Y:S05]  /*a0c0*/  BRA `(.L_x_731) ;  /* 0x0000000c00087947 */ /* 0x000fea0003800000 */
.L_x_734:
        /* <DEDUP_REMOVED lines=10> */
.L_x_737:
[----:B-1----:R-:W-:-:S05]  /*a170*/  IMAD.U32 R22, R22, 0x10000, RZ ;  /* 0x0001000016167824 */ /* 0x002fca00078e00ff */
[----:B------:R-:W-:-:S04]  /*a180*/  F2FP.F16.F32.PACK_AB R3, RZ, R22 ;  /* 0x00000016ff03723e */ /* 0x000fc800000000ff */
[----:B------:R-:W-:-:S05]  /*a190*/  PRMT R3, R3, 0x5410, RZ ;  /* 0x0000541003037816 */ /* 0x000fca00000000ff */
[----:B------:R0:W-:Y:S01]  /*a1a0*/  STG.E desc[UR36][R8.64], R3 ;  /* 0x0000000308007986 */ /* 0x0001e2000c101924 */
[----:B------:R-:W-:Y:S05]  /*a1b0*/  BRA `(.L_x_731) ;  /* 0x0000000800cc7947 */ /* 0x000fea0003800000 */
.L_x_736:
[----:B-1----:R-:W-:-:S04]  /*a1c0*/  IMAD.U32 R4, R22, 0x10000, RZ ;  /* 0x0001000016047824 */ /* 0x002fc800078e00ff */
[----:B------:R-:W-:-:S06]  /*a1d0*/  FMUL.FTZ R4, R4, 1 ;  /* 0x3f80000004047820 */ /* 0x000fcc0000410000 */
[----:B------:R-:W0:Y:S02]  /*a1e0*/  F2F.F64.F32 R4, R4 ;  /* 0x0000000400047310 */ /* 0x000e240000201800 */
[----:B0-----:R0:W-:Y:S01]  /*a1f0*/  STG.E.64 desc[UR36][R8.64], R4 ;  /* 0x0000000408007986 */ /* 0x0011e2000c101b24 */
[----:B------:R-:W-:Y:S05]  /*a200*/  BRA `(.L_x_731) ;  /* 0x0000000800b87947 */ /* 0x000fea0003800000 */
.L_x_726:
        /* <DEDUP_REMOVED lines=13> */
.L_x_740:
[----:B-1----:R-:W-:Y:S01]  /*a2e0*/  IMAD.U32 R22, R22, 0x10000, RZ ;  /* 0x0001000016167824 */ /* 0x002fe200078e00ff */
[----:B------:R-:W-:-:S03]  /*a2f0*/  CS2R R6, SRZ ;  /* 0x0000000000067805 */ /* 0x000fc6000001ff00 */
[----:B------:R-:W-:-:S06]  /*a300*/  FMUL.FTZ R4, R22, 1 ;  /* 0x3f80000016047820 */ /* 0x000fcc0000410000 */
[----:B------:R-:W0:Y:S02]  /*a310*/  F2F.F64.F32 R4, R4 ;  /* 0x0000000400047310 */ /* 0x000e240000201800 */
[----:B0-----:R0:W-:Y:S01]  /*a320*/  STG.E.128 desc[UR36][R8.64], R4 ;  /* 0x0000000408007986 */ /* 0x0011e2000c101d24 */
[----:B------:R-:W-:Y:S05]  /*a330*/  BRA `(.L_x_731) ;  /* 0x00000008006c7947 */ /* 0x000fea0003800000 */
.L_x_739:
        /* <DEDUP_REMOVED lines=21> */
.L_x_744:
[----:B------:R-:W-:Y:S05]  /*a490*/  BSYNC B0 ;  /* 0x0000000000007941 */ /* 0x000fea0003800000 */
.L_x_743:
[----:B------:R-:W-:-:S05]  /*a4a0*/  LOP3.LUT R5, R0, R5, RZ, 0xfc, !PT ;  /* 0x0000000500057212 */ /* 0x000fca00078efcff */
[----:B------:R0:W-:Y:S01]  /*a4b0*/  STG.E.U8 desc[UR36][R8.64], R5 ;  /* 0x0000000508007986 */ /* 0x0001e2000c101124 */
[----:B------:R-:W-:Y:S05]  /*a4c0*/  BRA `(.L_x_731) ;  /* 0x0000000800087947 */ /* 0x000fea0003800000 */
.L_x_742:
        /* <DEDUP_REMOVED lines=13> */
.L_x_746:
[----:B------:R-:W-:Y:S01]  /*a5a0*/  IMAD.MOV.U32 R0, RZ, RZ, 0x7f ;  /* 0x0000007fff007424 */ /* 0x000fe200078e00ff */
[----:B------:R-:W-:-:S04]  /*a5b0*/  ISETP.GT.U32.AND P0, PT, R3, 0x7f800000, PT ;  /* 0x7f8000000300780c */ /* 0x000fc80003f04070 */
[----:B------:R-:W-:-:S09]  /*a5c0*/  SEL R0, R0, 0x7c, P0 ;  /* 0x0000007c00007807 */ /* 0x000fd20000000000 */
.L_x_747:
[----:B------:R-:W-:Y:S05]  /*a5d0*/  BSYNC B0 ;  /* 0x0000000000007941 */ /* 0x000fea0003800000 */
.L_x_745:
[----:B------:R-:W-:-:S04]  /*a5e0*/  LOP3.LUT R3, R5, 0x80000000, RZ, 0xc0, !PT ;  /* 0x8000000005037812 */ /* 0x000fc800078ec0ff */
[----:B------:R-:W-:-:S04]  /*a5f0*/  SHF.R.U32.HI R3, RZ, 0x18, R3 ;  /* 0x00000018ff037819 */ /* 0x000fc80000011603 */
[----:B------:R-:W-:-:S05]  /*a600*/  LOP3.LUT R3, R0, R3, RZ, 0xfc, !PT ;  /* 0x0000000300037212 */ /* 0x000fca00078efcff */
[----:B------:R0:W-:Y:S01]  /*a610*/  STG.E.U8 desc[UR36][R8.64], R3 ;  /* 0x0000000308007986 */ /* 0x0001e2000c101124 */
[----:B------:R-:W-:Y:S05]  /*a620*/  BRA `(.L_x_731) ;  /* 0x0000000400b07947 */ /* 0x000fea0003800000 */
.L_x_741:
[----:B-1----:R3:W-:Y:S01]  /*a630*/  STG.E.U16 desc[UR36][R8.64], R22 ;  /* 0x0000001608007986 */ /* 0x0027e2000c101524 */
[----:B------:R-:W-:Y:S05]  /*a640*/  BRA `(.L_x_731) ;  /* 0x0000000400a87947 */ /* 0x000fea0003800000 */
.L_x_738:
        /* <DEDUP_REMOVED lines=9> */
[----:B------:R-:W0:Y:S02]  /*a6e0*/  F2I.FTZ.U32.TRUNC.NTZ R3, R3 ;  /* 0x0000000300037305 */ /* 0x000e24000021f000 */
[----:B0-----:R0:W-:Y:S01]  /*a6f0*/  STG.E.U16 desc[UR36][R8.64], R3 ;  /* 0x0000000308007986 */ /* 0x0011e2000c101524 */
[----:B------:R-:W-:Y:S05]  /*a700*/  BRA `(.L_x_731) ;  /* 0x0000000400787947 */ /* 0x000fea0003800000 */
.L_x_750:
        /* <DEDUP_REMOVED lines=17> */
.L_x_753:
[----:B------:R-:W-:-:S04]  /*a820*/  LOP3.LUT R3, R5, 0x80000000, RZ, 0xc0, !PT ;  /* 0x8000000005037812 */ /* 0x000fc800078ec0ff */
[----:B------:R-:W-:-:S04]  /*a830*/  SHF.R.U32.HI R3, RZ, 0x18, R3 ;  /* 0x00000018ff037819 */ /* 0x000fc80000011603 */
[----:B------:R-:W-:-:S04]  /*a840*/  LOP3.LUT R0, R0, R3, RZ, 0xfc, !PT ;  /* 0x0000000300007212 */ /* 0x000fc800078efcff */
[----:B------:R-:W-:-:S07]  /*a850*/  PRMT R4, R0, 0x7610, R4 ;  /* 0x0000761000047816 */ /* 0x000fce0000000004 */
.L_x_752:
[----:B------:R-:W-:Y:S05]  /*a860*/  BSYNC B0 ;  /* 0x0000000000007941 */ /* 0x000fea0003800000 */
.L_x_751:
[----:B------:R0:W-:Y:S01]  /*a870*/  STG.E.U8 desc[UR36][R8.64], R4 ;  /* 0x0000000408007986 */ /* 0x0001e2000c101124 */
[----:B------:R-:W-:Y:S05]  /*a880*/  BRA `(.L_x_731) ;  /* 0x0000000400187947 */ /* 0x000fea0003800000 */
.L_x_749:
        /* <DEDUP_REMOVED lines=17> */
.L_x_756:
[----:B------:R-:W-:-:S04]  /*a9a0*/  LOP3.LUT R3, R5, 0x80000000, RZ, 0xc0, !PT ;  /* 0x8000000005037812 */ /* 0x000fc800078ec0ff */
[----:B------:R-:W-:-:S04]  /*a9b0*/  SHF.R.U32.HI R3, RZ, 0x18, R3 ;  /* 0x00000018ff037819 */ /* 0x000fc80000011603 */
[----:B------:R-:W-:-:S04]  /*a9c0*/  LOP3.LUT R0, R0, R3, RZ, 0xfc, !PT ;  /* 0x0000000300007212 */ /* 0x000fc800078efcff */
[----:B------:R-:W-:-:S07]  /*a9d0*/  PRMT R4, R0, 0x7610, R4 ;  /* 0x0000761000047816 */ /* 0x000fce0000000004 */
.L_x_755:
[----:B------:R-:W-:Y:S05]  /*a9e0*/  BSYNC B0 ;  /* 0x0000000000007941 */ /* 0x000fea0003800000 */
.L_x_754:
[----:B------:R0:W-:Y:S01]  /*a9f0*/  STG.E.U8 desc[UR36][R8.64], R4 ;  /* 0x0000000408007986 */ /* 0x0001e2000c101124 */
[----:B------:R-:W-:Y:S05]  /*aa00*/  BRA `(.L_x_731) ;  /* 0x0000000000b87947 */ /* 0x000fea0003800000 */
.L_x_748:
        /* <DEDUP_REMOVED lines=22> */
.L_x_730:
        /* <DEDUP_REMOVED lines=16> */
.L_x_759:
[----:B------:R-:W-:Y:S05]  /*ac70*/  BRA `(.L_x_731) ;  /* 0x00000000001c7947 */ /* 0x000fea0003800000 */
.L_x_758:
[----:B-1----:R-:W-:-:S06]  /*ac80*/  IMAD.U32 R4, R22, 0x10000, RZ ;  /* 0x0001000016047824 */ /* 0x002fcc00078e00ff */
[----:B------:R-:W0:Y:S02]  /*ac90*/  F2I.U64.TRUNC R4, R4 ;  /* 0x0000000400047311 */ /* 0x000e24000020d800 */
[----:B0-----:R0:W-:Y:S01]  /*aca0*/  STG.E.64 desc[UR36][R8.64], R4 ;  /* 0x0000000408007986 */ /* 0x0011e2000c101b24 */
[----:B------:R-:W-:Y:S05]  /*acb0*/  BRA `(.L_x_731) ;  /* 0x00000000000c7947 */ /* 0x000fea0003800000 */
.L_x_757:
[----:B-1----:R-:W-:-:S04]  /*acc0*/  IMAD.U32 R22, R22, 0x10000, RZ ;  /* 0x0001000016167824 */ /* 0x002fc800078e00ff */
[----:B------:R-:W0:Y:S02]  /*acd0*/  F2I.FTZ.U32.TRUNC.NTZ R3, R22 ;  /* 0x0000001600037305 */ /* 0x000e24000021f000 */
[----:B0-----:R0:W-:Y:S02]  /*ace0*/  STG.E desc[UR36][R8.64], R3 ;  /* 0x0000000308007986 */ /* 0x0011e4000c101924 */
.L_x_731:
[----:B------:R-:W-:-:S05]  /*acf0*/  VIADD R25, R25, 0x80 ;  /* 0x0000008019197836 */ /* 0x000fca0000000000 */
[----:B------:R-:W-:-:S13]  /*ad00*/  ISETP.GE.AND P0, PT, R25, R16, PT ;  /* 0x000000101900720c */ /* 0x000fda0003f06270 */
[----:B------:R-:W-:Y:S05]  /*ad10*/  @P0 BRA `(.L_x_725) ;  /* 0x0000000c00f00947 */ /* 0x000fea0003800000 */
[----:B01-3--:R-:W0:Y:S01]  /*ad20*/  LDC.64 R8, c[0x0][0x228] ;  /* 0x00008a00ff087b82 */ /* 0x00be220000000a00 */
[----:B------:R-:W-:Y:S01]  /*ad30*/  IMAD R0, R2, 0x200, R25 ;  /* 0x0000020002007824 */ /* 0x000fe200078e0219 */
[----:B------:R-:W-:Y:S01]  /*ad40*/  PRMT R4, R17, 0x9910, RZ ;  /* 0x0000991011047816 */ /* 0x000fe200000000ff */
        /* <DEDUP_REMOVED lines=15> */
[----:B--2---:R-:W-:-:S04]  /*ae40*/  IMAD.U32 R18, R18, 0x10000, RZ ;  /* 0x0001000012127824 */ /* 0x004fc800078e00ff */
[----:B------:R-:W0:Y:S02]  /*ae50*/  F2I.FTZ.TRUNC.NTZ R3, R18 ;  /* 0x0000001200037305 */ /* 0x000e24000021f100 */
[----:B0-----:R0:W-:Y:S01]  /*ae60*/  STG.E.U8 desc[UR36][R8.64], R3 ;  /* 0x0000000308007986 */ /* 0x0011e2000c101124 */
[----:B------:R-:W-:Y:S05]  /*ae70*/  BRA `(.L_x_765) ;  /* 0x0000000c00947947 */ /* 0x000fea0003800000 */
.L_x_763:
[----:B--2---:R-:W-:-:S06]  /*ae80*/  IMAD.U32 R5, R18, 0x10000, RZ ;  /* 0x0001000012057824 */ /* 0x004fcc00078e00ff */
[----:B------:R-:W0:Y:S02]  /*ae90*/  F2I.S64.TRUNC R4, R5 ;  /* 0x0000000500047311 */ /* 0x000e24000020d900 */
[----:B0-----:R0:W-:Y:S01]  /*aea0*/  STG.E.U8 desc[UR36][R8.64], R4 ;  /* 0x0000000408007986 */ /* 0x0011e2000c101124 */
[----:B------:R-:W-:Y:S05]  /*aeb0*/  BRA `(.L_x_765) ;  /* 0x0000000c00847947 */ /* 0x000fea0003800000 */
.L_x_762:
[----:B------:R-:W-:-:S13]  /*aec0*/  ISETP.NE.AND P0, PT, R0, 0x2, PT ;  /* 0x000000020000780c */ /* 0x000fda0003f05270 */
[----:B------:R-:W-:Y:S05]  /*aed0*/  @!P0 BRA `(.L_x_766) ;  /* 0x0000000000308947 */ /* 0x000fea0003800000 */
[----:B------:R-:W-:-:S13]  /*aee0*/  ISETP.NE.AND P0, PT, R0, 0x3, PT ;  /* 0x000000030000780c */ /* 0x000fda0003f05270 */
[----:B------:R-:W-:Y:S05]  /*aef0*/  @!P0 BRA `(.L_x_767) ;  /* 0x0000000000188947 */ /* 0x000fea0003800000 */
[----:B------:R-:W-:-:S13]  /*af00*/  ISETP.NE.AND P0, PT, R0, 0x4, PT ;  /* 0x000000040000780c */ /* 0x000fda0003f05270 */
[----:B------:R-:W-:Y:S05]  /*af10*/  @P0 BRA `(.L_x_764) ;  /* 0x0000000c000c0947 */ /* 0x000fea0003800000 */
[----:B--2---:R-:W-:-:S06]  /*af20*/  IMAD.U32 R4, R18, 0x10000, RZ ;  /* 0x0001000012047824 */ /* 0x004fcc00078e00ff */
[----:B------:R-:W0:Y:S02]  /*af30*/  F2I.S64.TRUNC R4, R4 ;  /* 0x0000000400047311 */ /* 0x000e24000020d900 */
[----:B0-----:R0:W-:Y:S01]  /*af40*/  STG.E.64 desc[UR36][R8.64], R4 ;  /* 0x0000000408007986 */ /* 0x0011e2000c101b24 */
[----:B------:R-:W-:Y:S05]  /*af50*/  BRA `(.L_x_765) ;  /* 0x0000000c005c7947 */ /* 0x000fea0003800000 */
.L_x_767:
[----:B--2---:R-:W-:-:S04]  /*af60*/  IMAD.U32 R18, R18, 0x10000, RZ ;  /* 0x0001000012127824 */ /* 0x004fc800078e00ff */
[----:B------:R-:W0:Y:S02]  /*af70*/  F2I.FTZ.TRUNC.NTZ R3, R18 ;  /* 0x0000001200037305 */ /* 0x000e24000021f100 */
[----:B0-----:R0:W-:Y:S01]  /*af80*/  STG.E desc[UR36][R8.64], R3 ;  /* 0x0000000308007986 */ /* 0x0011e2000c101924 */
[----:B------:R-:W-:Y:S05]  /*af90*/  BRA `(.L_x_765) ;  /* 0x0000000c004c7947 */ /* 0x000fea0003800000 */
.L_x_766:
[----:B--2---:R-:W-:-:S04]  /*afa0*/  IMAD.U32 R18, R18, 0x10000, RZ ;  /* 0x0001000012127824 */ /* 0x004fc800078e00ff */
[----:B------:R-:W0:Y:S02]  /*afb0*/  F2I.FTZ.TRUNC.NTZ R3, R18 ;  /* 0x0000001200037305 */ /* 0x000e24000021f100 */
[----:B0-----:R0:W-:Y:S01]  /*afc0*/  STG.E.U16 desc[UR36][R8.64], R3 ;  /* 0x0000000308007986 */ /* 0x0011e2000c101524 */
[----:B------:R-:W-:Y:S05]  /*afd0*/  BRA `(.L_x_765) ;  /* 0x0000000c003c7947 */ /* 0x000fea0003800000 */
.L_x_761:
[----:B------:R-:W-:-:S13]  /*afe0*/  ISETP.GT.AND P0, PT, R0, 0x6, PT ;  /* 0x000000060000780c */ /* 0x000fda0003f04270 */
[----:B------:R-:W-:Y:S05]  /*aff0*/  @P0 BRA `(.L_x_768) ;  /* 0x00000000002c0947 */ /* 0x000fea0003800000 */
[----:B------:R-:W-:-:S13]  /*b000*/  ISETP.NE.AND P0, PT, R0, 0x5, PT ;  /* 0x000000050000780c */ /* 0x000fda0003f05270 */
[----:B------:R-:W-:Y:S05]  /*b010*/  @!P0 BRA `(.L_x_769) ;  /* 0x0000000000148947 */ /* 0x000fea0003800000 */
[----:B------:R-:W-:-:S13]  /*b020*/  ISETP.NE.AND P0, PT, R0, 0x6, PT ;  /* 0x000000060000780c */ /* 0x000fda0003f05270 */
[----:B------:R-:W-:Y:S05]  /*b030*/  @P0 BRA `(.L_x_764) ;  /* 0x0000000800c40947 */ /* 0x000fea0003800000 */
[----:B--2---:R-:W-:-:S05]  /*b040*/  IMAD.U32 R3, R18, 0x10000, RZ ;  /* 0x0001000012037824 */ /* 0x004fca00078e00ff */
[----:B------:R1:W-:Y:S01]  /*b050*/  STG.E desc[UR36][R8.64], R3 ;  /* 0x0000000308007986 */ /* 0x0003e2000c101924 */
[----:B------:R-:W-:Y:S05]  /*b060*/  BRA `(.L_x_765) ;  /* 0x0000000c00187947 */ /* 0x000fea0003800000 */
.L_x_769:
[----:B--2---:R-:W-:-:S05]  /*b070*/  IMAD.U32 R0, R18, 0x10000, RZ ;  /* 0x0001000012007824 */ /* 0x004fca00078e00ff */
[----:B------:R-:W-:-:S05]  /*b080*/  F2FP.F16.F32.PACK_AB R0, RZ, R0 ;  /* 0x00000000ff00723e */ /* 0x000fca00000000ff */
[----:B------:R0:W-:Y:S01]  /*b090*/  STG.E.U16 desc[UR36][R8.64], R0 ;  /* 0x0000000008007986 */ /* 0x0001e2000c101524 */
[----:B------:R-:W-:Y:S05]  /*b0a0*/  BRA `(.L_x_765) ;  /* 0x0000000c00087947 */ /* 0x000fea0003800000 */
.L_x_768:
[----:B------:R-:W-:-:S13]  /*b0b0*/  ISETP.NE.AND P0, PT, R0, 0x7, PT ;  /* 0x000000070000780c */ /* 0x000fda0003f05270 */
[----:B------:R-:W-:Y:S05]  /*b0c0*/  @!P0 BRA `(.L_x_770) ;  /* 0x0000000000348947 */ /* 0x000fea0003800000 */
[----:B------:R-:W-:-:S13]  /*b0d0*/  ISETP.NE.AND P0, PT, R0, 0x8, PT ;  /* 0x000000080000780c */ /* 0x000fda0003f05270 */
[----:B------:R-:W-:Y:S05]  /*b0e0*/  @!P0 BRA `(.L_x_771) ;  /* 0x0000000000188947 */ /* 0x000fea0003800000 */
[----:B------:R-:W-:-:S13]  /*b0f0*/  ISETP.NE.AND P0, PT, R0, 0x9, PT ;  /* 0x000000090000780c */ /* 0x000fda0003f05270 */
[----:B------:R-:W-:Y:S05]  /*b100*/  @P0 BRA `(.L_x_764) ;  /* 0x0000000800900947 */ /* 0x000fea0003800000 */
[----:B--2---:R-:W-:Y:S02]  /*b110*/  IMAD.U32 R4, R18, 0x10000, RZ ;  /* 0x0001000012047824 */ /* 0x004fe400078e00ff */
[----:B------:R-:W-:-:S05]  /*b120*/  IMAD.MOV.U32 R5, RZ, RZ, RZ ;  /* 0x000000ffff057224 */ /* 0x000fca00078e00ff */
[----:B------:R3:W-:Y:S01]  /*b130*/  STG.E.64 desc[UR36][R8.64], R4 ;  /* 0x0000000408007986 */ /* 0x0007e2000c101b24 */
[----:B------:R-:W-:Y:S05]  /*b140*/  BRA `(.L_x_765) ;  /* 0x0000000800e07947 */ /* 0x000fea0003800000 */
.L_x_771:
[----:B--2---:R-:W-:-:S05]  /*b150*/  IMAD.U32 R18, R18, 0x10000, RZ ;  /* 0x0001000012127824 */ /* 0x004fca00078e00ff */
[----:B------:R-:W-:-:S04]  /*b160*/  F2FP.F16.F32.PACK_AB R3, RZ, R18 ;  /* 0x00000012ff03723e */ /* 0x000fc800000000ff */
[----:B------:R-:W-:-:S05]  /*b170*/  PRMT R3, R3, 0x5410, RZ ;  /* 0x0000541003037816 */ /* 0x000fca00000000ff */
[----:B------:R2:W-:Y:S01]  /*b180*/  STG.E desc[UR36][R8.64], R3 ;  /* 0x0000000308007986 */ /* 0x0005e2000c101924 */
[----:B------:R-:W-:Y:S05]  /*b190*/  BRA `(.L_x_765) ;  /* 0x0000000800cc7947 */ /* 0x000fea0003800000 */
.L_x_770:
[----:B--2---:R-:W-:-:S04]  /*b1a0*/  IMAD.U32 R4, R18, 0x10000, RZ ;  /* 0x0001000012047824 */ /* 0x004fc800078e00ff */
[----:B------:R-:W-:-:S06]  /*b1b0*/  FMUL.FTZ R4, R4, 1 ;  /* 0x3f80000004047820 */ /* 0x000fcc0000410000 */
[----:B------:R-:W0:Y:S02]  /*b1c0*/  F2F.F64.F32 R4, R4 ;  /* 0x0000000400047310 */ /* 0x000e240000201800 */
[----:B0-----:R0:W-:Y:S01]  /*b1d0*/  STG.E.64 desc[UR36][R8.64], R4 ;  /* 0x0000000408007986 */ /* 0x0011e2000c101b24 */
[----:B------:R-:W-:Y:S05]  /*b1e0*/  BRA `(.L_x_765) ;  /* 0x0000000800b87947 */ /* 0x000fea0003800000 */
.L_x_760:
        /* <DEDUP_REMOVED lines=8> */
[----:B--2---:R-:W-:-:S05]  /*b270*/  IMAD.U32 R18, R18, 0x10000, RZ ;  /* 0x0001000012127824 */ /* 0x004fca00078e00ff */
[----:B------:R-:W-:-:S04]  /*b280*/  FSETP.NEU.FTZ.AND P0, PT, R18, RZ, PT ;  /* 0x000000ff1200720b */ /* 0x000fc80003f1d000 */
[----:B------:R-:W-:-:S05]  /*b290*/  SEL R3, RZ, 0x1, !P0 ;  /* 0x00000001ff037807 */ /* 0x000fca0004000000 */
[----:B------:R0:W-:Y:S01]  /*b2a0*/  STG.E.U8 desc[UR36][R8.64], R3 ;  /* 0x0000000308007986 */ /* 0x0001e2000c101124 */
[----:B------:R-:W-:Y:S05]  /*b2b0*/  BRA `(.L_x_765) ;  /* 0x0000000800847947 */ /* 0x000fea0003800000 */
.L_x_774:
[----:B--2---:R-:W-:Y:S01]  /*b2c0*/  IMAD.U32 R18, R18, 0x10000, RZ ;  /* 0x0001000012127824 */ /* 0x004fe200078e00ff */
[----:B------:R-:W-:-:S03]  /*b2d0*/  CS2R R6, SRZ ;  /* 0x0000000000067805 */ /* 0x000fc6000001ff00 */
[----:B------:R-:W-:-:S06]  /*b2e0*/  FMUL.FTZ R4, R18, 1 ;  /* 0x3f80000012047820 */ /* 0x000fcc0000410000 */
[----:B------:R-:W0:Y:S02]  /*b2f0*/  F2F.F64.F32 R4, R4 ;  /* 0x0000000400047310 */ /* 0x000e240000201800 */
[----:B0-----:R0:W-:Y:S01]  /*b300*/  STG.E.128 desc[UR36][R8.64], R4 ;  /* 0x0000000408007986 */ /* 0x0011e2000c101d24 */
[----:B------:R-:W-:Y:S05]  /*b310*/  BRA `(.L_x_765) ;  /* 0x00000008006c7947 */ /* 0x000fea0003800000 */
.L_x_773:
[----:B------:R-:W-:-:S13]  /*b320*/  ISETP.NE.AND P0, PT, R0, 0xf, PT ;  /* 0x0000000f0000780c */ /* 0x000fda0003f05270 */
[----:B------:R-:W-:Y:S05]  /*b330*/  @!P0 BRA `(.L_x_775) ;  /* 0x0000000000b48947 */ /* 0x000fea0003800000 */
[----:B------:R-:W-:-:S13]  /*b340*/  ISETP.NE.AND P0, PT, R0, 0x17, PT ;  /* 0x000000170000780c */ /* 0x000fda0003f05270 */
[----:B------:R-:W-:Y:S05]  /*b350*/  @!P0 BRA `(.L_x_776) ;  /* 0x0000000000548947 */ /* 0x000fea0003800000 */
[----:B------:R-:W-:-:S13]  /*b360*/  ISETP.NE.AND P0, PT, R0, 0x18, PT ;  /* 0x000000180000780c */ /* 0x000fda0003f05270 */
[----:B------:R-:W-:Y:S05]  /*b370*/  @P0 BRA `(.L_x_764) ;  /* 0x0000000400f40947 */ /* 0x000fea0003800000 */
[----:B--2---:R-:W-:Y:S01]  /*b380*/  IMAD.U32 R7, R18, 0x10000, RZ ;  /* 0x0001000012077824 */ /* 0x004fe200078e00ff */
        /* <DEDUP_REMOVED lines=14> */
.L_x_778:
[----:B------:R-:W-:Y:S05]  /*b470*/  BSYNC B0 ;  /* 0x0000000000007941 */ /* 0x000fea0003800000 */
.L_x_777:
[----:B------:R-:W-:-:S05]  /*b480*/  LOP3.LUT R5, R0, R5, RZ, 0xfc, !PT ;  /* 0x0000000500057212 */ /* 0x000fca00078efcff */
[----:B------:R0:W-:Y:S01]  /*b490*/  STG.E.U8 desc[UR36][R8.64], R5 ;  /* 0x0000000508007986 */ /* 0x0001e2000c101124 */
[----:B------:R-:W-:Y:S05]  /*b4a0*/  BRA `(.L_x_765) ;  /* 0x0000000800087947 */ /* 0x000fea0003800000 */
.L_x_776:
[----:B--2---:R-:W-:Y:S01]  /*b4b0*/  IMAD.U32 R5, R18, 0x10000, RZ ;  /* 0x0001000012057824 */ /* 0x004fe200078e00ff */
        /* <DEDUP_REMOVED lines=12> */
.L_x_780:
[----:B------:R-:W-:Y:S01]  /*b580*/  IMAD.MOV.U32 R0, RZ, RZ, 0x7f ;  /* 0x0000007fff007424 */ /* 0x000fe200078e00ff */
[----:B------:R-:W-:-:S04]  /*b590*/  ISETP.GT.U32.AND P0, PT, R3, 0x7f800000, PT ;  /* 0x7f8000000300780c */ /* 0x000fc80003f04070 */
[----:B------:R-:W-:-:S09]  /*b5a0*/  SEL R0, R0, 0x7c, P0 ;  /* 0x0000007c00007807 */ /* 0x000fd20000000000 */
.L_x_781:
[----:B------:R-:W-:Y:S05]  /*b5b0*/  BSYNC B0 ;  /* 0x0000000000007941 */ /* 0x000fea0003800000 */
.L_x_779:
[----:B------:R-:W-:-:S04]  /*b5c0*/  LOP3.LUT R3, R5, 0x80000000, RZ, 0xc0, !PT ;  /* 0x8000000005037812 */ /* 0x000fc800078ec0ff */
[----:B------:R-:W-:-:S04]  /*b5d0*/  SHF.R.U32.HI R3, RZ, 0x18, R3 ;  /* 0x00000018ff037819 */ /* 0x000fc80000011603 */
[----:B------:R-:W-:-:S05]  /*b5e0*/  LOP3.LUT R3, R0, R3, RZ, 0xfc, !PT ;  /* 0x0000000300037212 */ /* 0x000fca00078efcff */
[----:B------:R0:W-:Y:S01]  /*b5f0*/  STG.E.U8 desc[UR36][R8.64], R3 ;  /* 0x0000000308007986 */ /* 0x0001e2000c101124 */
[----:B------:R-:W-:Y:S05]  /*b600*/  BRA `(.L_x_765) ;  /* 0x0000000400b07947 */ /* 0x000fea0003800000 */
.L_x_775:
[----:B--2---:R0:W-:Y:S01]  /*b610*/  STG.E.U16 desc[UR36][R8.64], R18 ;  /* 0x0000001208007986 */ /* 0x0041e2000c101524 */
[----:B------:R-:W-:Y:S05]  /*b620*/  BRA `(.L_x_765) ;  /* 0x0000000400a87947 */ /* 0x000fea0003800000 */
.L_x_772:
        /* <DEDUP_REMOVED lines=8> */
[----:B--2---:R-:W-:-:S06]  /*b6b0*/  IMAD.U32 R3, R18, 0x10000, RZ ;  /* 0x0001000012037824 */ /* 0x004fcc00078e00ff */
[----:B------:R-:W0:Y:S02]  /*b6c0*/  F2I.FTZ.U32.TRUNC.NTZ R3, R3 ;  /* 0x0000000300037305 */ /* 0x000e24000021f000 */
[----:B0-----:R0:W-:Y:S01]  /*b6d0*/  STG.E.U16 desc[UR36][R8.64], R3 ;  /* 0x0000000308007986 */ /* 0x0011e2000c101524 */
[----:B------:R-:W-:Y:S05]  /*b6e0*/  BRA `(.L_x_765) ;  /* 0x0000000400787947 */ /* 0x000fea0003800000 */
.L_x_784:
[----:B--2---:R-:W-:Y:S01]  /*b6f0*/  IMAD.U32 R5, R18, 0x10000, RZ ;  /* 0x0001000012057824 */ /* 0x004fe200078e00ff */
        /* <DEDUP_REMOVED lines=16> */
.L_x_787:
[----:B------:R-:W-:-:S04]  /*b800*/  LOP3.LUT R3, R5, 0x80000000, RZ, 0xc0, !PT ;  /* 0x8000000005037812 */ /* 0x000fc800078ec0ff */
[----:B------:R-:W-:-:S04]  /*b810*/  SHF.R.U32.HI R3, RZ, 0x18, R3 ;  /* 0x00000018ff037819 */ /* 0x000fc80000011603 */
[----:B------:R-:W-:-:S04]  /*b820*/  LOP3.LUT R0, R0, R3, RZ, 0xfc, !PT ;  /* 0x0000000300007212 */ /* 0x000fc800078efcff */
[----:B------:R-:W-:-:S07]  /*b830*/  PRMT R4, R0, 0x7610, R4 ;  /* 0x0000761000047816 */ /* 0x000fce0000000004 */
.L_x_786:
[----:B------:R-:W-:Y:S05]  /*b840*/  BSYNC B0 ;  /* 0x0000000000007941 */ /* 0x000fea0003800000 */
.L_x_785:
[----:B------:R0:W-:Y:S01]  /*b850*/  STG.E.U8 desc[UR36][R8.64], R4 ;  /* 0x0000000408007986 */ /* 0x0001e2000c101124 */
[----:B------:R-:W-:Y:S05]  /*b860*/  BRA `(.L_x_765) ;  /* 0x0000000400187947 */ /* 0x000fea0003800000 */
.L_x_783:
        /* <DEDUP_REMOVED lines=17> */
.L_x_790:
[----:B------:R-:W-:-:S04]  /*b980*/  LOP3.LUT R3, R5, 0x80000000, RZ, 0xc0, !PT ;  /* 0x8000000005037812 */ /* 0x000fc800078ec0ff */
[----:B------:R-:W-:-:S04]  /*b990*/  SHF.R.U32.HI R3, RZ, 0x18, R3 ;  /* 0x00000018ff037819 */ /* 0x000fc80000011603 */
[----:B------:R-:W-:-:S04]  /*b9a0*/  LOP3.LUT R0, R0, R3, RZ, 0xfc, !PT ;  /* 0x0000000300007212 */ /* 0x000fc800078efcff */
[----:B------:R-:W-:-:S07]  /*b9b0*/  PRMT R4, R0, 0x7610, R4 ;  /* 0x0000761000047816 */ /* 0x000fce0000000004 */
.L_x_789:
[----:B------:R-:W-:Y:S05]  /*b9c0*/  BSYNC B0 ;  /* 0x0000000000007941 */ /* 0x000fea0003800000 */
.L_x_788:
[----:B------:R0:W-:Y:S01]  /*b9d0*/  STG.E.U8 desc[UR36][R8.64], R4 ;  /* 0x0000000408007986 */ /* 0x0001e2000c101124 */
[----:B------:R-:W-:Y:S05]  /*b9e0*/  BRA `(.L_x_765) ;  /* 0x0000000000b87947 */ /* 0x000fea0003800000 */
.L_x_782:
[----:B------:R-:W-:-:S13]  /*b9f0*/  ISETP.NE.AND P0, PT, R0, 0x1c, PT ;  /* 0x0000001c0000780c */ /* 0x000fda0003f05270 */
[----:B------:R-:W-:Y:S05]  /*ba00*/  @!P0 BRA `(.L_x_791) ;  /* 0x0000000000a48947 */ /* 0x000fea0003800000 */
[----:B------:R-:W-:-:S13]  /*ba10*/  ISETP.NE.AND P0, PT, R0, 0x1d, PT ;  /* 0x0000001d0000780c */ /* 0x000fda0003f05270 */
[----:B------:R-:W-:Y:S05]  /*ba20*/  @!P0 BRA `(.L_x_792) ;  /* 0x00000000008c8947 */ /* 0x000fea0003800000 */
[----:B------:R-:W-:-:S13]  /*ba30*/  ISETP.NE.AND P0, PT, R0, 0x2c, PT ;  /* 0x0000002c0000780c */ /* 0x000fda0003f05270 */
[----:B------:R-:W-:Y:S05]  /*ba40*/  @P0 BRA `(.L_x_764) ;  /* 0x0000000000400947 */ /* 0x000fea0003800000 */
[----:B--2---:R-:W-:-:S05]  /*ba50*/  IMAD.U32 R18, R18, 0x10000, RZ ;  /* 0x0001000012127824 */ /* 0x004fca00078e00ff */
        /* <DEDUP_REMOVED lines=15> */
.L_x_764:
        /* <DEDUP_REMOVED lines=15> */
[----:B0-2-4-:R-:W-:Y:S05]  /*bc40*/  CALL.ABS.NOINC R14 ;  /* 0x000000000e007343 */ /* 0x015fea0003c00000 */
.L_x_793:
[----:B------:R-:W-:Y:S05]  /*bc50*/  BRA `(.L_x_765) ;  /* 0x00000000001c7947 */ /* 0x000fea0003800000 */
.L_x_792:
[----:B--2---:R-:W-:-:S06]  /*bc60*/  IMAD.U32 R4, R18, 0x10000, RZ ;  /* 0x0001000012047824 */ /* 0x004fcc00078e00ff */
[----:B------:R-:W0:Y:S02]  /*bc70*/  F2I.U64.TRUNC R4, R4 ;  /* 0x0000000400047311 */ /* 0x000e24000020d800 */
[----:B0-----:R0:W-:Y:S01]  /*bc80*/  STG.E.64 desc[UR36][R8.64], R4 ;  /* 0x0000000408007986 */ /* 0x0011e2000c101b24 */
[----:B------:R-:W-:Y:S05]  /*bc90*/  BRA `(.L_x_765) ;  /* 0x00000000000c7947 */ /* 0x000fea0003800000 */
.L_x_791:
[----:B--2---:R-:W-:-:S04]  /*bca0*/  IMAD.U32 R18, R18, 0x10000, RZ ;  /* 0x0001000012127824 */ /* 0x004fc800078e00ff */
[----:B------:R-:W0:Y:S02]  /*bcb0*/  F2I.FTZ.U32.TRUNC.NTZ R3, R18 ;  /* 0x0000001200037305 */ /* 0x000e24000021f000 */
[----:B0-----:R0:W-:Y:S02]  /*bcc0*/  STG.E desc[UR36][R8.64], R3 ;  /* 0x0000000308007986 */ /* 0x0011e4000c101924 */
.L_x_765:
[----:B------:R-:W-:-:S07]  /*bcd0*/  VIADD R25, R25, 0x80 ;  /* 0x0000008019197836 */ /* 0x000fce0000000000 */
.L_x_725:
[----:B------:R-:W-:Y:S05]  /*bce0*/  BSYNC B6 ;  /* 0x0000000000067941 */ /* 0x000fea0003800000 */
.L_x_724:
[----:B------:R-:W-:-:S13]  /*bcf0*/  ISETP.GE.AND P0, PT, R25, R16, PT ;  /* 0x000000101900720c */ /* 0x000fda0003f06270 */
[----:B------:R-:W-:Y:S05]  /*bd00*/  @P0 EXIT ;  /* 0x000000000000094d */ /* 0x000fea0003800000 */
[----:B0--3--:R-:W0:Y:S01]  /*bd10*/  LDC.64 R4, c[0x0][0x228] ;  /* 0x00008a00ff047b82 */ /* 0x009e220000000a00 */
[----:B-----5:R-:W-:Y:S01]  /*bd20*/  PRMT R0, R17, 0x9910, RZ ;  /* 0x0000991011007816 */ /* 0x020fe200000000ff */
[----:B------:R-:W-:Y:S01]  /*bd30*/  IMAD R2, R2, 0x200, R25 ;  /* 0x0000020002027824 */ /* 0x000fe200078e0219 */
[----:B------:R-:W-:Y:S02]  /*bd40*/  ULDC UR4, c[0x0][0x254] ;  /* 0x0000950000047ab9 */ /* 0x000fe40000000800 */
[----:B------:R-:W-:Y:S01]  /*bd50*/  ISETP.GT.AND P1, PT, R0, 0x9, PT ;  /* 0x000000090000780c */ /* 0x000fe20003f24270 */
[----:B-12---:R-:W-:-:S05]  /*bd60*/  IMAD R3, R2, UR4, RZ ;  /* 0x0000000402037c24 */ /* 0x006fca000f8e02ff */
        /* <DEDUP_REMOVED lines=11> */
[----:B----4-:R-:W-:-:S06]  /*be20*/  IMAD.U32 R19, R19, 0x10000, RZ ;  /* 0x0001000013137824 */ /* 0x010fcc00078e00ff */
[----:B------:R-:W0:Y:S02]  /*be30*/  F2I.FTZ.TRUNC.NTZ R19, R19 ;  /* 0x0000001300137305 */ /* 0x000e24000021f100 */
[----:B0-----:R-:W-:Y:S01]  /*be40*/  STG.E.U8 desc[UR36][R2.64], R19 ;  /* 0x0000001302007986 */ /* 0x001fe2000c101124 */
[----:B------:R-:W-:Y:S05]  /*be50*/  EXIT ;  /* 0x000000000000794d */ /* 0x000fea0003800000 */
.L_x_797:
[----:B----4-:R-:W-:-:S06]  /*be60*/  IMAD.U32 R5, R19, 0x10000, RZ ;  /* 0x0001000013057824 */ /* 0x010fcc00078e00ff */
[----:B------:R-:W0:Y:S02]  /*be70*/  F2I.S64.TRUNC R4, R5 ;  /* 0x0000000500047311 */ /* 0x000e24000020d900 */
[----:B0-----:R-:W-:Y:S01]  /*be80*/  STG.E.U8 desc[UR36][R2.64], R4 ;  /* 0x0000000402007986 */ /* 0x001fe2000c101124 */
[----:B------:R-:W-:Y:S05]  /*be90*/  EXIT ;  /* 0x000000000000794d */ /* 0x000fea0003800000 */
.L_x_796:
[----:B------:R-:W-:-:S13]  /*bea0*/  ISETP.NE.AND P0, PT, R0, 0x2, PT ;  /* 0x000000020000780c */ /* 0x000fda0003f05270 */
[----:B------:R-:W-:Y:S05]  /*beb0*/  @!P0 BRA `(.L_x_799) ;  /* 0x0000000000308947 */ /* 0x000fea0003800000 */
[----:B------:R-:W-:-:S13]  /*bec0*/  ISETP.NE.AND P0, PT, R0, 0x3, PT ;  /* 0x000000030000780c */ /* 0x000fda0003f05270 */
[----:B------:R-:W-:Y:S05]  /*bed0*/  @!P0 BRA `(.L_x_800) ;  /* 0x0000000000188947 */ /* 0x000fea0003800000 */
[----:B------:R-:W-:-:S13]  /*bee0*/  ISETP.NE.AND P0, PT, R0, 0x4, PT ;  /* 0x000000040000780c */ /* 0x000fda0003f05270 */
[----:B------:R-:W-:Y:S05]  /*bef0*/  @P0 BRA `(.L_x_798) ;  /* 0x0000000c000c0947 */ /* 0x000fea0003800000 */
[----:B----4-:R-:W-:-:S06]  /*bf00*/  IMAD.U32 R4, R19, 0x10000, RZ ;  /* 0x0001000013047824 */ /* 0x010fcc00078e00ff */
[----:B------:R-:W0:Y:S02]  /*bf10*/  F2I.S64.TRUNC R4, R4 ;  /* 0x0000000400047311 */ /* 0x000e24000020d900 */
[----:B0-----:R-:W-:Y:S01]  /*bf20*/  STG.E.64 desc[UR36][R2.64], R4 ;  /* 0x0000000402007986 */ /* 0x001fe2000c101b24 */
[----:B------:R-:W-:Y:S05]  /*bf30*/  EXIT ;  /* 0x000000000000794d */ /* 0x000fea0003800000 */
.L_x_800:
[----:B----4-:R-:W-:-:S06]  /*bf40*/  IMAD.U32 R19, R19, 0x10000, RZ ;  /* 0x0001000013137824 */ /* 0x010fcc00078e00ff */
[----:B------:R-:W0:Y:S02]  /*bf50*/  F2I.FTZ.TRUNC.NTZ R19, R19 ;  /* 0x0000001300137305 */ /* 0x000e24000021f100 */
[----:B0-----:R-:W-:Y:S01]  /*bf60*/  STG.E desc[UR36][R2.64], R19 ;  /* 0x0000001302007986 */ /* 0x001fe2000c101924 */
[----:B------:R-:W-:Y:S05]  /*bf70*/  EXIT ;  /* 0x000000000000794d */ /* 0x000fea0003800000 */
.L_x_799:
[----:B----4-:R-:W-:-:S06]  /*bf80*/  IMAD.U32 R19, R19, 0x10000, RZ ;  /* 0x0001000013137824 */ /* 0x010fcc00078e00ff */
[----:B------:R-:W0:Y:S02]  /*bf90*/  F2I.FTZ.TRUNC.NTZ R19, R19 ;  /* 0x0000001300137305 */ /* 0x000e24000021f100 */
[----:B0-----:R-:W-:Y:S01]  /*bfa0*/  STG.E.U16 desc[UR36][R2.64], R19 ;  /* 0x0000001302007986 */ /* 0x001fe2000c101524 */
[----:B------:R-:W-:Y:S05]  /*bfb0*/  EXIT ;  /* 0x000000000000794d */ /* 0x000fea0003800000 */
.L_x_795:
[----:B------:R-:W-:-:S13]  /*bfc0*/  ISETP.GT.AND P0, PT, R0, 0x6, PT ;  /* 0x000000060000780c */ /* 0x000fda0003f04270 */
[----:B------:R-:W-:Y:S05]  /*bfd0*/  @P0 BRA `(.L_x_801) ;  /* 0x00000000002c0947 */ /* 0x000fea0003800000 */
[----:B------:R-:W-:-:S13]  /*bfe0*/  ISETP.NE.AND P0, PT, R0, 0x5, PT ;  /* 0x000000050000780c */ /* 0x000fda0003f05270 */
[----:B------:R-:W-:Y:S05]  /*bff0*/  @!P0 BRA `(.L_x_802) ;  /* 0x0000000000148947 */ /* 0x000fea0003800000 */
[----:B------:R-:W-:-:S13]  /*c000*/  ISETP.NE.AND P0, PT, R0, 0x6, PT ;  /* 0x000000060000780c */ /* 0x000fda0003f05270 */
[----:B------:R-:W-:Y:S05]  /*c010*/  @P0 BRA `(.L_x_798) ;  /* 0x0000000800c40947 */ /* 0x000fea0003800000 */
[----:B----4-:R-:W-:-:S05]  /*c020*/  IMAD.U32 R19, R19, 0x10000, RZ ;  /* 0x0001000013137824 */ /* 0x010fca00078e00ff */
[----:B------:R-:W-:Y:S01]  /*c030*/  STG.E desc[UR36][R2.64], R19 ;  /* 0x0000001302007986 */ /* 0x000fe2000c101924 */
[----:B------:R-:W-:Y:S05]  /*c040*/  EXIT ;  /* 0x000000000000794d */ /* 0x000fea0003800000 */
.L_x_802:
[----:B----4-:R-:W-:-:S05]  /*c050*/  IMAD.U32 R0, R19, 0x10000, RZ ;  /* 0x0001000013007824 */ /* 0x010fca00078e00ff */
[----:B------:R-:W-:-:S05]  /*c060*/  F2FP.F16.F32.PACK_AB R0, RZ, R0 ;  /* 0x00000000ff00723e */ /* 0x000fca00000000ff */
[----:B------:R-:W-:Y:S01]  /*c070*/  STG.E.U16 desc[UR36][R2.64], R0 ;  /* 0x0000000002007986 */ /* 0x000fe2000c101524 */
[----:B------:R-:W-:Y:S05]  /*c080*/  EXIT ;  /* 0x000000000000794d */ /* 0x000fea0003800000 */
.L_x_801:
[----:B------:R-:W-:-:S13]  /*c090*/  ISETP.NE.AND P0, PT, R0, 0x7, PT ;  /* 0x000000070000780c */ /* 0x000fda0003f05270 */
[----:B------:R-:W-:Y:S05]  /*c0a0*/  @!P0 BRA `(.L_x_803) ;  /* 0x0000000000348947 */ /* 0x000fea0003800000 */
[----:B------:R-:W-:-:S13]  /*c0b0*/  ISETP.NE.AND P0, PT, R0, 0x8, PT ;  /* 0x000000080000780c */ /* 0x000fda0003f05270 */
[----:B------:R-:W-:Y:S05]  /*c0c0*/  @!P0 BRA `(.L_x_804) ;  /* 0x0000000000188947 */ /* 0x000fea0003800000 */
[----:B------:R-:W-:-:S13]  /*c0d0*/  ISETP.NE.AND P0, PT, R0, 0x9, PT ;  /* 0x000000090000780c */ /* 0x000fda0003f05270 */
[----:B------:R-:W-:Y:S05]  /*c0e0*/  @P0 BRA `(.L_x_798) ;  /* 0x0000000800900947 */ /* 0x000fea0003800000 */
[----:B----4-:R-:W-:Y:S02]  /*c0f0*/  IMAD.U32 R4, R19, 0x10000, RZ ;  /* 0x0001000013047824 */ /* 0x010fe400078e00ff */
[----:B------:R-:W-:-:S05]  /*c100*/  IMAD.MOV.U32 R5, RZ, RZ, RZ ;  /* 0x000000ffff057224 */ /* 0x000fca00078e00ff */
[----:B------:R-:W-:Y:S01]  /*c110*/  STG.E.64 desc[UR36][R2.64], R4 ;  /* 0x0000000402007986 */ /* 0x000fe2000c101b24 */
[----:B------:R-:W-:Y:S05]  /*c120*/  EXIT ;  /* 0x000000000000794d */ /* 0x000fea0003800000 */
.L_x_804:
[----:B----4-:R-:W-:-:S05]  /*c130*/  IMAD.U32 R19, R19, 0x10000, RZ ;  /* 0x0001000013137824 */ /* 0x010fca00078e00ff */
[----:B------:R-:W-:-:S04]  /*c140*/  F2FP.F16.F32.PACK_AB R5, RZ, R19 ;  /* 0x00000013ff05723e */ /* 0x000fc800000000ff */
[----:B------:R-:W-:-:S05]  /*c150*/  PRMT R5, R5, 0x5410, RZ ;  /* 0x0000541005057816 */ /* 0x000fca00000000ff */
[----:B------:R-:W-:Y:S01]  /*c160*/  STG.E desc[UR36][R2.64], R5 ;  /* 0x0000000502007986 */ /* 0x000fe2000c101924 */
[----:B------:R-:W-:Y:S05]  /*c170*/  EXIT ;  /* 0x000000000000794d */ /* 0x000fea0003800000 */
.L_x_803:
[----:B----4-:R-:W-:-:S04]  /*c180*/  IMAD.U32 R4, R19, 0x10000, RZ ;  /* 0x0001000013047824 */ /* 0x010fc800078e00ff */
[----:B------:R-:W-:-:S06]  /*c190*/  FMUL.FTZ R4, R4, 1 ;  /* 0x3f80000004047820 */ /* 0x000fcc0000410000 */
[----:B------:R-:W0:Y:S02]  /*c1a0*/  F2F.F64.F32 R4, R4 ;  /* 0x0000000400047310 */ /* 0x000e240000201800 */
[----:B0-----:R-:W-:Y:S01]  /*c1b0*/  STG.E.64 desc[UR36][R2.64], R4 ;  /* 0x0000000402007986 */ /* 0x001fe2000c101b24 */
[----:B------:R-:W-:Y:S05]  /*c1c0*/  EXIT ;  /* 0x000000000000794d */ /* 0x000fea0003800000 */
.L_x_794:
        /* <DEDUP_REMOVED lines=8> */
[----:B----4-:R-:W-:-:S05]  /*c250*/  IMAD.U32 R19, R19, 0x10000, RZ ;  /* 0x0001000013137824 */ /* 0x010fca00078e00ff */
[----:B------:R-:W-:-:S04]  /*c260*/  FSETP.NEU.FTZ.AND P0, PT, R19, RZ, PT ;  /* 0x000000ff1300720b */ /* 0x000fc80003f1d000 */
[----:B------:R-:W-:-:S05]  /*c270*/  SEL R5, RZ, 0x1, !P0 ;  /* 0x00000001ff057807 */ /* 0x000fca0004000000 */
[----:B------:R-:W-:Y:S01]  /*c280*/  STG.E.U8 desc[UR36][R2.64], R5 ;  /* 0x0000000502007986 */ /* 0x000fe2000c101124 */
[----:B------:R-:W-:Y:S05]  /*c290*/  EXIT ;  /* 0x000000000000794d */ /* 0x000fea0003800000 */
.L_x_807:
[----:B----4-:R-:W-:Y:S01]  /*c2a0*/  IMAD.U32 R19, R19, 0x10000, RZ ;  /* 0x0001000013137824 */ /* 0x010fe200078e00ff */
[----:B------:R-:W-:-:S03]  /*c2b0*/  CS2R R6, SRZ ;  /* 0x0000000000067805 */ /* 0x000fc6000001ff00 */
[----:B------:R-:W-:-:S06]  /*c2c0*/  FMUL.FTZ R4, R19, 1 ;  /* 0x3f80000013047820 */ /* 0x000fcc0000410000 */
[----:B------:R-:W0:Y:S02]  /*c2d0*/  F2F.F64.F32 R4, R4 ;  /* 0x0000000400047310 */ /* 0x000e240000201800 */
[----:B0-----:R-:W-:Y:S01]  /*c2e0*/  STG.E.128 desc[UR36][R2.64], R4 ;  /* 0x0000000402007986 */ /* 0x001fe2000c101d24 */
[----:B------:R-:W-:Y:S05]  /*c2f0*/  EXIT ;  /* 0x000000000000794d */ /* 0x000fea0003800000 */
.L_x_806:
[----:B------:R-:W-:-:S13]  /*c300*/  ISETP.NE.AND P0, PT, R0, 0xf, PT ;  /* 0x0000000f0000780c */ /* 0x000fda0003f05270 */
[----:B------:R-:W-:Y:S05]  /*c310*/  @!P0 BRA `(.L_x_808) ;  /* 0x0000000000b48947 */ /* 0x000fea0003800000 */
[----:B------:R-:W-:-:S13]  /*c320*/  ISETP.NE.AND P0, PT, R0, 0x17, PT ;  /* 0x000000170000780c */ /* 0x000fda0003f05270 */
[----:B------:R-:W-:Y:S05]  /*c330*/  @!P0 BRA `(.L_x_809) ;  /* 0x0000000000548947 */ /* 0x000fea0003800000 */
[----:B------:R-:W-:-:S13]  /*c340*/  ISETP.NE.AND P0, PT, R0, 0x18, PT ;  /* 0x000000180000780c */ /* 0x000fda0003f05270 */
[----:B------:R-:W-:Y:S05]  /*c350*/  @P0 BRA `(.L_x_798) ;  /* 0x0000000400f40947 */ /* 0x000fea0003800000 */
[----:B----4-:R-:W-:Y:S01]  /*c360*/  IMAD.U32 R19, R19, 0x10000, RZ ;  /* 0x0001000013137824 */ /* 0x010fe200078e00ff */
        /* <DEDUP_REMOVED lines=14> */
.L_x_811:
[----:B------:R-:W-:Y:S05]  /*c450*/  BSYNC B0 ;  /* 0x0000000000007941 */ /* 0x000fea0003800000 */
.L_x_810:
[----:B------:R-:W-:-:S05]  /*c460*/  LOP3.LUT R5, R0, R5, RZ, 0xfc, !PT ;  /* 0x0000000500057212 */ /* 0x000fca00078efcff */
[----:B------:R-:W-:Y:S01]  /*c470*/  STG.E.U8 desc[UR36][R2.64], R5 ;  /* 0x0000000502007986 */ /* 0x000fe2000c101124 */
[----:B------:R-:W-:Y:S05]  /*c480*/  EXIT ;  /* 0x000000000000794d */ /* 0x000fea0003800000 */
.L_x_809:
[----:B----4-:R-:W-:Y:S01]  /*c490*/  IMAD.U32 R19, R19, 0x10000, RZ ;  /* 0x0001000013137824 */ /* 0x010fe200078e00ff */
        /* <DEDUP_REMOVED lines=12> */
.L_x_813:
[----:B------:R-:W-:Y:S01]  /*c560*/  IMAD.MOV.U32 R0, RZ, RZ, 0x7f ;  /* 0x0000007fff007424 */ /* 0x000fe200078e00ff */
[----:B------:R-:W-:-:S04]  /*c570*/  ISETP.GT.U32.AND P0, PT, R4, 0x7f800000, PT ;  /* 0x7f8000000400780c */ /* 0x000fc80003f04070 */
[----:B------:R-:W-:-:S09]  /*c580*/  SEL R0, R0, 0x7c, P0 ;  /* 0x0000007c00007807 */ /* 0x000fd20000000000 */
.L_x_814:
[----:B------:R-:W-:Y:S05]  /*c590*/  BSYNC B0 ;  /* 0x0000000000007941 */ /* 0x000fea0003800000 */
.L_x_812:
[----:B------:R-:W-:-:S04]  /*c5a0*/  LOP3.LUT R4, R19, 0x80000000, RZ, 0xc0, !PT ;  /* 0x8000000013047812 */ /* 0x000fc800078ec0ff */
[----:B------:R-:W-:-:S04]  /*c5b0*/  SHF.R.U32.HI R5, RZ, 0x18, R4 ;  /* 0x00000018ff057819 */ /* 0x000fc80000011604 */
[----:B------:R-:W-:-:S05]  /*c5c0*/  LOP3.LUT R5, R0, R5, RZ, 0xfc, !PT ;  /* 0x0000000500057212 */ /* 0x000fca00078efcff */
[----:B------:R-:W-:Y:S01]  /*c5d0*/  STG.E.U8 desc[UR36][R2.64], R5 ;  /* 0x0000000502007986 */ /* 0x000fe2000c101124 */
[----:B------:R-:W-:Y:S05]  /*c5e0*/  EXIT ;  /* 0x000000000000794d */ /* 0x000fea0003800000 */
.L_x_808:
[----:B----4-:R-:W-:Y:S01]  /*c5f0*/  STG.E.U16 desc[UR36][R2.64], R19 ;  /* 0x0000001302007986 */ /* 0x010fe2000c101524 */
[----:B------:R-:W-:Y:S05]  /*c600*/  EXIT ;  /* 0x000000000000794d */ /* 0x000fea0003800000 */
.L_x_805:
        /* <DEDUP_REMOVED lines=8> */
[----:B----4-:R-:W-:-:S06]  /*c690*/  IMAD.U32 R5, R19, 0x10000, RZ ;  /* 0x0001000013057824 */ /* 0x010fcc00078e00ff */
[----:B------:R-:W0:Y:S02]  /*c6a0*/  F2I.FTZ.U32.TRUNC.NTZ R5, R5 ;  /* 0x0000000500057305 */ /* 0x000e24000021f000 */
[----:B0-----:R-:W-:Y:S01]  /*c6b0*/  STG.E.U16 desc[UR36][R2.64], R5 ;  /* 0x0000000502007986 */ /* 0x001fe2000c101524 */
[----:B------:R-:W-:Y:S05]  /*c6c0*/  EXIT ;  /* 0x000000000000794d */ /* 0x000fea0003800000 */
.L_x_817:
[----:B----4-:R-:W-:Y:S01]  /*c6d0*/  IMAD.U32 R19, R19, 0x10000, RZ ;  /* 0x0001000013137824 */ /* 0x010fe200078e00ff */
        /* <DEDUP_REMOVED lines=12> */
[----:B------:R-:W-:-:S05]  /*c7a0*/  FADD.FTZ R0, R5, 8192 ;  /* 0x4600000005007421 */ /* 0x000fca0000010000 */
[----:B------:R-:W-:Y:S02]  /*c7b0*/  LOP3.LUT P0, R4, R0, 0xff, RZ, 0xc0, !PT ;  /* 0x000000ff00047812 */ /* 0x000fe4000780c0ff */
[----:B------:R-:W-:-:S11]  /*c7c0*/  PRMT R0, RZ, 0x7610, R0 ;  /* 0x00007610ff007816 */ /* 0x000fd60000000000 */
[----:B------:R-:W-:Y:S05]  /*c7d0*/  @!P0 BRA `(.L_x_819) ;  /* 0x0000000000108947 */ /* 0x000fea0003800000 */
.L_x_820:
[----:B------:R-:W-:-:S04]  /*c7e0*/  LOP3.LUT R0, R19, 0x80000000, RZ, 0xc0, !PT ;  /* 0x8000000013007812 */ /* 0x000fc800078ec0ff */
[----:B------:R-:W-:-:S04]  /*c7f0*/  SHF.R.U32.HI R5, RZ, 0x18, R0 ;  /* 0x00000018ff057819 */ /* 0x000fc80000011600 */
[----:B------:R-:W-:-:S04]  /*c800*/  LOP3.LUT R4, R4, R5, RZ, 0xfc, !PT ;  /* 0x0000000504047212 */ /* 0x000fc800078efcff */
[----:B------:R-:W-:-:S07]  /*c810*/  PRMT R0, R4, 0x7610, R0 ;  /* 0x0000761004007816 */ /* 0x000fce0000000000 */
.L_x_819:
[----:B------:R-:W-:Y:S05]  /*c820*/  BSYNC B0 ;  /* 0x0000000000007941 */ /* 0x000fea0003800000 */
.L_x_818:
[----:B------:R-:W-:Y:S01]  /*c830*/  STG.E.U8 desc[UR36][R2.64], R0 ;  /* 0x0000000002007986 */ /* 0x000fe2000c101124 */
[----:B------:R-:W-:Y:S05]  /*c840*/  EXIT ;  /* 0x000000000000794d */ /* 0x000fea0003800000 */
.L_x_816:
        /* <DEDUP_REMOVED lines=17> */
.L_x_823:
[----:B------:R-:W-:-:S04]  /*c960*/  LOP3.LUT R0, R19, 0x80000000, RZ, 0xc0, !PT ;  /* 0x8000000013007812 */ /* 0x000fc800078ec0ff */
[----:B------:R-:W-:-:S04]  /*c970*/  SHF.R.U32.HI R5, RZ, 0x18, R0 ;  /* 0x00000018ff057819 */ /* 0x000fc80000011600 */
[----:B------:R-:W-:-:S04]  /*c980*/  LOP3.LUT R4, R4, R5, RZ, 0xfc, !PT ;  /* 0x0000000504047212 */ /* 0x000fc800078efcff */
[----:B------:R-:W-:-:S07]  /*c990*/  PRMT R0, R4, 0x7610, R0 ;  /* 0x0000761004007816 */ /* 0x000fce0000000000 */
.L_x_822:
[----:B------:R-:W-:Y:S05]  /*c9a0*/  BSYNC B0 ;  /* 0x0000000000007941 */ /* 0x000fea0003800000 */
.L_x_821:
[----:B------:R-:W-:Y:S01]  /*c9b0*/  STG.E.U8 desc[UR36][R2.64], R0 ;  /* 0x0000000002007986 */ /* 0x000fe2000c101124 */
[----:B------:R-:W-:Y:S05]  /*c9c0*/  EXIT ;  /* 0x000000000000794d */ /* 0x000fea0003800000 */
.L_x_815:
[----:B------:R-:W-:-:S13]  /*c9d0*/  ISETP.NE.AND P0, PT, R0, 0x1c, PT ;  /* 0x0000001c0000780c */ /* 0x000fda0003f05270 */
[----:B------:R-:W-:Y:S05]  /*c9e0*/  @!P0 BRA `(.L_x_824) ;  /* 0x0000000000a48947 */ /* 0x000fea0003800000 */
[----:B------:R-:W-:-:S13]  /*c9f0*/  ISETP.NE.AND P0, PT, R0, 0x1d, PT ;  /* 0x0000001d0000780c */ /* 0x000fda0003f05270 */
[----:B------:R-:W-:Y:S05]  /*ca00*/  @!P0 BRA `(.L_x_825) ;  /* 0x00000000008c8947 */ /* 0x000fea0003800000 */
[----:B------:R-:W-:-:S13]  /*ca10*/  ISETP.NE.AND P0, PT, R0, 0x2c, PT ;  /* 0x0000002c0000780c */ /* 0x000fda0003f05270 */
[----:B------:R-:W-:Y:S05]  /*ca20*/  @P0 BRA `(.L_x_798) ;  /* 0x0000000000400947 */ /* 0x000fea0003800000 */
[----:B----4-:R-:W-:Y:S02]  /*ca30*/  IMAD.U32 R19, R19, 0x10000, RZ ;  /* 0x0001000013137824 */ /* 0x010fe400078e00ff */
        /* <DEDUP_REMOVED lines=15> */
.L_x_798:
[----:B------:R-:W-:Y:S01]  /*cb30*/  MOV R0, 0x0 ;  /* 0x0000000000007802 */ /* 0x000fe20000000f00 */
[----:B------:R-:W-:Y:S01]  /*cb40*/  ULDC.64 UR4, c[0x4][0x128] ;  /* 0x01004a0000047ab9 */ /* 0x000fe20000000a00 */
[----:B------:R-:W-:Y:S01]  /*cb50*/  ULDC.64 UR6, c[0x4][0x40] ;  /* 0x0100100000067ab9 */ /* 0x000fe20000000a00 */
[----:B------:R-:W-:Y:S01]  /*cb60*/  IMAD.U32 R4, RZ, RZ, UR4 ;  /* 0x00000004ff047e24 */ /* 0x000fe2000f8e00ff */
[----:B------:R0:W1:Y:S01]  /*cb70*/  LDC.64 R2, c[0x4][R0] ;  /* 0x0100000000027b82 */ /* 0x0000620000000a00 */
        /* <DEDUP_REMOVED lines=8> */
[----:B0-----:R-:W-:-:S07]  /*cc00*/  IMAD.MOV.U32 R13, RZ, RZ, RZ ;  /* 0x000000ffff0d7224 */ /* 0x001fce00078e00ff */
[----:B------:R-:W-:-:S07]  /*cc10*/  LEPC R20, `(.L_x_826) ;  /* 0x000000001014794e */ /* 0x000fce0000000000 */
[----:B-1--4-:R-:W-:Y:S05]  /*cc20*/  CALL.ABS.NOINC R2 ;  /* 0x0000000002007343 */ /* 0x012fea0003c00000 */
.L_x_826:
[----:B------:R-:W-:Y:S05]  /*cc30*/  EXIT ;  /* 0x000000000000794d */ /* 0x000fea0003800000 */
.L_x_825:
[----:B----4-:R-:W-:-:S06]  /*cc40*/  IMAD.U32 R4, R19, 0x10000, RZ ;  /* 0x0001000013047824 */ /* 0x010fcc00078e00ff */
[----:B------:R-:W0:Y:S02]  /*cc50*/  F2I.U64.TRUNC R4, R4 ;  /* 0x0000000400047311 */ /* 0x000e24000020d800 */
[----:B0-----:R-:W-:Y:S01]  /*cc60*/  STG.E.64 desc[UR36][R2.64], R4 ;  /* 0x0000000402007986 */ /* 0x001fe2000c101b24 */
[----:B------:R-:W-:Y:S05]  /*cc70*/  EXIT ;  /* 0x000000000000794d */ /* 0x000fea0003800000 */
.L_x_824:
[----:B----4-:R-:W-:-:S06]  /*cc80*/  IMAD.U32 R19, R19, 0x10000, RZ ;  /* 0x0001000013137824 */ /* 0x010fcc00078e00ff */
[----:B------:R-:W0:Y:S02]  /*cc90*/  F2I.FTZ.U32.TRUNC.NTZ R19, R19 ;  /* 0x0000001300137305 */ /* 0x000e24000021f000 */
[----:B0-----:R-:W-:Y:S01]  /*cca0*/  STG.E desc[UR36][R2.64], R19 ;  /* 0x0000001302007986 */ /* 0x001fe2000c101924 */
[----:B------:R-:W-:Y:S05]  /*ccb0*/  EXIT ;  /* 0x000000000000794d */ /* 0x000fea0003800000 */
.L_x_827:
        /* <DEDUP_REMOVED lines=12> */
.L_x_7905:


//--------------------- .text._ZN2at6native18elementwise_kernelILi128ELi4EZNS0_22gpu_kernel_impl_nocastIZZZNS0_65_GLOBAL__N__cd49fe81_27_ActivationSoftplusKernel_cu_1520ed90_292724softplus_backward_kernelERNS_18TensorIteratorBaseERKN3c106ScalarES9_ENKUlvE_clEvENKUlvE2_clEvEUlNS6_8BFloat16ESC_E_EEvS5_RKT_EUliE_EEviT1_ --------------------------
	.section	.text._ZN2at6native18elementwise_kernelILi128ELi4EZNS0_22gpu_kernel_impl_nocastIZZZNS0_65_GLOBAL__N__cd49fe81_27_ActivationSoftplusKernel_cu_1520ed90_292724softplus_backward_kernelERNS_18TensorIteratorBaseERKN3c106ScalarES9_ENKUlvE_clEvENKUlvE2_clEvEUlNS6_8BFloat16ESC_E_EEvS5_RKT_EUliE_EEviT1_,"ax",@progbits
	.align	128
        .global         _ZN2at6native18elementwise_kernelILi128ELi4EZNS0_22gpu_kernel_impl_nocastIZZZNS0_65_GLOBAL__N__cd49fe81_27_ActivationSoftplusKernel_cu_1520ed90_292724softplus_backward_kernelERNS_18TensorIteratorBaseERKN3c106ScalarES9_ENKUlvE_clEvENKUlvE2_clEvEUlNS6_8BFloat16ESC_E_EEvS5_RKT_EUliE_EEviT1_
        .type           _ZN2at6native18elementwise_kernelILi128ELi4EZNS0_22gpu_kernel_impl_nocastIZZZNS0_65_GLOBAL__N__cd49fe81_27_ActivationSoftplusKernel_cu_1520ed90_292724softplus_backward_kernelERNS_18TensorIteratorBaseERKN3c106ScalarES9_ENKUlvE_clEvENKUlvE2_clEvEUlNS6_8BFloat16ESC_E_EEvS5_RKT_EUliE_EEviT1_,@function
        .size           _ZN2at6native18elementwise_kernelILi128ELi4EZNS0_22gpu_kernel_impl_nocastIZZZNS0_65_GLOBAL__N__cd49fe81_27_ActivationSoftplusKernel_cu_1520ed90_292724softplus_backward_kernelERNS_18TensorIteratorBaseERKN3c106ScalarES9_ENKUlvE_clEvENKUlvE2_clEvEUlNS6_8BFloat16ESC_E_EEvS5_RKT_EUliE_EEviT1_,(.L_x_7906 - _ZN2at6native18elementwise_kernelILi128ELi4EZNS0_22gpu_kernel_impl_nocastIZZZNS0_65_GLOBAL__N__cd49fe81_27_ActivationSoftplusKernel_cu_1520ed90_292724softplus_backward_kernelERNS_18TensorIteratorBaseERKN3c106ScalarES9_ENKUlvE_clEvENKUlvE2_clEvEUlNS6_8BFloat16ESC_E_EEvS5_RKT_EUliE_EEviT1_)
        .other          _ZN2at6native18elementwise_kernelILi128ELi4EZNS0_22gpu_kernel_impl_nocastIZZZNS0_65_GLOBAL__N__cd49fe81_27_ActivationSoftplusKernel_cu_1520ed90_292724softplus_backward_kernelERNS_18TensorIteratorBaseERKN3c106ScalarES9_ENKUlvE_clEvENKUlvE2_clEvEUlNS6_8BFloat16ESC_E_EEvS5_RKT_EUliE_EEviT1_,@"STO_CUDA_ENTRY STV_DEFAULT"
_ZN2at6native18elementwise_kernelILi128ELi4EZNS0_22gpu_kernel_impl_nocastIZZZNS0_65_GLOBAL__N__cd49fe81_27_ActivationSoftplusKernel_cu_1520ed90_292724softplus_backward_kernelERNS_18TensorIteratorBaseERKN3c106ScalarES9_ENKUlvE_clEvENKUlvE2_clEvEUlNS6_8BFloat16ESC_E_EEvS5_RKT_EUliE_EEviT1_:
.text._ZN2at6native18elementwise_kernelILi128ELi4EZNS0_22gpu_kernel_impl_nocastIZZZNS0_65_GLOBAL__N__cd49fe81_27_ActivationSoftplusKernel_cu_1520ed90_292724softplus_backward_kernelERNS_18TensorIteratorBaseERKN3c106ScalarES9_ENKUlvE_clEvENKUlvE2_clEvEUlNS6_8BFloat16ESC_E_EEvS5_RKT_EUliE_EEviT1_:
[----:B------:R-:W-:Y:S01]  /*0000*/  LDC R1, c[0x0][0x28] ;  /* 0x00000a00ff017b82 */ /* 0x000fe20000000800 */
[----:B------:R-:W0:Y:S01]  /*0010*/  S2R R3, SR_CTAID.X ;  /* 0x0000000000037919 */ /* 0x000e220000002500 */
[----:B------:R-:W-:Y:S01]  /*0020*/  ULDC UR6, c[0x0][0x210] ;  /* 0x0000840000067ab9 */ /* 0x000fe20000000800 */
[----:B------:R-:W-:Y:S01]  /*0030*/  ULDC.64 UR4, c[0x0][0x208] ;  /* 0x0000820000047ab9 */ /* 0x000fe20000000a00 */
[----:B------:R-:W-:Y:S01]  /*0040*/  BSSY B0, `(.L_x_828) ;  /* 0x000017f000007945 */ /* 0x000fe20003800000 */
[----:B------:R-:W0:Y:S02]  /*0050*/  S2R R0, SR_TID.X ;  /* 0x0000000000007919 */ /* 0x000e240000002100 */
[----:B0-----:R-:W-:-:S04]  /*0060*/  LEA R3, R3, R0, 0x9 ;  /* 0x0000000003037211 */ /* 0x001fc800078e48ff */
[----:B------:R-:W-:-:S13]  /*0070*/  ISETP.GE.AND P0, PT, R3, UR6, PT ;  /* 0x0000000603007c0c */ /* 0x000fda000bf06270 */
[----:B------:R-:W-:Y:S05]  /*0080*/  @P0 BRA `(.L_x_829) ;  /* 0x0000001400e80947 */ /* 0x000fea0003800000 */
[----:B------:R-:W0:Y:S01]  /*0090*/  LDC R4, c[0x0][0x218] ;  /* 0x00008600ff047b82 */ /* 0x000e220000000800 */
[----:B------:R-:W-:Y:S01]  /*00a0*/  HFMA2.MMA R2, -RZ, RZ, 0, 0 ;  /* 0x00000000ff027435 */ /* 0x000fe200000001ff */
[----:B------:R-:W-:Y:S01]  /*00b0*/  MOV R0, RZ ;  /* 0x000000ff00007202 */ /* 0x000fe20000000f00 */
[----:B------:R-:W-:Y:S01]  /*00c0*/  HFMA2.MMA R5, -RZ, RZ, 0, 0 ;  /* 0x00000000ff057435 */ /* 0x000fe200000001ff */
[----:B0-----:R-:W-:-:S13]  /*00d0*/  ISETP.NE.AND P0, PT, R4, RZ, PT ;  /* 0x000000ff0400720c */ /* 0x001fda0003f05270 */
[----:B------:R-:W-:Y:S05]  /*00e0*/  @!P0 BRA `(.L_x_830) ;  /* 0x00000014006c8947 */ /* 0x000fea0003800000 */
[----:B------:R-:W-:Y:S01]  /*00f0*/  MOV R2, RZ ;  /* 0x000000ff00027202 */ /* 0x000fe20000000f00 */
[----:B------:R-:W-:Y:S01]  /*0100*/  ULDC.64 UR8, c[0x0][0x220] ;  /* 0x0000880000087ab9 */ /* 0x000fe20000000a00 */
[----:B------:R-:W-:Y:S01]  /*0110*/  ISETP.NE.AND P0, PT, R4, 0x1, PT ;  /* 0x000000010400780c */ /* 0x000fe20003f05270 */
[----:B------:R-:W-:Y:S02]  /*0120*/  ULDC UR7, c[0x0][0x21c] ;  /* 0x0000870000077ab9 */ /* 0x000fe40000000800 */
[----:B------:R-:W-:-:S05]  /*0130*/  IMAD.HI.U32 R6, R3, UR8, R2 ;  /* 0x0000000803067c27 */ /* 0x000fca000f8e0002 */
[----:B------:R-:W-:Y:S01]  /*0140*/  SHF.R.U32.HI R7, RZ, UR9, R6 ;  /* 0x00000009ff077c19 */ /* 0x000fe20008011606 */
[----:B------:R-:W-:-:S03]  /*0150*/  ULDC.64 UR8, c[0x0][0x348] ;  /* 0x0000d20000087ab9 */ /* 0x000fc60000000a00 */
[----:B------:R-:W-:-:S05]  /*0160*/  IADD3 R2, -R7, RZ, RZ ;  /* 0x000000ff07027210 */ /* 0x000fca0007ffe1ff */
[----:B------:R-:W-:Y:S01]  /*0170*/  IMAD R2, R2, UR7, R3 ;  /* 0x0000000702027c24 */ /* 0x000fe2000f8e0203 */
[----:B------:R-:W-:-:S03]  /*0180*/  ULDC UR7, c[0x0][0x350] ;  /* 0x0000d40000077ab9 */ /* 0x000fc60000000800 */
[C---:B------:R-:W-:Y:S02]  /*0190*/  IMAD R5, R2.reuse, UR8, RZ ;  /* 0x0000000802057c24 */ /* 0x040fe4000f8e02ff */
[C---:B------:R-:W-:Y:S02]  /*01a0*/  IMAD R0, R2.reuse, UR9, RZ ;  /* 0x0000000902007c24 */ /* 0x040fe4000f8e02ff */
[----:B------:R-:W-:Y:S01]  /*01b0*/  IMAD R2, R2, UR7, RZ ;  /* 0x0000000702027c24 */ /* 0x000fe2000f8e02ff */
[----:B------:R-:W-:Y:S06]  /*01c0*/  @!P0 BRA `(.L_x_830) ;  /* 0x0000001400348947 */ /* 0x000fec0003800000 */
[----:B------:R-:W-:Y:S01]  /*01d0*/  MOV R6, RZ ;  /* 0x000000ff00067202 */ /* 0x000fe20000000f00 */
[----:B------:R-:W-:Y:S01]  /*01e0*/  ULDC.64 UR8, c[0x0][0x228] ;  /* 0x00008a0000087ab9 */ /* 0x000fe20000000a00 */
[----:B------:R-:W-:Y:S01]  /*01f0*/  ULDC UR7, c[0x0][0x230] ;  /* 0x00008c0000077ab9 */ /* 0x000fe20000000800 */
[----:B------:R-:W-:Y:S02]  /*0200*/  ISETP.NE.AND P0, PT, R4, 0x2, PT ;  /* 0x000000020400780c */ /* 0x000fe40003f05270 */
[----:B------:R-:W-:-:S05]  /*0210*/  IMAD.HI.U32 R8, R7, UR9, R6 ;  /* 0x0000000907087c27 */ /* 0x000fca000f8e0006 */
[----:B------:R-:W-:Y:S01]  /*0220*/  SHF.R.U32.HI R9, RZ, UR7, R8 ;  /* 0x00000007ff097c19 */ /* 0x000fe20008011608 */
[----:B------:R-:W-:-:S03]  /*0230*/  ULDC UR7, c[0x0][0x354] ;  /* 0x0000d50000077ab9 */ /* 0x000fc60000000800 */
[----:B------:R-:W-:-:S05]  /*0240*/  IADD3 R6, -R9, RZ, RZ ;  /* 0x000000ff09067210 */ /* 0x000fca0007ffe1ff */
[----:B------:R-:W-:Y:S01]  /*0250*/  IMAD R7, R6, UR8, R7 ;  /* 0x0000000806077c24 */ /* 0x000fe2000f8e0207 */
[----:B------:R-:W-:-:S03]  /*0260*/  ULDC.64 UR8, c[0x0][0x358] ;  /* 0x0000d60000087ab9 */ /* 0x000fc60000000a00 */
[C---:B------:R-:W-:Y:S02]  /*0270*/  IMAD R5, R7.reuse, UR7, R5 ;  /* 0x0000000707057c24 */ /* 0x040fe4000f8e0205 */
[C---:B------:R-:W-:Y:S02]  /*0280*/  IMAD R0, R7.reuse, UR8, R0 ;  /* 0x0000000807007c24 */ /* 0x040fe4000f8e0200 */
[----:B------:R-:W-:Y:S01]  /*0290*/  IMAD R2, R7, UR9, R2 ;  /* 0x0000000907027c24 */ /* 0x000fe2000f8e0202 */
[----:B------:R-:W-:Y:S06]  /*02a0*/  @!P0 BRA `(.L_x_830) ;  /* 0x0000001000fc8947 */ /* 0x000fec0003800000 */
[----:B------:R-:W-:Y:S01]  /*02b0*/  HFMA2.MMA R8, -RZ, RZ, 0, 0 ;  /* 0x00000000ff087435 */ /* 0x000fe200000001ff */
[----:B------:R-:W-:Y:S01]  /*02c0*/  ULDC.64 UR8, c[0x0][0x238] ;  /* 0x00008e0000087ab9 */ /* 0x000fe20000000a00 */
[----:B------:R-:W-:Y:S01]  /*02d0*/  ISETP.NE.AND P0, PT, R4, 0x3, PT ;  /* 0x000000030400780c */ /* 0x000fe20003f05270 */
[----:B------:R-:W-:-:S07]  /*02e0*/  ULDC UR7, c[0x0][0x234] ;  /* 0x00008d0000077ab9 */ /* 0x000fce0000000800 */
[----:B------:R-:W-:-:S05]  /*02f0*/  IMAD.HI.U32 R6, R9, UR8, R8 ;  /* 0x0000000809067c27 */ /* 0x000fca000f8e0008 */
[----:B------:R-:W-:Y:S01]  /*0300*/  SHF.R.U32.HI R7, RZ, UR9, R6 ;  /* 0x00000009ff077c19 */ /* 0x000fe20008011606 */
[----:B------:R-:W-:-:S03]  /*0310*/  ULDC.64 UR8, c[0x0][0x360] ;  /* 0x0000d80000087ab9 */ /* 0x000fc60000000a00 */
[----:B------:R-:W-:-:S05]  /*0320*/  IADD3 R8, -R7, RZ, RZ ;  /* 0x000000ff07087210 */ /* 0x000fca0007ffe1ff */
[----:B------:R-:W-:Y:S01]  /*0330*/  IMAD R9, R8, UR7, R9 ;  /* 0x0000000708097c24 */ /* 0x000fe2000f8e0209 */
[----:B------:R-:W-:-:S03]  /*0340*/  ULDC UR7, c[0x0][0x368] ;  /* 0x0000da0000077ab9 */ /* 0x000fc60000000800 */
[C---:B------:R-:W-:Y:S02]  /*0350*/  IMAD R5, R9.reuse, UR8, R5 ;  /* 0x0000000809057c24 */ /* 0x040fe4000f8e0205 */
[C---:B------:R-:W-:Y:S02]  /*0360*/  IMAD R0, R9.reuse, UR9, R0 ;  /* 0x0000000909007c24 */ /* 0x040fe4000f8e0200 */
[----:B------:R-:W-:Y:S01]  /*0370*/  IMAD R2, R9, UR7, R2 ;  /* 0x0000000709027c24 */ /* 0x000fe2000f8e0202 */
        /* <DEDUP_REMOVED lines=29> */
[----:B------:R-:W-:Y:S01]  /*0550*/  HFMA2.MMA R6, -RZ, RZ, 0, 0 ;  /* 0x00000000ff067435 */ /* 0x000fe200000001ff */
[----:B------:R-:W-:Y:S01]  /*0560*/  ULDC.64 UR8, c[0x0][0x258] ;  /* 0x0000960000087ab9 */ /* 0x000fe20000000a00 */
[----:B------:R-:W-:Y:S01]  /*0570*/  ULDC UR7, c[0x0][0x260] ;  /* 0x0000980000077ab9 */ /* 0x000fe20000000800 */
[----:B------:R-:W-:-:S07]  /*0580*/  ISETP.NE.AND P0, PT, R4, 0x6, PT ;  /* 0x000000060400780c */ /* 0x000fce0003f05270 */
        /* <DEDUP_REMOVED lines=248> */
[----:B------:R-:W-:Y:S01]  /*1510*/  ISETP.NE.AND P0, PT, R4, 0x18, PT ;  /* 0x000000180400780c */ /* 0x000fe20003f05270 */
[----:B------:R-:W-:Y:S01]  /*1520*/  HFMA2.MMA R6, -RZ, RZ, 0, 0 ;  /* 0x00000000ff067435 */ /* 0x000fe200000001ff */
[----:B------:R-:W-:Y:S01]  /*1530*/  ULDC.64 UR8, c[0x0][0x330] ;  /* 0x0000cc0000087ab9 */ /* 0x000fe20000000a00 */
[----:B------:R-:W-:-:S08]  /*1540*/  ULDC UR7, c[0x0][0x338] ;  /* 0x0000ce0000077ab9 */ /* 0x000fd00000000800 */
[----:B------:R-:W-:Y:S02]  /*1550*/  IMAD.HI.U32 R10, R7, UR9, R6 ;  /* 0x00000009070a7c27 */ /* 0x000fe4000f8e0006 */
[----:B------:R-:W0:Y:S03]  /*1560*/  @P0 LDC.64 R12, c[0x0][0x340] ;  /* 0x0000d000ff0c0b82 */ /* 0x000e260000000a00 */
[----:B------:R-:W-:Y:S01]  /*1570*/  SHF.R.U32.HI R11, RZ, UR7, R10 ;  /* 0x00000007ff0b7c19 */ /* 0x000fe2000801160a */
[----:B------:R-:W-:Y:S01]  /*1580*/  ULDC UR7, c[0x0][0x45c] ;  /* 0x0001170000077ab9 */ /* 0x000fe20000000800 */
[----:B------:R-:W-:Y:S02]  /*1590*/  @P0 MOV R10, RZ ;  /* 0x000000ff000a0202 */ /* 0x000fe40000000f00 */
[----:B------:R-:W-:Y:S01]  /*15a0*/  IADD3 R6, -R11, RZ, RZ ;  /* 0x000000ff0b067210 */ /* 0x000fe20007ffe1ff */
[----:B------:R-:W1:Y:S04]  /*15b0*/  @P0 LDC R15, c[0x0][0x33c] ;  /* 0x0000cf00ff0f0b82 */ /* 0x000e680000000800 */
[----:B------:R-:W-:Y:S01]  /*15c0*/  IMAD R7, R6, UR8, R7 ;  /* 0x0000000806077c24 */ /* 0x000fe2000f8e0207 */
[----:B------:R-:W-:-:S03]  /*15d0*/  ULDC.64 UR8, c[0x0][0x460] ;  /* 0x0001180000087ab9 */ /* 0x000fc60000000a00 */
[----:B------:R-:W2:Y:S01]  /*15e0*/  @P0 LDC.64 R8, c[0x0][0x468] ;  /* 0x00011a00ff080b82 */ /* 0x000ea20000000a00 */
[C---:B------:R-:W-:Y:S02]  /*15f0*/  IMAD R5, R7.reuse, UR7, R5 ;  /* 0x0000000707057c24 */ /* 0x040fe4000f8e0205 */
[C---:B------:R-:W-:Y:S02]  /*1600*/  IMAD R0, R7.reuse, UR8, R0 ;  /* 0x0000000807007c24 */ /* 0x040fe4000f8e0200 */
[----:B------:R-:W-:-:S03]  /*1610*/  IMAD R2, R7, UR9, R2 ;  /* 0x0000000907027c24 */ /* 0x000fc6000f8e0202 */
[----:B------:R-:W3:Y:S01]  /*1620*/  @P0 LDC R14, c[0x0][0x470] ;  /* 0x00011c00ff0e0b82 */ /* 0x000ee20000000800 */
[----:B0-----:R-:W-:-:S05]  /*1630*/  @P0 IMAD.HI.U32 R4, R11, R12, R10 ;  /* 0x0000000c0b040227 */ /* 0x001fca00078e000a */
[----:B------:R-:W-:-:S04]  /*1640*/  @P0 SHF.R.U32.HI R4, RZ, R13, R4 ;  /* 0x0000000dff040219 */ /* 0x000fc80000011604 */
[----:B------:R-:W-:-:S05]  /*1650*/  @P0 IADD3 R10, -R4, RZ, RZ ;  /* 0x000000ff040a0210 */ /* 0x000fca0007ffe1ff */
[----:B-1----:R-:W-:-:S04]  /*1660*/  @P0 IMAD R11, R10, R15, R11 ;  /* 0x0000000f0a0b0224 */ /* 0x002fc800078e020b */
[C---:B--2---:R-:W-:Y:S02]  /*1670*/  @P0 IMAD R5, R11.reuse, R8, R5 ;  /* 0x000000080b050224 */ /* 0x044fe400078e0205 */
[C---:B------:R-:W-:Y:S02]  /*1680*/  @P0 IMAD R0, R11.reuse, R9, R0 ;  /* 0x000000090b000224 */ /* 0x040fe400078e0200 */
[----:B---3--:R-:W-:-:S07]  /*1690*/  @P0 IMAD R2, R11, R14, R2 ;  /* 0x0000000e0b020224 */ /* 0x008fce00078e0202 */
.L_x_830:
[----:B------:R-:W-:Y:S02]  /*16a0*/  ULDC.64 UR8, c[0x0][0x488] ;  /* 0x0001220000087ab9 */ /* 0x000fe40000000a00 */
[----:B------:R-:W-:-:S04]  /*16b0*/  IADD3 R8, P0, R2, UR8, RZ ;  /* 0x0000000802087c10 */ /* 0x000fc8000ff1e0ff */
[----:B------:R-:W-:Y:S01]  /*16c0*/  IADD3.X R9, RZ, UR9, RZ, P0, !PT ;  /* 0x00000009ff097c10 */ /* 0x000fe200087fe4ff */
[----:B------:R-:W-:-:S04]  /*16d0*/  ULDC.64 UR8, c[0x0][0x480] ;  /* 0x0001200000087ab9 */ /* 0x000fc80000000a00 */
[----:B------:R-:W2:Y:S01]  /*16e0*/  LDG.E.U16 R8, desc[UR4][R8.64] ;  /* 0x0000000408087981 */ /* 0x000ea2000c1e1500 */
[----:B------:R-:W-:-:S04]  /*16f0*/  IADD3 R6, P0, R0, UR8, RZ ;  /* 0x0000000800067c10 */ /* 0x000fc8000ff1e0ff */
[----:B------:R-:W-:Y:S01]  /*1700*/  IADD3.X R7, RZ, UR9, RZ, P0, !PT ;  /* 0x00000009ff077c10 */ /* 0x000fe200087fe4ff */
[----:B------:R-:W-:-:S04]  /*1710*/  ULDC.64 UR8, c[0x0][0x490] ;  /* 0x0001240000087ab9 */ /* 0x000fc80000000a00 */
[----:B------:R-:W3:Y:S01]  /*1720*/  LDG.E.U16 R6, desc[UR4][R6.64] ;  /* 0x0000000406067981 */ /* 0x000ee2000c1e1500 */
[----:B------:R-:W-:Y:S02]  /*1730*/  IADD3 R3, R3, 0x80, RZ ;  /* 0x0000008003037810 */ /* 0x000fe40007ffe0ff */
[----:B--2---:R-:W-:-:S05]  /*1740*/  SHF.L.U32 R0, R8, 0x10, RZ ;  /* 0x0000001008007819 */ /* 0x004fca00000006ff */
[----:B------:R-:W-:-:S05]  /*1750*/  FMUL.FTZ R0, R0, UR8 ;  /* 0x0000000800007c20 */ /* 0x000fca0008410000 */
[----:B------:R-:W-:Y:S01]  /*1760*/  FSETP.GT.FTZ.AND P0, PT, R0, UR9, PT ;  /* 0x0000000900007c0b */ /* 0x000fe2000bf14000 */
[----:B------:R-:W-:-:S12]  /*1770*/  ULDC.64 UR8, c[0x0][0x478] ;  /* 0x00011e0000087ab9 */ /* 0x000fd80000000a00 */
[----:B------:R-:W-:Y:S01]  /*1780*/  @!P0 FMUL.FTZ R2, R0, 1.4426950216293334961 ;  /* 0x3fb8aa3b00028820 */ /* 0x000fe20000410000 */
[----:B---3--:R-:W-:-:S03]  /*1790*/  SHF.L.U32 R0, R6, 0x10, RZ ;  /* 0x0000001006007819 */ /* 0x008fc600000006ff */
[----:B------:R-:W0:Y:S02]  /*17a0*/  @!P0 MUFU.EX2 R11, R2 ;  /* 0x00000002000b8308 */ /* 0x000e240000000800 */
[----:B0-----:R-:W-:Y:S01]  /*17b0*/  @!P0 FADD.FTZ R8, R11, 1 ;  /* 0x3f8000000b088421 */ /* 0x001fe20000010000 */
[----:B------:R-:W-:-:S05]  /*17c0*/  @!P0 FMUL.FTZ R11, R0, R11 ;  /* 0x0000000b000b8220 */ /* 0x000fca0000410000 */
[----:B------:R-:W0:Y:S02]  /*17d0*/  @!P0 MUFU.RCP R8, R8 ;  /* 0x0000000800088308 */ /* 0x000e240000001000 */
[----:B0-----:R-:W-:Y:S01]  /*17e0*/  @!P0 FMUL.FTZ R0, R11, R8 ;  /* 0x000000080b008220 */ /* 0x001fe20000410000 */
[----:B------:R-:W-:-:S04]  /*17f0*/  IADD3 R4, P0, R5, UR8, RZ ;  /* 0x0000000805047c10 */ /* 0x000fc8000ff1e0ff */
[----:B------:R-:W-:Y:S02]  /*1800*/  F2FP.BF16.F32.PACK_AB R0, RZ, R0 ;  /* 0x00000000ff00723e */ /* 0x000fe400000010ff */
[----:B------:R-:W-:-:S05]  /*1810*/  IADD3.X R5, RZ, UR9, RZ, P0, !PT ;  /* 0x00000009ff057c10 */ /* 0x000fca00087fe4ff */
[----:B------:R0:W-:Y:S02]  /*1820*/  STG.E.U16 desc[UR4][R4.64], R0 ;  /* 0x0000000004007986 */ /* 0x0001e4000c101504 */
.L_x_829:
[----:B------:R-:W-:Y:S05]  /*1830*/  BSYNC B0 ;  /* 0x0000000000007941 */ /* 0x000fea0003800000 */
.L_x_828:
[----:B------:R-:W-:Y:S01]  /*1840*/  ISETP.GE.AND P0, PT, R3, UR6, PT ;  /* 0x0000000603007c0c */ /* 0x000fe2000bf06270 */
[----:B------:R-:W-:-:S12]  /*1850*/  BSSY B0, `(.L_x_831) ;  /* 0x00002f8000007945 */ /* 0x000fd80003800000 */
[----:B------:R-:W-:Y:S05]  /*1860*/  @P0 BRA `(.L_x_832) ;  /* 0x0000002c00d80947 */ /* 0x000fea0003800000 */
[----:B0-----:R-:W0:Y:S01]  /*1870*/  LDC R4, c[0x0][0x218] ;  /* 0x00008600ff047b82 */ /* 0x001e220000000800 */
        /* <DEDUP_REMOVED lines=352> */
.L_x_833:
        /* <DEDUP_REMOVED lines=23> */
[----:B------:R-:W-:Y:S02]  /*2ff0*/  IADD3.X R5, RZ, UR9, RZ, P0, !PT ;  /* 0x00000009ff057c10 */ /* 0x000fe400087fe4ff */
[----:B------:R-:W-:-:S03]  /*3000*/  ISETP.GE.AND P0, PT, R3, UR6, PT ;  /* 0x0000000603007c0c */ /* 0x000fc6000bf06270 */
[----:B------:R1:W-:Y:S10]  /*3010*/  STG.E.U16 desc[UR4][R4.64], R0 ;  /* 0x0000000004007986 */ /* 0x0003f4000c101504 */
[----:B------:R-:W-:Y:S05]  /*3020*/  @P0 BRA `(.L_x_832) ;  /* 0x0000001400e80947 */ /* 0x000fea0003800000 */
[----:B-1----:R-:W0:Y:S01]  /*3030*/  LDC R4, c[0x0][0x218] ;  /* 0x00008600ff047b82 */ /* 0x002e220000000800 */
        /* <DEDUP_REMOVED lines=352> */
.L_x_834:
        /* <DEDUP_REMOVED lines=25> */
.L_x_832:
[----:B------:R-:W-:Y:S05]  /*47d0*/  BSYNC B0 ;  /* 0x0000000000007941 */ /* 0x000fea0003800000 */
.L_x_831:
[----:B------:R-:W-:-:S13]  /*47e0*/  ISETP.GE.AND P0, PT, R3, UR6, PT ;  /* 0x0000000603007c0c */ /* 0x000fda000bf06270 */
[----:B------:R-:W-:Y:S05]  /*47f0*/  @P0 EXIT ;  /* 0x000000000000094d */ /* 0x000fea0003800000 */
[----:B012---:R-:W0:Y:S01]  /*4800*/  LDC R4, c[0x0][0x218] ;  /* 0x00008600ff047b82 */ /* 0x007e220000000800 */
        /* <DEDUP_REMOVED lines=9> */
[----:B------:R-:W-:Y:S01]  /*48a0*/  IMAD.HI.U32 R6, R3, UR6, R2 ;  /* 0x0000000603067c27 */ /* 0x000fe2000f8e0002 */
[----:B------:R-:W-:-:S04]  /*48b0*/  ULDC UR6, c[0x0][0x21c] ;  /* 0x0000870000067ab9 */ /* 0x000fc80000000800 */
[----:B------:R-:W-:-:S04]  /*48c0*/  SHF.R.U32.HI R7, RZ, UR7, R6 ;  /* 0x00000007ff077c19 */ /* 0x000fc80008011606 */
[----:B------:R-:W-:-:S05]  /*48d0*/  IADD3 R2, -R7, RZ, RZ ;  /* 0x000000ff07027210 */ /* 0x000fca0007ffe1ff */
[----:B------:R-:W-:Y:S01]  /*48e0*/  IMAD R2, R2, UR6, R3 ;  /* 0x0000000602027c24 */ /* 0x000fe2000f8e0203 */
[----:B------:R-:W-:-:S03]  /*48f0*/  ULDC.64 UR6, c[0x0][0x348] ;  /* 0x0000d20000067ab9 */ /* 0x000fc60000000a00 */
        /* <DEDUP_REMOVED lines=22> */
[----:B------:R-:W-:Y:S01]  /*4a60*/  IMAD.HI.U32 R6, R9, UR6, R8 ;  /* 0x0000000609067c27 */ /* 0x000fe2000f8e0008 */
[----:B------:R-:W-:-:S04]  /*4a70*/  ULDC UR6, c[0x0][0x234] ;  /* 0x00008d0000067ab9 */ /* 0x000fc80000000800 */
[----:B------:R-:W-:-:S04]  /*4a80*/  SHF.R.U32.HI R7, RZ, UR7, R6 ;  /* 0x00000007ff077c19 */ /* 0x000fc80008011606 */
        /* <DEDUP_REMOVED lines=312> */
.L_x_835:
        /* <DEDUP_REMOVED lines=23> */
[----:B------:R-:W-:Y:S01]  /*5f80*/  STG.E.U16 desc[UR4][R2.64], R0 ;  /* 0x0000000002007986 */ /* 0x000fe2000c101504 */
[----:B------:R-:W-:Y:S05]  /*5f90*/  EXIT ;  /* 0x000000000000794d */ /* 0x000fea0003800000 */
.L_x_836:
        /* <DEDUP_REMOVED lines=14> */
.L_x_7906:


//--------------------- .text._ZN2at6native27unrolled_elementwise_kernelIZZZNS0_65_GLOBAL__N__cd49fe81_27_ActivationSoftplusKernel_cu_1520ed90_292724softplus_backward_kernelERNS_18TensorIteratorBaseERKN3c106ScalarES8_ENKUlvE_clEvENKUlvE2_clEvEUlNS5_8BFloat16ESB_E_St5arrayIPcLm3EELi4E23TrivialOffsetCalculatorILi2EjESG_ILi1EjENS0_6memory15LoadWithoutCastENSJ_16StoreWithoutCastEEEviT_T0_T2_T3_T4_T5_ --------------------------
	.section	.text._ZN2at6native27unrolled_elementwise_kernelIZZZNS0_65_GLOBAL__N__cd49fe81_27_ActivationSoftplusKernel_cu_1520ed90_292724softplus_backward_kernelERNS_18TensorIteratorBaseERKN3c106ScalarES8_ENKUlvE_clEvENKUlvE2_clEvEUlNS5_8BFloat16ESB_E_St5arrayIPcLm3EELi4E23TrivialOffsetCalculatorILi2EjESG_ILi1EjENS0_6memory15LoadWithoutCastENSJ_16StoreWithoutCastEEEviT_T0_T2_T3_T4_T5_,"ax",@progbits
	.align	128
        .global         _ZN2at6native27unrolled_elementwise_kernelIZZZNS0_65_GLOBAL__N__cd49fe81_27_ActivationSoftplusKernel_cu_1520ed90_292724softplus_backward_kernelERNS_18TensorIteratorBaseERKN3c106ScalarES8_ENKUlvE_clEvENKUlvE2_clEvEUlNS5_8BFloat16ESB_E_St5arrayIPcLm3EELi4E23TrivialOffsetCalculatorILi2EjESG_ILi1EjENS0_6memory15LoadWithoutCastENSJ_16StoreWithoutCastEEEviT_T0_T2_T3_T4_T5_
        .type           _ZN2at6native27unrolled_elementwise_kernelIZZZNS0_65_GLOBAL__N__cd49fe81_27_ActivationSoftplusKernel_cu_1520ed90_292724softplus_backward_kernelERNS_18TensorIteratorBaseERKN3c106ScalarES8_ENKUlvE_clEvENKUlvE2_clEvEUlNS5_8BFloat16ESB_E_St5arrayIPcLm3EELi4E23TrivialOffsetCalculatorILi2EjESG_ILi1EjENS0_6memory15LoadWithoutCastENSJ_16StoreWithoutCastEEEviT_T0_T2_T3_T4_T5_,@function
        .size           _ZN2at6native27unrolled_elementwise_kernelIZZZNS0_65_GLOBAL__N__cd49fe81_27_ActivationSoftplusKernel_cu_1520ed90_292724softplus_backward_kernelERNS_18TensorIteratorBaseERKN3c106ScalarES8_ENKUlvE_clEvENKUlvE2_clEvEUlNS5_8BFloat16ESB_E_St5arrayIPcLm3EELi4E23TrivialOffsetCalculatorILi2EjESG_ILi1EjENS0_6memory15LoadWithoutCastENSJ_16StoreWithoutCastEEEviT_T0_T2_T3_T4_T5_,(.L_x_7907 - _ZN2at6native27unrolled_elementwise_kernelIZZZNS0_65_GLOBAL__N__cd49fe81_27_ActivationSoftplusKernel_cu_1520ed90_292724softplus_backward_kernelERNS_18TensorIteratorBaseERKN3c106ScalarES8_ENKUlvE_clEvENKUlvE2_clEvEUlNS5_8BFloat16ESB_E_St5arrayIPcLm3EELi4E23TrivialOffsetCalculatorILi2EjESG_ILi1EjENS0_6memory15LoadWithoutCastENSJ_16StoreWithoutCastEEEviT_T0_T2_T3_T4_T5_)
        .other          _ZN2at6native27unrolled_elementwise_kernelIZZZNS0_65_GLOBAL__N__cd49fe81_27_ActivationSoftplusKernel_cu_1520ed90_292724softplus_backward_kernelERNS_18TensorIteratorBaseERKN3c106ScalarES8_ENKUlvE_clEvENKUlvE2_clEvEUlNS5_8BFloat16ESB_E_St5arrayIPcLm3EELi4E23TrivialOffsetCalculatorILi2EjESG_ILi1EjENS0_6memory15LoadWithoutCastENSJ_16StoreWithoutCastEEEviT_T0_T2_T3_T4_T5_,@"STO_CUDA_ENTRY STV_DEFAULT"
_ZN2at6native27unrolled_elementwise_kernelIZZZNS0_65_GLOBAL__N__cd49fe81_27_ActivationSoftplusKernel_cu_1520ed90_292724softplus_backward_kernelERNS_18TensorIteratorBaseERKN3c106ScalarES8_ENKUlvE_clEvENKUlvE2_clEvEUlNS5_8BFloat16ESB_E_St5arrayIPcLm3EELi4E23TrivialOffsetCalculatorILi2EjESG_ILi1EjENS0_6memory15LoadWithoutCastENSJ_16StoreWithoutCastEEEviT_T0_T2_T3_T4_T5_:
.text._ZN2at6native27unrolled_elementwise_kernelIZZZNS0_65_GLOBAL__N__cd49fe81_27_ActivationSoftplusKernel_cu_1520ed90_292724softplus_backward_kernelERNS_18TensorIteratorBaseERKN3c106ScalarES8_ENKUlvE_clEvENKUlvE2_clEvEUlNS5_8BFloat16ESB_E_St5arrayIPcLm3EELi4E23TrivialOffsetCalculatorILi2EjESG_ILi1EjENS0_6memory15LoadWithoutCastENSJ_16StoreWithoutCastEEEviT_T0_T2_T3_T4_T5_:
[----:B------:R-:W-:Y:S01]  /*0000*/  LDC R1, c[0x0][0x28] ;  /* 0x00000a00ff017b82 */ /* 0x000fe20000000800 */
[----:B------:R-:W0:Y:S07]  /*0010*/  S2R R11, SR_CTAID.X ;  /* 0x00000000000b7919 */ /* 0x000e2e0000002500 */
[----:B------:R-:W0:Y:S01]  /*0020*/  LDC R0, c[0x0][0x210] ;  /* 0x00008400ff007b82 */ /* 0x000e220000000800 */
[----:B------:R-:W-:Y:S01]  /*0030*/  ULDC.64 UR4, c[0x0][0x208] ;  /* 0x0000820000047ab9 */ /* 0x000fe20000000a00 */
[----:B------:R-:W1:Y:S01]  /*0040*/  S2R R10, SR_TID.X ;  /* 0x00000000000a7919 */ /* 0x000e620000002100 */
[--C-:B0-----:R-:W-:Y:S01]  /*0050*/  IMAD R9, R11, -0x200, R0.reuse ;  /* 0xfffffe000b097824 */ /* 0x101fe200078e0200 */
[----:B------:R-:W-:-:S02]  /*0060*/  PRMT R0, RZ, 0x7610, R0 ;  /* 0x00007610ff007816 */ /* 0x000fc40000000000 */
[----:B-1----:R-:W-:Y:S02]  /*0070*/  MOV R8, R10 ;  /* 0x0000000a00087202 */ /* 0x002fe40000000f00 */
[----:B------:R-:W-:-:S13]  /*0080*/  ISETP.GE.AND P0, PT, R10, R9, PT ;  /* 0x000000090a00720c */ /* 0x000fda0003f06270 */
[----:B------:R-:W-:-:S05]  /*0090*/  @!P0 VIADD R10, R8, 0x80 ;  /* 0x00000080080a8836 */ /* 0x000fca0000000000 */
[----:B------:R-:W-:-:S13]  /*00a0*/  ISETP.GE.AND P1, PT, R10, R9, PT ;  /* 0x000000090a00720c */ /* 0x000fda0003f26270 */
[C---:B------:R-:W-:Y:S01]  /*00b0*/  @!P1 LEA R17, R11.reuse, R10, 0x9 ;  /* 0x0000000a0b119211 */ /* 0x040fe200078e48ff */
[----:B------:R-:W-:Y:S01]  /*00c0*/  @!P1 VIADD R10, R10, 0x80 ;  /* 0x000000800a0a9836 */ /* 0x000fe20000000000 */
[----:B------:R-:W0:Y:S04]  /*00d0*/  @!P1 LDC.64 R18, c[0x0][0x230] ;  /* 0x00008c00ff129b82 */ /* 0x000e280000000a00 */
[C---:B------:R-:W-:Y:S02]  /*00e0*/  ISETP.GE.AND P3, PT, R10.reuse, R9, PT ;  /* 0x000000090a00720c */ /* 0x040fe40003f66270 */
[C---:B------:R-:W-:Y:S02]  /*00f0*/  @!P0 LEA R25, R11.reuse, R8, 0x9 ;  /* 0x000000080b198211 */ /* 0x040fe400078e48ff */
[----:B------:R-:W-:Y:S01]  /*0100*/  PRMT R24, RZ, 0x7610, R24 ;  /* 0x00007610ff187816 */ /* 0x000fe20000000018 */
[----:B------:R-:W1:Y:S08]  /*0110*/  @!P1 LDC.64 R2, c[0x0][0x238] ;  /* 0x00008e00ff029b82 */ /* 0x000e700000000a00 */
[----:B------:R-:W2:Y:S01]  /*0120*/  @!P3 LDC.64 R4, c[0x0][0x230] ;  /* 0x00008c00ff04bb82 */ /* 0x000ea20000000a00 */
[----:B------:R-:W-:Y:S01]  /*0130*/  @!P3 LEA R21, R11, R10, 0x9 ;  /* 0x0000000a0b15b211 */ /* 0x000fe200078e48ff */
[----:B------:R-:W-:-:S02]  /*0140*/  @!P3 VIADD R10, R10, 0x80 ;  /* 0x000000800a0ab836 */ /* 0x000fc40000000000 */
[----:B0-----:R-:W-:-:S04]  /*0150*/  @!P1 IMAD.WIDE.U32 R18, R17, 0x2, R18 ;  /* 0x0000000211129825 */ /* 0x001fc800078e0012 */
[----:B------:R-:W0:Y:S01]  /*0160*/  @!P3 LDC.64 R6, c[0x0][0x238] ;  /* 0x00008e00ff06bb82 */ /* 0x000e220000000a00 */
[----:B------:R-:W-:Y:S01]  /*0170*/  ISETP.GE.AND P2, PT, R10, R9, PT ;  /* 0x000000090a00720c */ /* 0x000fe20003f46270 */
[----:B------:R3:W5:Y:S06]  /*0180*/  @!P1 LDG.E.U16 R0, desc[UR4][R18.64] ;  /* 0x0000000412009981 */ /* 0x00076c000c1e1500 */
[----:B---3--:R-:W3:Y:S06]  /*0190*/  @!P0 LDC.64 R18, c[0x0][0x230] ;  /* 0x00008c00ff128b82 */ /* 0x008eec0000000a00 */
[----:B------:R-:W-:Y:S01]  /*01a0*/  @!P2 LEA R23, R11, R10, 0x9 ;  /* 0x0000000a0b17a211 */ /* 0x000fe200078e48ff */
[C---:B--2---:R-:W-:Y:S01]  /*01b0*/  @!P3 IMAD.WIDE.U32 R4, R21.reuse, 0x2, R4 ;  /* 0x000000021504b825 */ /* 0x044fe200078e0004 */
[----:B------:R-:W2:Y:S03]  /*01c0*/  @!P2 LDC.64 R12, c[0x0][0x230] ;  /* 0x00008c00ff0cab82 */ /* 0x000ea60000000a00 */
[----:B0-----:R-:W-:-:S05]  /*01d0*/  @!P3 IMAD.WIDE.U32 R6, R21, 0x2, R6 ;  /* 0x000000021506b825 */ /* 0x001fca00078e0006 */
[----:B------:R-:W0:Y:S01]  /*01e0*/  @!P0 LDC.64 R20, c[0x0][0x238] ;  /* 0x00008e00ff148b82 */ /* 0x000e220000000a00 */
[----:B---3--:R-:W-:-:S07]  /*01f0*/  @!P0 IMAD.WIDE.U32 R18, R25, 0x2, R18 ;  /* 0x0000000219128825 */ /* 0x008fce00078e0012 */
[----:B------:R-:W3:Y:S01]  /*0200*/  @!P2 LDC.64 R14, c[0x0][0x238] ;  /* 0x00008e00ff0eab82 */ /* 0x000ee20000000a00 */
[----:B------:R-:W5:Y:S01]  /*0210*/  @!P0 LDG.E.U16 R24, desc[UR4][R18.64] ;  /* 0x0000000412188981 */ /* 0x000f62000c1e1500 */
[----:B0-----:R-:W-:Y:S01]  /*0220*/  @!P0 IMAD.WIDE.U32 R20, R25, 0x2, R20 ;  /* 0x0000000219148825 */ /* 0x001fe200078e0014 */
[----:B------:R-:W-:-:S06]  /*0230*/  PRMT R25, RZ, 0x7610, R25 ;  /* 0x00007610ff197816 */ /* 0x000fcc0000000019 */
[----:B------:R-:W5:Y:S01]  /*0240*/  @!P0 LDG.E.U16 R25, desc[UR4][R20.64] ;  /* 0x0000000414198981 */ /* 0x000f62000c1e1500 */
[----:B------:R-:W-:Y:S01]  /*0250*/  PRMT R10, RZ, 0x7610, R10 ;  /* 0x00007610ff0a7816 */ /* 0x000fe2000000000a */
[----:B-1----:R-:W-:-:S05]  /*0260*/  @!P1 IMAD.WIDE.U32 R2, R17, 0x2, R2 ;  /* 0x0000000211029825 */ /* 0x002fca00078e0002 */
[----:B------:R0:W5:Y:S01]  /*0270*/  @!P1 LDG.E.U16 R10, desc[UR4][R2.64] ;  /* 0x00000004020a9981 */ /* 0x000162000c1e1500 */
[----:B------:R-:W-:Y:S01]  /*0280*/  PRMT R16, RZ, 0x7610, R16 ;  /* 0x00007610ff107816 */ /* 0x000fe20000000010 */
[----:B0-----:R-:W0:Y:S01]  /*0290*/  @!P0 LDC.64 R2, c[0x0][0x228] ;  /* 0x00008a00ff028b82 */ /* 0x001e220000000a00 */
[----:B--2---:R-:W-:-:S04]  /*02a0*/  @!P2 IMAD.WIDE.U32 R12, R23, 0x2, R12 ;  /* 0x00000002170ca825 */ /* 0x004fc800078e000c */
[--C-:B---3--:R-:W-:Y:S01]  /*02b0*/  @!P2 IMAD.WIDE.U32 R22, R23, 0x2, R14.reuse ;  /* 0x000000021716a825 */ /* 0x108fe200078e000e */
[----:B------:R-:W-:Y:S01]  /*02c0*/  PRMT R14, RZ, 0x7610, R14 ;  /* 0x00007610ff0e7816 */ /* 0x000fe2000000000e */
[----:B------:R1:W5:Y:S01]  /*02d0*/  @!P2 LDG.E.U16 R16, desc[UR4][R12.64] ;  /* 0x000000040c10a981 */ /* 0x000362000c1e1500 */
[----:B------:R-:W-:Y:S02]  /*02e0*/  PRMT R15, RZ, 0x7610, R15 ;  /* 0x00007610ff0f7816 */ /* 0x000fe4000000000f */
[----:B------:R-:W-:Y:S02]  /*02f0*/  PRMT R17, RZ, 0x7610, R17 ;  /* 0x00007610ff117816 */ /* 0x000fe40000000011 */
[----:B------:R2:W5:Y:S01]  /*0300*/  @!P3 LDG.E.U16 R14, desc[UR4][R4.64] ;  /* 0x00000004040eb981 */ /* 0x000562000c1e1500 */
[----:B------:R-:W-:Y:S03]  /*0310*/  BSSY B0, `(.L_x_837) ;  /* 0x000001a000007945 */ /* 0x000fe60003800000 */
[----:B------:R3:W5:Y:S01]  /*0320*/  @!P3 LDG.E.U16 R15, desc[UR4][R6.64] ;  /* 0x00000004060fb981 */ /* 0x000762000c1e1500 */
[----:B-1----:R-:W-:-:S03]  /*0330*/  VIADD R12, R8, 0x80 ;  /* 0x00000080080c7836 */ /* 0x002fc60000000000 */
[----:B------:R1:W5:Y:S01]  /*0340*/  @!P2 LDG.E.U16 R17, desc[UR4][R22.64] ;  /* 0x000000041611a981 */ /* 0x000362000c1e1500 */
[C---:B--2---:R-:W-:Y:S01]  /*0350*/  IADD3 R4, R8.reuse, 0x100, RZ ;  /* 0x0000010008047810 */ /* 0x044fe20007ffe0ff */
[----:B------:R-:W-:Y:S01]  /*0360*/  @!P0 IMAD R5, R11, 0x200, R8 ;  /* 0x000002000b058824 */ /* 0x000fe200078e0208 */
[----:B---3--:R-:W-:Y:S02]  /*0370*/  IADD3 R6, R8, 0x180, RZ ;  /* 0x0000018008067810 */ /* 0x008fe40007ffe0ff */
[----:B------:R-:W-:Y:S01]  /*0380*/  @!P0 MOV R8, R12 ;  /* 0x0000000c00088202 */ /* 0x000fe20000000f00 */
[----:B0-----:R-:W-:Y:S01]  /*0390*/  @!P0 IMAD.WIDE.U32 R2, R5, 0x2, R2 ;  /* 0x0000000205028825 */ /* 0x001fe200078e0002 */
[-C--:B------:R-:W-:Y:S02]  /*03a0*/  ISETP.GE.AND P5, PT, R12, R9.reuse, PT ;  /* 0x000000090c00720c */ /* 0x080fe40003fa6270 */
[-C--:B------:R-:W-:Y:S02]  /*03b0*/  ISETP.GE.AND P3, PT, R4, R9.reuse, PT ;  /* 0x000000090400720c */ /* 0x080fe40003f66270 */
[----:B------:R-:W-:-:S02]  /*03c0*/  ISETP.GE.AND P1, PT, R6, R9, PT ;  /* 0x000000090600720c */ /* 0x000fc40003f26270 */
[----:B------:R-:W-:Y:S01]  /*03d0*/  ISETP.GE.AND P2, PT, R8, R9, PT ;  /* 0x000000090800720c */ /* 0x000fe20003f46270 */
[----:B-1----:R-:W-:-:S12]  /*03e0*/  @P0 BRA `(.L_x_838) ;  /* 0x0000000000300947 */ /* 0x002fd80003800000 */
[----:B-----5:R-:W-:Y:S01]  /*03f0*/  SHF.L.U32 R25, R25, 0x10, RZ ;  /* 0x0000001019197819 */ /* 0x020fe200000006ff */
[----:B------:R-:W-:Y:S01]  /*0400*/  ULDC.64 UR6, c[0x0][0x218] ;  /* 0x0000860000067ab9 */ /* 0x000fe20000000a00 */
[----:B------:R-:W-:-:S03]  /*0410*/  IMAD.U32 R4, R24, 0x10000, RZ ;  /* 0x0001000018047824 */ /* 0x000fc600078e00ff */
[----:B------:R-:W-:-:S05]  /*0420*/  FMUL.FTZ R25, R25, UR6 ;  /* 0x0000000619197c20 */ /* 0x000fca0008410000 */
[----:B------:R-:W-:-:S13]  /*0430*/  FSETP.GT.FTZ.AND P4, PT, R25, UR7, PT ;  /* 0x0000000719007c0b */ /* 0x000fda000bf94000 */
[----:B------:R-:W-:-:S06]  /*0440*/  @!P4 FMUL.FTZ R5, R25, 1.4426950216293334961 ;  /* 0x3fb8aa3b1905c820 */ /* 0x000fcc0000410000 */
[----:B------:R-:W0:Y:S02]  /*0450*/  @!P4 MUFU.EX2 R5, R5 ;  /* 0x000000050005c308 */ /* 0x000e240000000800 */
[----:B0-----:R-:W-:Y:S01]  /*0460*/  @!P4 FADD.FTZ R7, R5, 1 ;  /* 0x3f8000000507c421 */ /* 0x001fe20000010000 */
[----:B------:R-:W-:-:S05]  /*0470*/  @!P4 FMUL.FTZ R6, R4, R5 ;  /* 0x000000050406c220 */ /* 0x000fca0000410000 */
[----:B------:R-:W0:Y:S02]  /*0480*/  @!P4 MUFU.RCP R7, R7 ;  /* 0x000000070007c308 */ /* 0x000e240000001000 */
[----:B0-----:R-:W-:-:S05]  /*0490*/  @!P4 FMUL.FTZ R4, R6, R7 ;  /* 0x000000070604c220 */ /* 0x001fca0000410000 */
[----:B------:R-:W-:-:S07]  /*04a0*/  F2FP.BF16.F32.PACK_AB R4, RZ, R4 ;  /* 0x00000004ff04723e */ /* 0x000fce00000010ff */
.L_x_838:
[----:B------:R-:W-:Y:S05]  /*04b0*/  BSYNC B0 ;  /* 0x0000000000007941 */ /* 0x000fea0003800000 */
.L_x_837:
[----:B------:R-:W-:Y:S04]  /*04c0*/  BSSY B0, `(.L_x_839) ;  /* 0x000000e000007945 */ /* 0x000fe80003800000 */
[----:B------:R-:W-:Y:S05]  /*04d0*/  @P5 BRA `(.L_x_840) ;  /* 0x0000000000305947 */ /* 0x000fea0003800000 */
[----:B-----5:R-:W-:Y:S01]  /*04e0*/  SHF.L.U32 R10, R10, 0x10, RZ ;  /* 0x000000100a0a7819 */ /* 0x020fe200000006ff */
[----:B------:R-:W-:Y:S01]  /*04f0*/  ULDC.64 UR6, c[0x0][0x218] ;  /* 0x0000860000067ab9 */ /* 0x000fe20000000a00 */
[----:B------:R-:W-:-:S03]  /*0500*/  SHF.L.U32 R0, R0, 0x10, RZ ;  /* 0x0000001000007819 */ /* 0x000fc600000006ff */
        /* <DEDUP_REMOVED lines=9> */
.L_x_840:
[----:B------:R-:W-:Y:S05]  /*05a0*/  BSYNC B0 ;  /* 0x0000000000007941 */ /* 0x000fea0003800000 */
.L_x_839:
[----:B------:R-:W-:Y:S04]  /*05b0*/  BSSY B0, `(.L_x_841) ;  /* 0x000000e000007945 */ /* 0x000fe80003800000 */
[----:B------:R-:W-:Y:S05]  /*05c0*/  @P3 BRA `(.L_x_842) ;  /* 0x0000000000303947 */ /* 0x000fea0003800000 */
[----:B-----5:R-:W-:Y:S01]  /*05d0*/  IMAD.U32 R15, R15, 0x10000, RZ ;  /* 0x000100000f0f7824 */ /* 0x020fe200078e00ff */
[----:B------:R-:W-:Y:S01]  /*05e0*/  ULDC.64 UR6, c[0x0][0x218] ;  /* 0x0000860000067ab9 */ /* 0x000fe20000000a00 */
[----:B------:R-:W-:Y:S02]  /*05f0*/  SHF.L.U32 R14, R14, 0x10, RZ ;  /* 0x000000100e0e7819 */ /* 0x000fe400000006ff */
        /* <DEDUP_REMOVED lines=9> */
.L_x_842:
[----:B------:R-:W-:Y:S05]  /*0690*/  BSYNC B0 ;  /* 0x0000000000007941 */ /* 0x000fea0003800000 */
.L_x_841:
[----:B------:R-:W-:Y:S04]  /*06a0*/  BSSY B0, `(.L_x_843) ;  /* 0x000000e000007945 */ /* 0x000fe80003800000 */
[----:B------:R-:W-:Y:S05]  /*06b0*/  @P1 BRA `(.L_x_844) ;  /* 0x0000000000301947 */ /* 0x000fea0003800000 */
        /* <DEDUP_REMOVED lines=12> */
.L_x_844:
[----:B------:R-:W-:Y:S05]  /*0780*/  BSYNC B0 ;  /* 0x0000000000007941 */ /* 0x000fea0003800000 */
.L_x_843:
[----:B------:R0:W-:Y:S01]  /*0790*/  @!P0 STG.E.U16 desc[UR4][R2.64], R4 ;  /* 0x0000000402008986 */ /* 0x0001e2000c101504 */
[----:B------:R-:W-:Y:S04]  /*07a0*/  BSSY B0, `(.L_x_845) ;  /* 0x000000c000007945 */ /* 0x000fe80003800000 */
[----:B------:R-:W-:Y:S05]  /*07b0*/  @P2 BRA `(.L_x_846) ;  /* 0x0000000000282947 */ /* 0x000fea0003800000 */
[----:B0-----:R-:W0:Y:S01]  /*07c0*/  LDC.64 R2, c[0x0][0x228] ;  /* 0x00008a00ff027b82 */ /* 0x001e220000000a00 */
[----:B------:R-:W-:Y:S02]  /*07d0*/  LEA R5, R11, R8, 0x9 ;  /* 0x000000080b057211 */ /* 0x000fe400078e48ff */
[----:B------:R-:W-:-:S04]  /*07e0*/  IADD3 R8, R8, 0x80, RZ ;  /* 0x0000008008087810 */ /* 0x000fc80007ffe0ff */
[----:B------:R-:W-:-:S13]  /*07f0*/  ISETP.GE.AND P0, PT, R8, R9, PT ;  /* 0x000000090800720c */ /* 0x000fda0003f06270 */
[----:B------:R-:W-:Y:S01]  /*0800*/  @!P0 IMAD R7, R11, 0x200, R8 ;  /* 0x000002000b078824 */ /* 0x000fe200078e0208 */
[----:B------:R-:W-:Y:S01]  /*0810*/  @!P0 IADD3 R8, R8, 0x80, RZ ;  /* 0x0000008008088810 */ /* 0x000fe20007ffe0ff */
[----:B0-----:R-:W-:-:S04]  /*0820*/  IMAD.WIDE.U32 R4, R5, 0x2, R2 ;  /* 0x0000000205047825 */ /* 0x001fc800078e0002 */
[----:B------:R-:W-:Y:S01]  /*0830*/  @!P0 IMAD.WIDE.U32 R2, R7, 0x2, R2 ;  /* 0x0000000207028825 */ /* 0x000fe200078e0002 */
[----:B-----5:R1:W-:Y:S04]  /*0840*/  STG.E.U16 desc[UR4][R4.64], R0 ;  /* 0x0000000004007986 */ /* 0x0203e8000c101504 */
[----:B------:R1:W-:Y:S02]  /*0850*/  @!P0 STG.E.U16 desc[UR4][R2.64], R14 ;  /* 0x0000000e02008986 */ /* 0x0003e4000c101504 */
.L_x_846:
[----:B------:R-:W-:Y:S05]  /*0860*/  BSYNC B0 ;  /* 0x0000000000007941 */ /* 0x000fea0003800000 */
.L_x_845:
[----:B------:R-:W-:-:S13]  /*0870*/  ISETP.GE.AND P0, PT, R8, R9, PT ;  /* 0x000000090800720c */ /* 0x000fda0003f06270 */
[----:B------:R-:W-:Y:S05]  /*0880*/  @P0 EXIT ;  /* 0x000000000000094d */ /* 0x000fea0003800000 */
[----:B01----:R-:W0:Y:S01]  /*0890*/  LDC.64 R2, c[0x0][0x228] ;  /* 0x00008a00ff027b82 */ /* 0x003e220000000a00 */
[----:B------:R-:W-:-:S05]  /*08a0*/  LEA R11, R11, R8, 0x9 ;  /* 0x000000080b0b7211 */ /* 0x000fca00078e48ff */
[----:B0-----:R-:W-:-:S05]  /*08b0*/  IMAD.WIDE.U32 R2, R11, 0x2, R2 ;  /* 0x000000020b027825 */ /* 0x001fca00078e0002 */
[----:B-----5:R-:W-:Y:S01]  /*08c0*/  STG.E.U16 desc[UR4][R2.64], R16 ;  /* 0x0000001002007986 */ /* 0x020fe2000c101504 */
[----:B------:R-:W-:Y:S05]  /*08d0*/  EXIT ;  /* 0x000000000000794d */ /* 0x000fea0003800000 */
.L_x_847:
        /* <DEDUP_REMOVED lines=10> */
.L_x_7907:


//--------------------- .text._ZN2at6native29vectorized_elementwise_kernelILi2EZZZNS0_65_GLOBAL__N__cd49fe81_27_ActivationSoftplusKernel_cu_1520ed90_292724softplus_backward_kernelERNS_18TensorIteratorBaseERKN3c106ScalarES8_ENKUlvE_clEvENKUlvE2_clEvEUlNS5_8BFloat16ESB_E_St5arrayIPcLm3EEEEviT0_T1_ --------------------------
	.section	.text._ZN2at6native29vectorized_elementwise_kernelILi2EZZZNS0_65_GLOBAL__N__cd49fe81_27_ActivationSoftplusKernel_cu_1520ed90_292724softplus_backward_kernelERNS_18TensorIteratorBaseERKN3c106ScalarES8_ENKUlvE_clEvENKUlvE2_clEvEUlNS5_8BFloat16ESB_E_St5arrayIPcLm3EEEEviT0_T1_,"ax",@progbits
	.align	128
        .global         _ZN2at6native29vectorized_elementwise_kernelILi2EZZZNS0_65_GLOBAL__N__cd49fe81_27_ActivationSoftplusKernel_cu_1520ed90_292724softplus_backward_kernelERNS_18TensorIteratorBaseERKN3c106ScalarES8_ENKUlvE_clEvENKUlvE2_clEvEUlNS5_8BFloat16ESB_E_St5arrayIPcLm3EEEEviT0_T1_
        .type           _ZN2at6native29vectorized_elementwise_kernelILi2EZZZNS0_65_GLOBAL__N__cd49fe81_27_ActivationSoftplusKernel_cu_1520ed90_292724softplus_backward_kernelERNS_18TensorIteratorBaseERKN3c106ScalarES8_ENKUlvE_clEvENKUlvE2_clEvEUlNS5_8BFloat16ESB_E_St5arrayIPcLm3EEEEviT0_T1_,@function
        .size           _ZN2at6native29vectorized_elementwise_kernelILi2EZZZNS0_65_GLOBAL__N__cd49fe81_27_ActivationSoftplusKernel_cu_1520ed90_292724softplus_backward_kernelERNS_18TensorIteratorBaseERKN3c106ScalarES8_ENKUlvE_clEvENKUlvE2_clEvEUlNS5_8BFloat16ESB_E_St5arrayIPcLm3EEEEviT0_T1_,(.L_x_7908 - _ZN2at6native29vectorized_elementwise_kernelILi2EZZZNS0_65_GLOBAL__N__cd49fe81_27_ActivationSoftplusKernel_cu_1520ed90_292724softplus_backward_kernelERNS_18TensorIteratorBaseERKN3c106ScalarES8_ENKUlvE_clEvENKUlvE2_clEvEUlNS5_8BFloat16ESB_E_St5arrayIPcLm3EEEEviT0_T1_)
        .other          _ZN2at6native29vectorized_elementwise_kernelILi2EZZZNS0_65_GLOBAL__N__cd49fe81_27_ActivationSoftplusKernel_cu_1520ed90_292724softplus_backward_kernelERNS_18TensorIteratorBaseERKN3c106ScalarES8_ENKUlvE_clEvENKUlvE2_clEvEUlNS5_8BFloat16ESB_E_St5arrayIPcLm3EEEEviT0_T1_,@"STO_CUDA_ENTRY STV_DEFAULT"
_ZN2at6native29vectorized_elementwise_kernelILi2EZZZNS0_65_GLOBAL__N__cd49fe81_27_ActivationSoftplusKernel_cu_1520ed90_292724softplus_backward_kernelERNS_18TensorIteratorBaseERKN3c106ScalarES8_ENKUlvE_clEvENKUlvE2_clEvEUlNS5_8BFloat16ESB_E_St5arrayIPcLm3EEEEviT0_T1_:
.text._ZN2at6native29vectorized_elementwise_kernelILi2EZZZNS0_65_GLOBAL__N__cd49fe81_27_ActivationSoftplusKernel_cu_1520ed90_292724softplus_backward_kernelERNS_18TensorIteratorBaseERKN3c106ScalarES8_ENKUlvE_clEvENKUlvE2_clEvEUlNS5_8BFloat16ESB_E_St5arrayIPcLm3EEEEviT0_T1_:
[----:B------:R-:W-:Y:S01]  /*0000*/  LDC R1, c[0x0][0x28] ;  /* 0x00000a00ff017b82 */ /* 0x000fe20000000800 */
[----:B------:R-:W0:Y:S01]  /*0010*/  S2R R0, SR_CTAID.X ;  /* 0x0000000000007919 */ /* 0x000e220000002500 */
[----:B------:R-:W-:Y:S01]  /*0020*/  ULDC UR4, c[0x0][0x210] ;  /* 0x0000840000047ab9 */ /* 0x000fe20000000800 */
[----:B0-----:R-:W-:-:S04]  /*0030*/  SHF.L.U32 R0, R0, 0xa, RZ ;  /* 0x0000000a00007819 */ /* 0x001fc800000006ff */
[----:B------:R-:W-:Y:S01]  /*0040*/  IADD3 R2, -R0, UR4, RZ ;  /* 0x0000000400027c10 */ /* 0x000fe2000fffe1ff */
[----:B------:R-:W-:-:S03]  /*0050*/  ULDC.64 UR4, c[0x0][0x208] ;  /* 0x0000820000047ab9 */ /* 0x000fc60000000a00 */
[----:B------:R-:W-:-:S13]  /*0060*/  ISETP.GE.U32.AND P0, PT, R2, 0x400, PT ;  /* 0x000004000200780c */ /* 0x000fda0003f06070 */
[----:B------:R-:W-:Y:S05]  /*0070*/  @!P0 BRA `(.L_x_848) ;  /* 0x0000000400d08947 */ /* 0x000fea0003800000 */
[----:B------:R-:W0:Y:S01]  /*0080*/  S2R R4, SR_TID.X ;  /* 0x0000000000047919 */ /* 0x000e220000002100 */
[----:B------:R-:W1:Y:S01]  /*0090*/  LDC.64 R2, c[0x0][0x238] ;  /* 0x00008e00ff027b82 */ /* 0x000e620000000a00 */
[----:B------:R-:W-:-:S07]  /*00a0*/  ULDC.64 UR6, c[0x0][0x218] ;  /* 0x0000860000067ab9 */ /* 0x000fce0000000a00 */
[----:B------:R-:W2:Y:S01]  /*00b0*/  LDC.64 R8, c[0x0][0x230] ;  /* 0x00008c00ff087b82 */ /* 0x000ea20000000a00 */
[----:B-1----:R-:W-:-:S04]  /*00c0*/  IMAD.WIDE R2, R0, 0x2, R2 ;  /* 0x0000000200027825 */ /* 0x002fc800078e0202 */
[----:B0-----:R-:W-:-:S05]  /*00d0*/  IMAD.WIDE.U32 R10, R4, 0x4, R2 ;  /* 0x00000004040a7825 */ /* 0x001fca00078e0002 */
[----:B------:R-:W3:Y:S04]  /*00e0*/  LDG.E R13, desc[UR4][R10.64] ;  /* 0x000000040a0d7981 */ /* 0x000ee8000c1e1900 */
[----:B------:R-:W4:Y:S04]  /*00f0*/  LDG.E R7, desc[UR4][R10.64+0x200] ;  /* 0x000200040a077981 */ /* 0x000f28000c1e1900 */
[----:B------:R-:W5:Y:S04]  /*0100*/  LDG.E R2, desc[UR4][R10.64+0x400] ;  /* 0x000400040a027981 */ /* 0x000f68000c1e1900 */
[----:B------:R4:W5:Y:S01]  /*0110*/  LDG.E R3, desc[UR4][R10.64+0x600] ;  /* 0x000600040a037981 */ /* 0x000962000c1e1900 */
[----:B--2---:R-:W-:-:S04]  /*0120*/  IMAD.WIDE R8, R0, 0x2, R8 ;  /* 0x0000000200087825 */ /* 0x004fc800078e0208 */
[----:B------:R-:W-:-:S05]  /*0130*/  IMAD.WIDE.U32 R8, R4, 0x4, R8 ;  /* 0x0000000404087825 */ /* 0x000fca00078e0008 */
[----:B------:R-:W2:Y:S04]  /*0140*/  LDG.E R14, desc[UR4][R8.64] ;  /* 0x00000004080e7981 */ /* 0x000ea8000c1e1900 */
[----:B------:R-:W2:Y:S04]  /*0150*/  LDG.E R16, desc[UR4][R8.64+0x200] ;  /* 0x0002000408107981 */ /* 0x000ea8000c1e1900 */
[----:B------:R-:W2:Y:S04]  /*0160*/  LDG.E R6, desc[UR4][R8.64+0x400] ;  /* 0x0004000408067981 */ /* 0x000ea8000c1e1900 */
[----:B------:R5:W2:Y:S01]  /*0170*/  LDG.E R5, desc[UR4][R8.64+0x600] ;  /* 0x0006000408057981 */ /* 0x000aa2000c1e1900 */
[----:B---3--:R-:W-:Y:S01]  /*0180*/  SHF.L.U32 R12, R13, 0x10, RZ ;  /* 0x000000100d0c7819 */ /* 0x008fe200000006ff */
[----:B----4-:R-:W-:-:S04]  /*0190*/  IMAD.U32 R10, R7, 0x10000, RZ ;  /* 0x00010000070a7824 */ /* 0x010fc800078e00ff */
[----:B------:R-:W-:Y:S01]  /*01a0*/  FMUL.FTZ R12, R12, UR6 ;  /* 0x000000060c0c7c20 */ /* 0x000fe20008410000 */
[----:B------:R-:W-:-:S04]  /*01b0*/  FMUL.FTZ R11, R10, UR6 ;  /* 0x000000060a0b7c20 */ /* 0x000fc80008410000 */
[----:B------:R-:W-:Y:S02]  /*01c0*/  FSETP.GT.FTZ.AND P6, PT, R12, UR7, PT ;  /* 0x000000070c007c0b */ /* 0x000fe4000bfd4000 */
[----:B-----5:R-:W-:Y:S02]  /*01d0*/  SHF.L.U32 R8, R3, 0x10, RZ ;  /* 0x0000001003087819 */ /* 0x020fe400000006ff */
[----:B------:R-:W-:-:S09]  /*01e0*/  FSETP.GT.FTZ.AND P4, PT, R11, UR7, PT ;  /* 0x000000070b007c0b */ /* 0x000fd2000bf94000 */
[----:B------:R-:W-:Y:S01]  /*01f0*/  @!P6 FMUL.FTZ R10, R12, 1.4426950216293334961 ;  /* 0x3fb8aa3b0c0ae820 */ /* 0x000fe20000410000 */
[----:B------:R-:W-:Y:S02]  /*0200*/  SHF.L.U32 R12, R2, 0x10, RZ ;  /* 0x00000010020c7819 */ /* 0x000fe400000006ff */
[----:B------:R-:W-:Y:S01]  /*0210*/  PRMT R2, R13, 0x7632, R2 ;  /* 0x000076320d027816 */ /* 0x000fe20000000002 */
[----:B------:R-:W-:Y:S01]  /*0220*/  FMUL.FTZ R13, R8, UR6 ;  /* 0x00000006080d7c20 */ /* 0x000fe20008410000 */
[----:B------:R-:W-:Y:S01]  /*0230*/  @!P4 FMUL.FTZ R19, R11, 1.4426950216293334961 ;  /* 0x3fb8aa3b0b13c820 */ /* 0x000fe20000410000 */
[----:B------:R-:W0:Y:S01]  /*0240*/  @!P6 MUFU.EX2 R10, R10 ;  /* 0x0000000a000ae308 */ /* 0x000e220000000800 */
[----:B------:R-:W-:Y:S01]  /*0250*/  FMUL.FTZ R9, R12, UR6 ;  /* 0x000000060c097c20 */ /* 0x000fe20008410000 */
[----:B------:R-:W-:Y:S01]  /*0260*/  IMAD.U32 R8, R2, 0x10000, RZ ;  /* 0x0001000002087824 */ /* 0x000fe200078e00ff */
[----:B------:R-:W-:Y:S02]  /*0270*/  PRMT R2, R7, 0x7632, R2 ;  /* 0x0000763207027816 */ /* 0x000fe40000000002 */
[----:B--2---:R-:W-:Y:S01]  /*0280*/  SHF.L.U32 R7, R14, 0x10, RZ ;  /* 0x000000100e077819 */ /* 0x004fe200000006ff */
[----:B------:R-:W-:Y:S01]  /*0290*/  FMUL.FTZ R12, R8, UR6 ;  /* 0x00000006080c7c20 */ /* 0x000fe20008410000 */
[C---:B------:R-:W-:Y:S01]  /*02a0*/  PRMT R3, R2.reuse, 0x7632, R3 ;  /* 0x0000763202037816 */ /* 0x040fe20000000003 */
[----:B------:R-:W1:Y:S01]  /*02b0*/  @!P4 MUFU.EX2 R19, R19 ;  /* 0x000000130013c308 */ /* 0x000e620000000800 */
[----:B------:R-:W-:-:S02]  /*02c0*/  SHF.L.U32 R2, R2, 0x10, RZ ;  /* 0x0000001002027819 */ /* 0x000fc400000006ff */
[----:B------:R-:W-:Y:S02]  /*02d0*/  FSETP.GT.FTZ.AND P5, PT, R12, UR7, PT ;  /* 0x000000070c007c0b */ /* 0x000fe4000bfb4000 */
[C---:B------:R-:W-:Y:S01]  /*02e0*/  PRMT R15, R3.reuse, 0x7632, R15 ;  /* 0x00007632030f7816 */ /* 0x040fe2000000000f */
[----:B------:R-:W-:Y:S01]  /*02f0*/  FMUL.FTZ R2, R2, UR6 ;  /* 0x0000000602027c20 */ /* 0x000fe20008410000 */
[----:B------:R-:W-:Y:S01]  /*0300*/  SHF.L.U32 R3, R3, 0x10, RZ ;  /* 0x0000001003037819 */ /* 0x000fe200000006ff */
[----:B0-----:R-:W-:Y:S02]  /*0310*/  @!P6 FADD.FTZ R11, R10, 1 ;  /* 0x3f8000000a0be421 */ /* 0x001fe40000010000 */
[----:B------:R-:W-:Y:S02]  /*0320*/  IMAD.U32 R15, R15, 0x10000, RZ ;  /* 0x000100000f0f7824 */ /* 0x000fe400078e00ff */
[----:B------:R-:W-:Y:S01]  /*0330*/  @!P6 FMUL.FTZ R10, R7, R10 ;  /* 0x0000000a070ae220 */ /* 0x000fe20000410000 */
[----:B------:R-:W-:Y:S01]  /*0340*/  FMUL.FTZ R3, R3, UR6 ;  /* 0x0000000603037c20 */ /* 0x000fe20008410000 */
[----:B------:R-:W-:Y:S01]  /*0350*/  FSETP.GT.FTZ.AND P2, PT, R9, UR7, PT ;  /* 0x0000000709007c0b */ /* 0x000fe2000bf54000 */
[----:B------:R-:W-:Y:S01]  /*0360*/  FMUL.FTZ R15, R15, UR6 ;  /* 0x000000060f0f7c20 */ /* 0x000fe20008410000 */
[----:B------:R-:W0:Y:S01]  /*0370*/  @!P6 MUFU.RCP R11, R11 ;  /* 0x0000000b000be308 */ /* 0x000e220000001000 */
[----:B------:R-:W-:Y:S01]  /*0380*/  @!P5 FMUL.FTZ R21, R12, 1.4426950216293334961 ;  /* 0x3fb8aa3b0c15d820 */ /* 0x000fe20000410000 */
[----:B------:R-:W-:Y:S01]  /*0390*/  FSETP.GT.FTZ.AND P0, PT, R13, UR7, PT ;  /* 0x000000070d007c0b */ /* 0x000fe2000bf14000 */
[----:B-1----:R-:W-:Y:S01]  /*03a0*/  @!P4 FADD.FTZ R18, R19, 1 ;  /* 0x3f8000001312c421 */ /* 0x002fe20000010000 */
[----:B------:R-:W-:-:S02]  /*03b0*/  FSETP.GT.FTZ.AND P3, PT, R2, UR7, PT ;  /* 0x0000000702007c0b */ /* 0x000fc4000bf74000 */
[----:B------:R-:W-:Y:S02]  /*03c0*/  FSETP.GT.FTZ.AND P1, PT, R3, UR7, PT ;  /* 0x0000000703007c0b */ /* 0x000fe4000bf34000 */
[----:B------:R-:W1:Y:S01]  /*03d0*/  @!P5 MUFU.EX2 R21, R21 ;  /* 0x000000150015d308 */ /* 0x000e620000000800 */
[----:B------:R-:W-:Y:S02]  /*03e0*/  PRMT R14, R14, 0x7632, R14 ;  /* 0x000076320e0e7816 */ /* 0x000fe4000000000e */
[----:B------:R-:W-:Y:S02]  /*03f0*/  @!P2 FMUL.FTZ R8, R9, 1.4426950216293334961 ;  /* 0x3fb8aa3b0908a820 */ /* 0x000fe40000410000 */
[----:B------:R-:W-:Y:S02]  /*0400*/  SHF.L.U32 R14, R14, 0x10, RZ ;  /* 0x000000100e0e7819 */ /* 0x000fe400000006ff */
[----:B------:R-:W-:Y:S01]  /*0410*/  @!P0 FMUL.FTZ R9, R13, 1.4426950216293334961 ;  /* 0x3fb8aa3b0d098820 */ /* 0x000fe20000410000 */
[----:B------:R-:W-:Y:S01]  /*0420*/  @!P4 MUFU.RCP R18, R18 ;  /* 0x000000120012c308 */ /* 0x000fe20000001000 */
[----:B0-----:R-:W-:Y:S01]  /*0430*/  @!P6 FMUL.FTZ R7, R10, R11 ;  /* 0x0000000b0a07e220 */ /* 0x001fe20000410000 */
[----:B------:R-:W-:Y:S01]  /*0440*/  FSETP.GT.FTZ.AND P6, PT, R15, UR7, PT ;  /* 0x000000070f007c0b */ /* 0x000fe2000bfd4000 */
[----:B------:R-:W-:Y:S01]  /*0450*/  @!P3 FMUL.FTZ R20, R2, 1.4426950216293334961 ;  /* 0x3fb8aa3b0214b820 */ /* 0x000fe20000410000 */
[----:B------:R-:W-:-:S02]  /*0460*/  @!P1 FMUL.FTZ R13, R3, 1.4426950216293334961 ;  /* 0x3fb8aa3b030d9820 */ /* 0x000fc40000410000 */
[----:B------:R-:W0:Y:S02]  /*0470*/  LDC.64 R2, c[0x0][0x228] ;  /* 0x00008a00ff027b82 */ /* 0x000e240000000a00 */
[----:B------:R-:W2:Y:S01]  /*0480*/  @!P2 MUFU.EX2 R8, R8 ;  /* 0x000000080008a308 */ /* 0x000ea20000000800 */
[----:B-1----:R-:W-:Y:S01]  /*0490*/  @!P5 FADD.FTZ R23, R21, 1 ;  /* 0x3f8000001517d421 */ /* 0x002fe20000010000 */
[----:B------:R-:W-:-:S05]  /*04a0*/  @!P5 FMUL.FTZ R24, R14, R21 ;  /* 0x000000150e18d220 */ /* 0x000fca0000410000 */
[----:B------:R-:W-:Y:S01]  /*04b0*/  @!P6 FMUL.FTZ R12, R15, 1.4426950216293334961 ;  /* 0x3fb8aa3b0f0ce820 */ /* 0x000fe20000410000 */
[----:B------:R-:W1:Y:S01]  /*04c0*/  @!P0 MUFU.EX2 R9, R9 ;  /* 0x0000000900098308 */ /* 0x000e620000000800 */
[C---:B------:R-:W-:Y:S01]  /*04d0*/  PRMT R15, R16.reuse, 0x7632, R15 ;  /* 0x00007632100f7816 */ /* 0x040fe2000000000f */
[----:B------:R-:W-:-:S03]  /*04e0*/  IMAD.U32 R16, R16, 0x10000, RZ ;  /* 0x0001000010107824 */ /* 0x000fc600078e00ff */
[----:B------:R-:W-:Y:S01]  /*04f0*/  SHF.L.U32 R15, R15, 0x10, RZ ;  /* 0x000000100f0f7819 */ /* 0x000fe200000006ff */
[----:B------:R-:W-:Y:S02]  /*0500*/  @!P4 FMUL.FTZ R21, R16, R19 ;  /* 0x000000131015c220 */ /* 0x000fe40000410000 */
[----:B------:R-:W3:Y:S01]  /*0510*/  @!P3 MUFU.EX2 R20, R20 ;  /* 0x000000140014b308 */ /* 0x000ee20000000800 */
[----:B--2---:R-:W-:Y:S01]  /*0520*/  @!P2 FADD.FTZ R11, R8, 1 ;  /* 0x3f800000080ba421 */ /* 0x004fe20000010000 */
[----:B------:R-:W-:Y:S01]  /*0530*/  @!P4 FMUL.FTZ R16, R21, R18 ;  /* 0x000000121510c220 */ /* 0x000fe20000410000 */
[C---:B------:R-:W-:Y:S02]  /*0540*/  PRMT R18, R6.reuse, 0x7632, R18 ;  /* 0x0000763206127816 */ /* 0x040fe40000000012 */
[----:B------:R-:W-:Y:S01]  /*0550*/  SHF.L.U32 R21, R6, 0x10, RZ ;  /* 0x0000001006157819 */ /* 0x000fe200000006ff */
[----:B0-----:R-:W-:Y:S01]  /*0560*/  IMAD.WIDE.U32 R2, R0, 0x2, R2 ;  /* 0x0000000200027825 */ /* 0x001fe200078e0002 */
[----:B------:R-:W-:Y:S01]  /*0570*/  SHF.L.U32 R6, R18, 0x10, RZ ;  /* 0x0000001012067819 */ /* 0x000fe200000006ff */
[----:B------:R-:W0:Y:S02]  /*0580*/  @!P1 MUFU.EX2 R13, R13 ;  /* 0x0000000d000d9308 */ /* 0x000e240000000800 */
[----:B-1----:R-:W-:Y:S01]  /*0590*/  @!P0 FADD.FTZ R10, R9, 1 ;  /* 0x3f800000090a8421 */ /* 0x002fe20000010000 */
[----:B------:R-:W-:-:S02]  /*05a0*/  IMAD.U32 R18, R5, 0x10000, RZ ;  /* 0x0001000005127824 */ /* 0x000fc400078e00ff */
[----:B------:R-:W-:Y:S01]  /*05b0*/  @!P2 FMUL.FTZ R8, R21, R8 ;  /* 0x000000081508a220 */ /* 0x000fe20000410000 */
[----:B------:R-:W-:-:S04]  /*05c0*/  IMAD.WIDE R2, R4, 0x4, R2 ;  /* 0x0000000404027825 */ /* 0x000fc800078e0202 */
[----:B------:R-:W-:Y:S01]  /*05d0*/  @!P0 FMUL.FTZ R9, R18, R9 ;  /* 0x0000000912098220 */ /* 0x000fe20000410000 */
[----:B------:R-:W1:Y:S01]  /*05e0*/  @!P6 MUFU.EX2 R12, R12 ;  /* 0x0000000c000ce308 */ /* 0x000e620000000800 */
[----:B---3--:R-:W-:-:S07]  /*05f0*/  @!P3 FADD.FTZ R22, R20, 1 ;  /* 0x3f8000001416b421 */ /* 0x008fce0000010000 */
[----:B------:R-:W2:Y:S01]  /*0600*/  @!P5 MUFU.RCP R23, R23 ;  /* 0x000000170017d308 */ /* 0x000ea20000001000 */
[----:B0-----:R-:W-:Y:S01]  /*0610*/  @!P1 FADD.FTZ R17, R13, 1 ;  /* 0x3f8000000d119421 */ /* 0x001fe20000010000 */
[----:B------:R-:W-:-:S06]  /*0620*/  @!P1 FMUL.FTZ R0, R6, R13 ;  /* 0x0000000d06009220 */ /* 0x000fcc0000410000 */
[----:B------:R-:W0:Y:S01]  /*0630*/  @!P2 MUFU.RCP R11, R11 ;  /* 0x0000000b000ba308 */ /* 0x000e220000001000 */
[----:B-1----:R-:W-:-:S07]  /*0640*/  @!P6 FADD.FTZ R25, R12, 1 ;  /* 0x3f8000000c19e421 */ /* 0x002fce0000010000 */
[----:B------:R-:W1:Y:S01]  /*0650*/  @!P0 MUFU.RCP R10, R10 ;  /* 0x0000000a000a8308 */ /* 0x000e620000001000 */
[----:B--2---:R-:W-:Y:S01]  /*0660*/  @!P5 FMUL.FTZ R14, R24, R23 ;  /* 0x00000017180ed220 */ /* 0x004fe20000410000 */
[----:B------:R-:W-:Y:S01]  /*0670*/  @!P3 FMUL.FTZ R23, R15, R20 ;  /* 0x000000140f17b220 */ /* 0x000fe20000410000 */
[----:B------:R-:W-:-:S03]  /*0680*/  PRMT R20, R5, 0x7632, R20 ;  /* 0x0000763205147816 */ /* 0x000fc60000000014 */
[----:B------:R-:W-:Y:S02]  /*0690*/  F2FP.BF16.F32.PACK_AB R7, R14, R7 ;  /* 0x000000070e07723e */ /* 0x000fe400000010ff */
[----:B------:R-:W2:Y:S01]  /*06a0*/  @!P3 MUFU.RCP R22, R22 ;  /* 0x000000160016b308 */ /* 0x000ea20000001000 */
[----:B------:R-:W-:Y:S01]  /*06b0*/  SHF.L.U32 R5, R20, 0x10, RZ ;  /* 0x0000001014057819 */ /* 0x000fe200000006ff */
[----:B0-----:R-:W-:Y:S01]  /*06c0*/  @!P2 FMUL.FTZ R21, R8, R11 ;  /* 0x0000000b0815a220 */ /* 0x001fe20000410000 */
[----:B------:R-:W-:Y:S03]  /*06d0*/  STG.E desc[UR4][R2.64], R7 ;  /* 0x0000000702007986 */ /* 0x000fe6000c101904 */
[----:B------:R-:W-:Y:S02]  /*06e0*/  @!P6 FMUL.FTZ R12, R5, R12 ;  /* 0x0000000c050ce220 */ /* 0x000fe40000410000 */
[----:B------:R-:W0:Y:S01]  /*06f0*/  @!P1 MUFU.RCP R17, R17 ;  /* 0x0000001100119308 */ /* 0x000e220000001000 */
[----:B-1----:R-:W-:-:S07]  /*0700*/  @!P0 FMUL.FTZ R18, R9, R10 ;  /* 0x0000000a09128220 */ /* 0x002fce0000410000 */
[----:B------:R-:W1:Y:S01]  /*0710*/  @!P6 MUFU.RCP R19, R25 ;  /* 0x000000190013e308 */ /* 0x000e620000001000 */
[----:B--2---:R-:W-:-:S05]  /*0720*/  @!P3 FMUL.FTZ R15, R23, R22 ;  /* 0x00000016170fb220 */ /* 0x004fca0000410000 */
[----:B------:R-:W-:Y:S01]  /*0730*/  F2FP.BF16.F32.PACK_AB R15, R15, R16 ;  /* 0x000000100f0f723e */ /* 0x000fe200000010ff */
[----:B0-----:R-:W-:-:S04]  /*0740*/  @!P1 FMUL.FTZ R6, R0, R17 ;  /* 0x0000001100069220 */ /* 0x001fc80000410000 */
[----:B------:R-:W-:Y:S01]  /*0750*/  STG.E desc[UR4][R2.64+0x200], R15 ;  /* 0x0002000f02007986 */ /* 0x000fe2000c101904 */
[----:B------:R-:W-:Y:S01]  /*0760*/  F2FP.BF16.F32.PACK_AB R21, R6, R21 ;  /* 0x000000150615723e */ /* 0x000fe200000010ff */
[----:B-1----:R-:W-:-:S04]  /*0770*/  @!P6 FMUL.FTZ R5, R12, R19 ;  /* 0x000000130c05e220 */ /* 0x002fc80000410000 */
[----:B------:R-:W-:Y:S01]  /*0780*/  STG.E desc[UR4][R2.64+0x400], R21 ;  /* 0x0004001502007986 */ /* 0x000fe2000c101904 */
[----:B------:R-:W-:-:S05]  /*0790*/  F2FP.BF16.F32.PACK_AB R5, R5, R18 ;  /* 0x000000120505723e */ /* 0x000fca00000010ff */
[----:B------:R-:W-:Y:S01]  /*07a0*/  STG.E desc[UR4][R2.64+0x600], R5 ;  /* 0x0006000502007986 */ /* 0x000fe2000c101904 */
[----:B------:R-:W-:Y:S05]  /*07b0*/  EXIT ;  /* 0x000000000000794d */ /* 0x000fea0003800000 */
.L_x_848:
[----:B------:R-:W0:Y:S02]  /*07c0*/  S2R R3, SR_TID.X ;  /* 0x0000000000037919 */ /* 0x000e240000002100 */
[----:B0-----:R-:W-:Y:S02]  /*07d0*/  ISETP.GE.AND P0, PT, R3, R2, PT ;  /* 0x000000020300720c */ /* 0x001fe40003f06270 */
[----:B------:R-:W-:-:S11]  /*07e0*/  MOV R23, R3 ;  /* 0x0000000300177202 */ /* 0x000fd60000000f00 */
[----:B------:R-:W-:Y:S01]  /*07f0*/  @!P0 IADD3 R22, R0, R23, RZ ;  /* 0x0000001700168210 */ /* 0x000fe20007ffe0ff */
[----:B------:R-:W-:-:S05]  /*0800*/  @!P0 VIADD R23, R23, 0x80 ;  /* 0x0000008017178836 */ /* 0x000fca0000000000 */
[----:B------:R-:W-:-:S13]  /*0810*/  ISETP.GE.AND P1, PT, R23, R2, PT ;  /* 0x000000021700720c */ /* 0x000fda0003f26270 */
[----:B------:R-:W-:Y:S01]  /*0820*/  @!P1 IADD3 R25, R0, R23, RZ ;  /* 0x0000001700199210 */ /* 0x000fe20007ffe0ff */
[----:B------:R-:W0:Y:S01]  /*0830*/  @!P1 LDC.64 R20, c[0x0][0x230] ;  /* 0x00008c00ff149b82 */ /* 0x000e220000000a00 */
[----:B------:R-:W-:-:S04]  /*0840*/  @!P1 IADD3 R23, R23, 0x80, RZ ;  /* 0x0000008017179810 */ /* 0x000fc80007ffe0ff */
[----:B------:R-:W-:-:S03]  /*0850*/  ISETP.GE.AND P2, PT, R23, R2, PT ;  /* 0x000000021700720c */ /* 0x000fc60003f46270 */
[----:B------:R-:W1:Y:S10]  /*0860*/  @!P1 LDC.64 R4, c[0x0][0x238] ;  /* 0x00008e00ff049b82 */ /* 0x000e740000000a00 */
[----:B------:R-:W-:Y:S01]  /*0870*/  @!P2 IADD3 R7, R0, R23, RZ ;  /* 0x000000170007a210 */ /* 0x000fe20007ffe0ff */
[----:B------:R-:W-:Y:S01]  /*0880*/  @!P2 VIADD R23, R23, 0x80 ;  /* 0x000000801717a836 */ /* 0x000fe20000000000 */
[----:B------:R-:W2:Y:S04]  /*0890*/  @!P2 LDC.64 R18, c[0x0][0x230] ;  /* 0x00008c00ff12ab82 */ /* 0x000ea80000000a00 */
[----:B------:R-:W-:Y:S01]  /*08a0*/  ISETP.GE.AND P3, PT, R23, R2, PT ;  /* 0x000000021700720c */ /* 0x000fe20003f66270 */
[----:B0-----:R-:W-:-:S03]  /*08b0*/  @!P1 IMAD.WIDE.U32 R20, R25, 0x2, R20 ;  /* 0x0000000219149825 */ /* 0x001fc600078e0014 */
[----:B------:R-:W0:Y:S01]  /*08c0*/  @!P2 LDC.64 R16, c[0x0][0x238] ;  /* 0x00008e00ff10ab82 */ /* 0x000e220000000a00 */
[--C-:B-1----:R-:W-:Y:S01]  /*08d0*/  @!P1 IMAD.WIDE.U32 R24, R25, 0x2, R4.reuse ;  /* 0x0000000219189825 */ /* 0x102fe200078e0004 */
[----:B------:R-:W-:Y:S02]  /*08e0*/  PRMT R4, RZ, 0x7610, R4 ;  /* 0x00007610ff047816 */ /* 0x000fe40000000004 */
[----:B------:R-:W-:-:S05]  /*08f0*/  PRMT R5, RZ, 0x7610, R5 ;  /* 0x00007610ff057816 */ /* 0x000fca0000000005 */
[C---:B------:R-:W-:Y:S01]  /*0900*/  @!P3 IADD3 R9, R0.reuse, R23, RZ ;  /* 0x000000170009b210 */ /* 0x040fe20007ffe0ff */
[----:B------:R-:W1:Y:S01]  /*0910*/  @!P3 LDC.64 R26, c[0x0][0x230] ;  /* 0x00008c00ff1abb82 */ /* 0x000e620000000a00 */
[----:B------:R-:W-:Y:S01]  /*0920*/  @!P3 IADD3 R23, R23, 0x80, RZ ;  /* 0x000000801717b810 */ /* 0x000fe20007ffe0ff */
[----:B------:R-:W5:Y:S03]  /*0930*/  @!P1 LDG.E.U16 R4, desc[UR4][R20.64] ;  /* 0x0000000414049981 */ /* 0x000f66000c1e1500 */
[-C--:B------:R-:W-:Y:S01]  /*0940*/  ISETP.GE.AND P4, PT, R23, R2.reuse, PT ;  /* 0x000000021700720c */ /* 0x080fe20003f86270 */
[----:B------:R3:W5:Y:S01]  /*0950*/  @!P1 LDG.E.U16 R5, desc[UR4][R24.64] ;  /* 0x0000000418059981 */ /* 0x000762000c1e1500 */
[----:B------:R-:W-:Y:S01]  /*0960*/  PRMT R6, RZ, 0x7610, R6 ;  /* 0x00007610ff067816 */ /* 0x000fe20000000006 */
[----:B--2---:R-:W-:Y:S01]  /*0970*/  @!P2 IMAD.WIDE.U32 R18, R7, 0x2, R18 ;  /* 0x000000020712a825 */ /* 0x004fe200078e0012 */
[----:B------:R-:W2:Y:S04]  /*0980*/  @!P3 LDC.64 R14, c[0x0][0x238] ;  /* 0x00008e00ff0ebb82 */ /* 0x000ea80000000a00 */
[----:B------:R4:W5:Y:S05]  /*0990*/  @!P2 LDG.E.U16 R6, desc[UR4][R18.64] ;  /* 0x000000041206a981 */ /* 0x00096a000c1e1500 */
[----:B------:R-:W-:Y:S01]  /*09a0*/  @!P4 IADD3 R11, R0, R23, RZ ;  /* 0x00000017000bc210 */ /* 0x000fe20007ffe0ff */
[----:B------:R-:W-:Y:S01]  /*09b0*/  @!P4 VIADD R23, R23, 0x80 ;  /* 0x000000801717c836 */ /* 0x000fe20000000000 */
[----:B------:R-:W1:Y:S04]  /*09c0*/  @!P4 LDC.64 R12, c[0x0][0x230] ;  /* 0x00008c00ff0ccb82 */ /* 0x000e680000000a00 */
[----:B------:R-:W-:Y:S01]  /*09d0*/  ISETP.GE.AND P1, PT, R23, R2, PT ;  /* 0x000000021700720c */ /* 0x000fe20003f26270 */
[----:B0-----:R-:W-:Y:S01]  /*09e0*/  @!P2 IMAD.WIDE.U32 R16, R7, 0x2, R16 ;  /* 0x000000020710a825 */ /* 0x001fe200078e0010 */
[----:B------:R-:W-:-:S02]  /*09f0*/  PRMT R7, RZ, 0x7610, R7 ;  /* 0x00007610ff077816 */ /* 0x000fc40000000007 */
[----:B---3--:R-:W0:Y:S04]  /*0a00*/  @!P4 LDC.64 R24, c[0x0][0x238] ;  /* 0x00008e00ff18cb82 */ /* 0x008e280000000a00 */
[----:B------:R3:W5:Y:S05]  /*0a10*/  @!P2 LDG.E.U16 R7, desc[UR4][R16.64] ;  /* 0x000000041007a981 */ /* 0x00076a000c1e1500 */
[----:B----4-:R-:W-:Y:S01]  /*0a20*/  @!P1 IADD3 R19, R0, R23, RZ ;  /* 0x0000001700139210 */ /* 0x010fe20007ffe0ff */
[----:B------:R-:W4:Y:S01]  /*0a30*/  @!P1 LDC.64 R20, c[0x0][0x230] ;  /* 0x00008c00ff149b82 */ /* 0x000f220000000a00 */
[----:B------:R-:W-:-:S04]  /*0a40*/  @!P1 IADD3 R23, R23, 0x80, RZ ;  /* 0x0000008017179810 */ /* 0x000fc80007ffe0ff */
[----:B------:R-:W-:Y:S01]  /*0a50*/  ISETP.GE.AND P2, PT, R23, R2, PT ;  /* 0x000000021700720c */ /* 0x000fe20003f46270 */
[----:B-1----:R-:W-:Y:S01]  /*0a60*/  @!P4 IMAD.WIDE.U32 R12, R11, 0x2, R12 ;  /* 0x000000020b0cc825 */ /* 0x002fe200078e000c */
[----:B------:R-:W-:Y:S01]  /*0a70*/  PRMT R10, RZ, 0x7610, R10 ;  /* 0x00007610ff0a7816 */ /* 0x000fe2000000000a */
[----:B---3--:R-:W1:Y:S05]  /*0a80*/  @!P1 LDC.64 R16, c[0x0][0x238] ;  /* 0x00008e00ff109b82 */ /* 0x008e6a0000000a00 */
[----:B------:R3:W5:Y:S05]  /*0a90*/  @!P4 LDG.E.U16 R10, desc[UR4][R12.64] ;  /* 0x000000040c0ac981 */ /* 0x00076a000c1e1500 */
[----:B---3--:R-:W3:Y:S01]  /*0aa0*/  @!P2 LDC.64 R12, c[0x0][0x230] ;  /* 0x00008c00ff0cab82 */ /* 0x008ee20000000a00 */
[----:B------:R-:W-:Y:S01]  /*0ab0*/  PRMT R8, RZ, 0x7610, R8 ;  /* 0x00007610ff087816 */ /* 0x000fe20000000008 */
[----:B------:R-:W-:-:S04]  /*0ac0*/  @!P3 IMAD.WIDE.U32 R26, R9, 0x2, R26 ;  /* 0x00000002091ab825 */ /* 0x000fc800078e001a */
[----:B0-----:R-:W-:Y:S01]  /*0ad0*/  @!P4 IMAD.WIDE.U32 R24, R11, 0x2, R24 ;  /* 0x000000020b18c825 */ /* 0x001fe200078e0018 */
[----:B------:R-:W-:Y:S01]  /*0ae0*/  PRMT R11, RZ, 0x7610, R11 ;  /* 0x00007610ff0b7816 */ /* 0x000fe2000000000b */
[----:B------:R0:W5:Y:S02]  /*0af0*/  @!P3 LDG.E.U16 R8, desc[UR4][R26.64] ;  /* 0x000000041a08b981 */ /* 0x000164000c1e1500 */
[----:B--2---:R-:W-:Y:S01]  /*0b00*/  @!P3 IMAD.WIDE.U32 R14, R9, 0x2, R14 ;  /* 0x00000002090eb825 */ /* 0x004fe200078e000e */
[----:B------:R-:W-:Y:S02]  /*0b10*/  PRMT R9, RZ, 0x7610, R9 ;  /* 0x00007610ff097816 */ /* 0x000fe40000000009 */
[----:B------:R2:W5:Y:S04]  /*0b20*/  @!P4 LDG.E.U16 R11, desc[UR4][R24.64] ;  /* 0x00000004180bc981 */ /* 0x000568000c1e1500 */
[----:B------:R4:W5:Y:S01]  /*0b30*/  @!P3 LDG.E.U16 R9, desc[UR4][R14.64] ;  /* 0x000000040e09b981 */ /* 0x000962000c1e1500 */
[----:B0-----:R-:W-:-:S02]  /*0b40*/  @!P2 IADD3 R27, R0, R23, RZ ;  /* 0x00000017001ba210 */ /* 0x001fc40007ffe0ff */
[----:B--2---:R-:W-:-:S03]  /*0b50*/  PRMT R24, RZ, 0x7610, R24 ;  /* 0x00007610ff187816 */ /* 0x004fc60000000018 */
[----:B---3--:R-:W-:Y:S01]  /*0b60*/  @!P2 IMAD.WIDE.U32 R12, R27, 0x2, R12 ;  /* 0x000000021b0ca825 */ /* 0x008fe200078e000c */
[----:B----4-:R-:W0:Y:S04]  /*0b70*/  @!P2 LDC.64 R14, c[0x0][0x238] ;  /* 0x00008e00ff0eab82 */ /* 0x010e280000000a00 */
[----:B------:R2:W5:Y:S01]  /*0b80*/  @!P2 LDG.E.U16 R24, desc[UR4][R12.64] ;  /* 0x000000040c18a981 */ /* 0x000562000c1e1500 */
[----:B------:R-:W-:Y:S01]  /*0b90*/  @!P1 IMAD.WIDE.U32 R20, R19, 0x2, R20 ;  /* 0x0000000213149825 */ /* 0x000fe200078e0014 */
[----:B------:R-:W-:-:S03]  /*0ba0*/  PRMT R18, RZ, 0x7610, R18 ;  /* 0x00007610ff127816 */ /* 0x000fc60000000012 */
[----:B-1----:R-:W-:Y:S01]  /*0bb0*/  @!P1 IMAD.WIDE.U32 R16, R19, 0x2, R16 ;  /* 0x0000000213109825 */ /* 0x002fe200078e0010 */
[----:B--2---:R-:W1:Y:S01]  /*0bc0*/  @!P0 LDC.64 R12, c[0x0][0x230] ;  /* 0x00008c00ff0c8b82 */ /* 0x004e620000000a00 */
[----:B------:R-:W-:Y:S02]  /*0bd0*/  PRMT R19, RZ, 0x7610, R19 ;  /* 0x00007610ff137816 */ /* 0x000fe40000000013 */
[----:B------:R-:W-:Y:S01]  /*0be0*/  @!P2 VIADD R23, R23, 0x80 ;  /* 0x000000801717a836 */ /* 0x000fe20000000000 */
[----:B------:R-:W5:Y:S04]  /*0bf0*/  @!P1 LDG.E.U16 R18, desc[UR4][R20.64] ;  /* 0x0000000414129981 */ /* 0x000f68000c1e1500 */
[----:B------:R2:W5:Y:S01]  /*0c00*/  @!P1 LDG.E.U16 R19, desc[UR4][R16.64] ;  /* 0x0000000410139981 */ /* 0x000562000c1e1500 */
[----:B------:R-:W-:-:S02]  /*0c10*/  ISETP.GE.AND P1, PT, R23, R2, PT ;  /* 0x000000021700720c */ /* 0x000fc40003f26270 */
[----:B------:R-:W-:Y:S01]  /*0c20*/  PRMT R25, RZ, 0x7610, R25 ;  /* 0x00007610ff197816 */ /* 0x000fe20000000019 */
[----:B0-----:R-:W-:-:S05]  /*0c30*/  @!P2 IMAD.WIDE.U32 R14, R27, 0x2, R14 ;  /* 0x000000021b0ea825 */ /* 0x001fca00078e000e */
[----:B------:R1:W5:Y:S05]  /*0c40*/  @!P2 LDG.E.U16 R25, desc[UR4][R14.64] ;  /* 0x000000040e19a981 */ /* 0x00036a000c1e1500 */
[----:B--2---:R-:W0:Y:S01]  /*0c50*/  @!P1 LDC.64 R16, c[0x0][0x238] ;  /* 0x00008e00ff109b82 */ /* 0x004e220000000a00 */
[----:B-1----:R-:W-:-:S07]  /*0c60*/  @!P0 IMAD.WIDE.U32 R14, R22, 0x2, R12 ;  /* 0x00000002160e8825 */ /* 0x002fce00078e000c */
[----:B------:R-:W1:Y:S01]  /*0c70*/  @!P0 LDC.64 R12, c[0x0][0x238] ;  /* 0x00008e00ff0c8b82 */ /* 0x000e620000000a00 */
[----:B------:R-:W-:Y:S02]  /*0c80*/  @!P1 IADD3 R23, R0, R23, RZ ;  /* 0x0000001700179210 */ /* 0x000fe40007ffe0ff */
[----:B------:R-:W-:Y:S02]  /*0c90*/  PRMT R26, RZ, 0x7610, R26 ;  /* 0x00007610ff1a7816 */ /* 0x000fe4000000001a */
[----:B------:R-:W-:-:S03]  /*0ca0*/  PRMT R27, RZ, 0x7610, R27 ;  /* 0x00007610ff1b7816 */ /* 0x000fc6000000001b */
[----:B------:R-:W2:Y:S03]  /*0cb0*/  @!P1 LDC.64 R20, c[0x0][0x230] ;  /* 0x00008c00ff149b82 */ /* 0x000ea60000000a00 */
[----:B------:R-:W5:Y:S01]  /*0cc0*/  @!P0 LDG.E.U16 R27, desc[UR4][R14.64] ;  /* 0x000000040e1b8981 */ /* 0x000f62000c1e1500 */
[----:B0-----:R-:W-:-:S05]  /*0cd0*/  @!P1 IMAD.WIDE.U32 R16, R23, 0x2, R16 ;  /* 0x0000000217109825 */ /* 0x001fca00078e0010 */
[----:B------:R-:W5:Y:S01]  /*0ce0*/  @!P1 LDG.E.U16 R26, desc[UR4][R16.64] ;  /* 0x00000004101a9981 */ /* 0x000f62000c1e1500 */
[----:B-1----:R-:W-:Y:S01]  /*0cf0*/  @!P0 IMAD.WIDE.U32 R12, R22, 0x2, R12 ;  /* 0x00000002160c8825 */ /* 0x002fe200078e000c */
[----:B------:R-:W-:-:S06]  /*0d00*/  PRMT R22, RZ, 0x7610, R22 ;  /* 0x00007610ff167816 */ /* 0x000fcc0000000016 */
[----:B------:R-:W5:Y:S01]  /*0d10*/  @!P0 LDG.E.U16 R22, desc[UR4][R12.64] ;  /* 0x000000040c168981 */ /* 0x000f62000c1e1500 */
[----:B--2---:R-:W-:Y:S01]  /*0d20*/  @!P1 IMAD.WIDE.U32 R20, R23, 0x2, R20 ;  /* 0x0000000217149825 */ /* 0x004fe200078e0014 */
[----:B------:R-:W-:Y:S01]  /*0d30*/  PRMT R23, RZ, 0x7610, R23 ;  /* 0x00007610ff177816 */ /* 0x000fe20000000017 */
[----:B------:R-:W-:Y:S05]  /*0d40*/  BSSY B0, `(.L_x_849) ;  /* 0x0000011000007945 */ /* 0x000fea0003800000 */
[----:B------:R0:W5:Y:S02]  /*0d50*/  @!P1 LDG.E.U16 R23, desc[UR4][R20.64] ;  /* 0x0000000414179981 */ /* 0x000164000c1e1500 */
[----:B0-----:R-:W-:-:S04]  /*0d60*/  IADD3 R21, R3, 0x80, RZ ;  /* 0x0000008003157810 */ /* 0x001fc80007ffe0ff */
[----:B------:R-:W-:Y:S01]  /*0d70*/  ISETP.GE.AND P2, PT, R21, R2, PT ;  /* 0x000000021500720c */ /* 0x000fe20003f46270 */
[----:B------:R-:W-:-:S12]  /*0d80*/  @P0 BRA `(.L_x_850) ;  /* 0x0000000000300947 */ /* 0x000fd80003800000 */
        /* <DEDUP_REMOVED lines=12> */
.L_x_850:
[----:B------:R-:W-:Y:S05]  /*0e50*/  BSYNC B0 ;  /* 0x0000000000007941 */ /* 0x000fea0003800000 */
.L_x_849:
[----:B------:R-:W-:Y:S04]  /*0e60*/  BSSY B0, `(.L_x_851) ;  /* 0x000000e000007945 */ /* 0x000fe80003800000 */
[----:B------:R-:W-:Y:S05]  /*0e70*/  @P2 BRA `(.L_x_852) ;  /* 0x0000000000302947 */ /* 0x000fea0003800000 */
[----:B-----5:R-:W-:Y:S01]  /*0e80*/  SHF.L.U32 R5, R5, 0x10, RZ ;  /* 0x0000001005057819 */ /* 0x020fe200000006ff */
[----:B------:R-:W-:Y:S01]  /*0e90*/  ULDC.64 UR6, c[0x0][0x218] ;  /* 0x0000860000067ab9 */ /* 0x000fe20000000a00 */
[----:B------:R-:W-:-:S03]  /*0ea0*/  SHF.L.U32 R13, R4, 0x10, RZ ;  /* 0x00000010040d7819 */ /* 0x000fc600000006ff */
[----:B------:R-:W-:-:S05]  /*0eb0*/  FMUL.FTZ R5, R5, UR6 ;  /* 0x0000000605057c20 */ /* 0x000fca0008410000 */
[----:B------:R-:W-:-:S13]  /*0ec0*/  FSETP.GT.FTZ.AND P1, PT, R5, UR7, PT ;  /* 0x0000000705007c0b */ /* 0x000fda000bf34000 */
[----:B------:R-:W-:-:S04]  /*0ed0*/  @!P1 FMUL.FTZ R5, R5, 1.4426950216293334961 ;  /* 0x3fb8aa3b05059820 */ /* 0x000fc80000410000 */
[----:B------:R-:W0:Y:S02]  /*0ee0*/  @!P1 MUFU.EX2 R14, R5 ;  /* 0x00000005000e9308 */ /* 0x000e240000000800 */
[----:B0-----:R-:W-:Y:S01]  /*0ef0*/  @!P1 FADD.FTZ R15, R14, 1 ;  /* 0x3f8000000e0f9421 */ /* 0x001fe20000010000 */
[----:B------:R-:W-:-:S05]  /*0f00*/  @!P1 FMUL.FTZ R14, R13, R14 ;  /* 0x0000000e0d0e9220 */ /* 0x000fca0000410000 */
[----:B------:R-:W0:Y:S02]  /*0f10*/  @!P1 MUFU.RCP R15, R15 ;  /* 0x0000000f000f9308 */ /* 0x000e240000001000 */
[----:B0-----:R-:W-:-:S05]  /*0f20*/  @!P1 FMUL.FTZ R13, R14, R15 ;  /* 0x0000000f0e0d9220 */ /* 0x001fca0000410000 */
[----:B------:R-:W-:-:S07]  /*0f30*/  F2FP.BF16.F32.PACK_AB R13, RZ, R13 ;  /* 0x0000000dff0d723e */ /* 0x000fce00000010ff */
.L_x_852:
[----:B------:R-:W-:Y:S05]  /*0f40*/  BSYNC B0 ;  /* 0x0000000000007941 */ /* 0x000fea0003800000 */
.L_x_851:
[----:B-----5:R-:W0:Y:S01]  /*0f50*/  @!P0 LDC.64 R4, c[0x0][0x228] ;  /* 0x00008a00ff048b82 */ /* 0x020e220000000a00 */
[C---:B------:R-:W-:Y:S01]  /*0f60*/  IADD3 R15, R3.reuse, 0x100, RZ ;  /* 0x00000100030f7810 */ /* 0x040fe20007ffe0ff */
[----:B------:R-:W-:Y:S01]  /*0f70*/  VIADD R17, R3, 0x180 ;  /* 0x0000018003117836 */ /* 0x000fe20000000000 */
[----:B------:R-:W-:Y:S02]  /*0f80*/  BSSY B0, `(.L_x_853) ;  /* 0x000001a000007945 */ /* 0x000fe40003800000 */
[-C--:B------:R-:W-:Y:S02]  /*0f90*/  ISETP.GE.AND P6, PT, R15, R2.reuse, PT ;  /* 0x000000020f00720c */ /* 0x080fe40003fc6270 */
[----:B------:R-:W-:Y:S02]  /*0fa0*/  IADD3 R15, R3, 0x200, RZ ;  /* 0x00000200030f7810 */ /* 0x000fe40007ffe0ff */
[-C--:B------:R-:W-:Y:S02]  /*0fb0*/  ISETP.GE.AND P5, PT, R17, R2.reuse, PT ;  /* 0x000000021100720c */ /* 0x080fe40003fa6270 */
[----:B------:R-:W-:-:S02]  /*0fc0*/  ISETP.GE.AND P1, PT, R15, R2, PT ;  /* 0x000000020f00720c */ /* 0x000fc40003f26270 */
[C---:B------:R-:W-:Y:S02]  /*0fd0*/  IADD3 R17, R3.reuse, 0x280, RZ ;  /* 0x0000028003117810 */ /* 0x040fe40007ffe0ff */
[----:B------:R-:W-:Y:S02]  /*0fe0*/  IADD3 R15, R3, 0x300, RZ ;  /* 0x00000300030f7810 */ /* 0x000fe40007ffe0ff */
[-C--:B------:R-:W-:Y:S01]  /*0ff0*/  ISETP.GE.AND P2, PT, R17, R2.reuse, PT ;  /* 0x000000021100720c */ /* 0x080fe20003f46270 */
[----:B------:R-:W-:Y:S01]  /*1000*/  VIADD R17, R3, 0x380 ;  /* 0x0000038003117836 */ /* 0x000fe20000000000 */
[-C--:B------:R-:W-:Y:S02]  /*1010*/  ISETP.GE.AND P3, PT, R15, R2.reuse, PT ;  /* 0x000000020f00720c */ /* 0x080fe40003f66270 */
[----:B------:R-:W-:Y:S02]  /*1020*/  @!P0 IADD3 R15, R0, R3, RZ ;  /* 0x00000003000f8210 */ /* 0x000fe40007ffe0ff */
[----:B------:R-:W-:-:S03]  /*1030*/  ISETP.GE.AND P4, PT, R17, R2, PT ;  /* 0x000000021100720c */ /* 0x000fc60003f86270 */
[----:B0-----:R-:W-:Y:S01]  /*1040*/  @!P0 IMAD.WIDE.U32 R4, R15, 0x2, R4 ;  /* 0x000000020f048825 */ /* 0x001fe200078e0004 */
[----:B------:R-:W-:Y:S09]  /*1050*/  @P6 BRA `(.L_x_854) ;  /* 0x0000000000306947 */ /* 0x000ff20003800000 */
[----:B------:R-:W-:Y:S01]  /*1060*/  SHF.L.U32 R7, R7, 0x10, RZ ;  /* 0x0000001007077819 */ /* 0x000fe200000006ff */
        /* <DEDUP_REMOVED lines=11> */
.L_x_854:
[----:B------:R-:W-:Y:S05]  /*1120*/  BSYNC B0 ;  /* 0x0000000000007941 */ /* 0x000fea0003800000 */
.L_x_853:
[----:B------:R-:W-:Y:S04]  /*1130*/  BSSY B0, `(.L_x_855) ;  /* 0x000000e000007945 */ /* 0x000fe80003800000 */
[----:B------:R-:W-:Y:S05]  /*1140*/  @P5 BRA `(.L_x_856) ;  /* 0x0000000000305947 */ /* 0x000fea0003800000 */
[----:B------:R-:W-:Y:S01]  /*1150*/  IMAD.U32 R9, R9, 0x10000, RZ ;  /* 0x0001000009097824 */ /* 0x000fe200078e00ff */
[----:B------:R-:W-:Y:S01]  /*1160*/  ULDC.64 UR6, c[0x0][0x218] ;  /* 0x0000860000067ab9 */ /* 0x000fe20000000a00 */
[----:B------:R-:W-:Y:S02]  /*1170*/  SHF.L.U32 R7, R8, 0x10, RZ ;  /* 0x0000001008077819 */ /* 0x000fe400000006ff */
        /* <DEDUP_REMOVED lines=9> */
.L_x_856:
[----:B------:R-:W-:Y:S05]  /*1210*/  BSYNC B0 ;  /* 0x0000000000007941 */ /* 0x000fea0003800000 */
.L_x_855:
[----:B------:R-:W-:Y:S04]  /*1220*/  BSSY B0, `(.L_x_857) ;  /* 0x000000e000007945 */ /* 0x000fe80003800000 */
[----:B------:R-:W-:Y:S05]  /*1230*/  @P1 BRA `(.L_x_858) ;  /* 0x0000000000301947 */ /* 0x000fea0003800000 */
        /* <DEDUP_REMOVED lines=12> */
.L_x_858:
[----:B------:R-:W-:Y:S05]  /*1300*/  BSYNC B0 ;  /* 0x0000000000007941 */ /* 0x000fea0003800000 */
.L_x_857:
[----:B------:R-:W-:Y:S04]  /*1310*/  BSSY B0, `(.L_x_859) ;  /* 0x000000e000007945 */ /* 0x000fe80003800000 */
[----:B------:R-:W-:Y:S05]  /*1320*/  @P2 BRA `(.L_x_860) ;  /* 0x0000000000302947 */ /* 0x000fea0003800000 */
[----:B------:R-:W-:Y:S01]  /*1330*/  IMAD.U32 R19, R19, 0x10000, RZ ;  /* 0x0001000013137824 */ /* 0x000fe200078e00ff */
        /* <DEDUP_REMOVED lines=11> */
.L_x_860:
[----:B------:R-:W-:Y:S05]  /*13f0*/  BSYNC B0 ;  /* 0x0000000000007941 */ /* 0x000fea0003800000 */
.L_x_859:
        /* <DEDUP_REMOVED lines=14> */
.L_x_862:
[----:B------:R-:W-:Y:S05]  /*14e0*/  BSYNC B0 ;  /* 0x0000000000007941 */ /* 0x000fea0003800000 */
.L_x_861:
        /* <DEDUP_REMOVED lines=14> */
.L_x_864:
[----:B------:R-:W-:Y:S05]  /*15d0*/  BSYNC B0 ;  /* 0x0000000000007941 */ /* 0x000fea0003800000 */
.L_x_863:
[----:B------:R-:W-:Y:S01]  /*15e0*/  @!P0 MOV R3, R21 ;  /* 0x0000001500038202 */ /* 0x000fe20000000f00 */
[----:B------:R0:W-:Y:S01]  /*15f0*/  @!P0 STG.E.U16 desc[UR4][R4.64], R12 ;  /* 0x0000000c04008986 */ /* 0x0001e2000c101504 */
[----:B------:R-:W-:Y:S04]  /*1600*/  BSSY B0, `(.L_x_865) ;  /* 0x000002d000007945 */ /* 0x000fe80003800000 */
[----:B------:R-:W-:Y:S01]  /*1610*/  BSSY B1, `(.L_x_866) ;  /* 0x0000025000017945 */ /* 0x000fe20003800000 */
[----:B------:R-:W-:-:S13]  /*1620*/  ISETP.GE.AND P0, PT, R3, R2, PT ;  /* 0x000000020300720c */ /* 0x000fda0003f06270 */
[----:B0-----:R-:W-:Y:S05]  /*1630*/  @P0 BRA `(.L_x_867) ;  /* 0x0000000000300947 */ /* 0x001fea0003800000 */
[----:B------:R-:W0:Y:S01]  /*1640*/  LDC.64 R4, c[0x0][0x228] ;  /* 0x00008a00ff047b82 */ /* 0x000e220000000a00 */
[----:B------:R-:W-:Y:S01]  /*1650*/  IADD3 R15, R0, R3, RZ ;  /* 0x00000003000f7210 */ /* 0x000fe20007ffe0ff */
[----:B------:R-:W-:-:S05]  /*1660*/  VIADD R3, R3, 0x80 ;  /* 0x0000008003037836 */ /* 0x000fca0000000000 */
[----:B------:R-:W-:Y:S01]  /*1670*/  ISETP.GE.AND P0, PT, R3, R2, PT ;  /* 0x000000020300720c */ /* 0x000fe20003f06270 */
[----:B0-----:R-:W-:-:S05]  /*1680*/  IMAD.WIDE.U32 R4, R15, 0x2, R4 ;  /* 0x000000020f047825 */ /* 0x001fca00078e0004 */
[----:B------:R0:W-:Y:S07]  /*1690*/  STG.E.U16 desc[UR4][R4.64], R13 ;  /* 0x0000000d04007986 */ /* 0x0001ee000c101504 */
[----:B------:R-:W-:Y:S05]  /*16a0*/  @P0 BRA `(.L_x_868) ;  /* 0x0000000000300947 */ /* 0x000fea0003800000 */
[----:B0-----:R-:W0:Y:S01]  /*16b0*/  LDC.64 R4, c[0x0][0x228] ;  /* 0x00008a00ff047b82 */ /* 0x001e220000000a00 */
[----:B------:R-:W-:Y:S02]  /*16c0*/  IADD3 R13, R0, R3, RZ ;  /* 0x00000003000d7210 */ /* 0x000fe40007ffe0ff */
[----:B------:R-:W-:-:S03]  /*16d0*/  IADD3 R3, R3, 0x80, RZ ;  /* 0x0000008003037810 */ /* 0x000fc60007ffe0ff */
[----:B0-----:R-:W-:-:S05]  /*16e0*/  IMAD.WIDE.U32 R4, R13, 0x2, R4 ;  /* 0x000000020d047825 */ /* 0x001fca00078e0004 */
[----:B------:R0:W-:Y:S02]  /*16f0*/  STG.E.U16 desc[UR4][R4.64], R6 ;  /* 0x0000000604007986 */ /* 0x0001e4000c101504 */
.L_x_867:
[----:B------:R-:W-:-:S13]  /*1700*/  ISETP.GE.AND P0, PT, R3, R2, PT ;  /* 0x000000020300720c */ /* 0x000fda0003f06270 */
[----:B------:R-:W-:Y:S05]  /*1710*/  @P0 BRA `(.L_x_869) ;  /* 0x0000000000300947 */ /* 0x000fea0003800000 */
[----:B0-----:R-:W0:Y:S01]  /*1720*/  LDC.64 R4, c[0x0][0x228] ;  /* 0x00008a00ff047b82 */ /* 0x001e220000000a00 */
[----:B------:R-:W-:Y:S01]  /*1730*/  IADD3 R13, R0, R3, RZ ;  /* 0x00000003000d7210 */ /* 0x000fe20007ffe0ff */
[----:B------:R-:W-:-:S04]  /*1740*/  VIADD R3, R3, 0x80 ;  /* 0x0000008003037836 */ /* 0x000fc80000000000 */
[----:B0-----:R-:W-:-:S05]  /*1750*/  IMAD.WIDE.U32 R4, R13, 0x2, R4 ;  /* 0x000000020d047825 */ /* 0x001fca00078e0004 */
[----:B------:R1:W-:Y:S02]  /*1760*/  STG.E.U16 desc[UR4][R4.64], R7 ;  /* 0x0000000704007986 */ /* 0x0003e4000c101504 */
.L_x_868:
[----:B------:R-:W-:-:S13]  /*1770*/  ISETP.GE.AND P0, PT, R3, R2, PT ;  /* 0x000000020300720c */ /* 0x000fda0003f06270 */
[----:B------:R-:W-:Y:S05]  /*1780*/  @P0 BRA `(.L_x_870) ;  /* 0x0000000000340947 */ /* 0x000fea0003800000 */
[----:B01----:R-:W0:Y:S01]  /*1790*/  LDC.64 R4, c[0x0][0x228] ;  /* 0x00008a00ff047b82 */ /* 0x003e220000000a00 */
[----:B------:R-:W-:Y:S02]  /*17a0*/  IADD3 R7, R0, R3, RZ ;  /* 0x0000000300077210 */ /* 0x000fe40007ffe0ff */
[----:B------:R-:W-:-:S03]  /*17b0*/  IADD3 R3, R3, 0x80, RZ ;  /* 0x0000008003037810 */ /* 0x000fc60007ffe0ff */
[----:B0-----:R-:W-:-:S05]  /*17c0*/  IMAD.WIDE.U32 R4, R7, 0x2, R4 ;  /* 0x0000000207047825 */ /* 0x001fca00078e0004 */
[----:B------:R1:W-:Y:S02]  /*17d0*/  STG.E.U16 desc[UR4][R4.64], R8 ;  /* 0x0000000804007986 */ /* 0x0003e4000c101504 */
.L_x_869:
[----:B------:R-:W-:-:S13]  /*17e0*/  ISETP.GE.AND P0, PT, R3, R2, PT ;  /* 0x000000020300720c */ /* 0x000fda0003f06270 */
[----:B------:R-:W-:Y:S05]  /*17f0*/  @P0 BREAK B1 ;  /* 0x0000000000010942 */ /* 0x000fea0003800000 */
[----:B------:R-:W-:Y:S05]  /*1800*/  @P0 BRA `(.L_x_871) ;  /* 0x0000000000300947 */ /* 0x000fea0003800000 */
[----:B01----:R-:W0:Y:S01]  /*1810*/  LDC.64 R4, c[0x0][0x228] ;  /* 0x00008a00ff047b82 */ /* 0x003e220000000a00 */
[----:B------:R-:W-:Y:S01]  /*1820*/  IADD3 R7, R0, R3, RZ ;  /* 0x0000000300077210 */ /* 0x000fe20007ffe0ff */
[----:B------:R-:W-:-:S04]  /*1830*/  VIADD R3, R3, 0x80 ;  /* 0x0000008003037836 */ /* 0x000fc80000000000 */
[----:B0-----:R-:W-:-:S05]  /*1840*/  IMAD.WIDE.U32 R4, R7, 0x2, R4 ;  /* 0x0000000207047825 */ /* 0x001fca00078e0004 */
[----:B------:R2:W-:Y:S02]  /*1850*/  STG.E.U16 desc[UR4][R4.64], R9 ;  /* 0x0000000904007986 */ /* 0x0005e4000c101504 */
.L_x_870:
[----:B------:R-:W-:Y:S05]  /*1860*/  BSYNC B1 ;  /* 0x0000000000017941 */ /* 0x000fea0003800000 */
.L_x_866:
[----:B------:R-:W-:-:S13]  /*1870*/  ISETP.GE.AND P0, PT, R3, R2, PT ;  /* 0x000000020300720c */ /* 0x000fda0003f06270 */
[----:B012---:R-:W0:Y:S01]  /*1880*/  @!P0 LDC.64 R4, c[0x0][0x228] ;  /* 0x00008a00ff048b82 */ /* 0x007e220000000a00 */
[----:B------:R-:W-:Y:S02]  /*1890*/  @!P0 IADD3 R7, R0, R3, RZ ;  /* 0x0000000300078210 */ /* 0x000fe40007ffe0ff */
[----:B------:R-:W-:-:S03]  /*18a0*/  @!P0 IADD3 R3, R3, 0x80, RZ ;  /* 0x0000008003038810 */ /* 0x000fc60007ffe0ff */
[----:B0-----:R-:W-:-:S05]  /*18b0*/  @!P0 IMAD.WIDE.U32 R4, R7, 0x2, R4 ;  /* 0x0000000207048825 */ /* 0x001fca00078e0004 */
[----:B------:R2:W-:Y:S02]  /*18c0*/  @!P0 STG.E.U16 desc[UR4][R4.64], R10 ;  /* 0x0000000a04008986 */ /* 0x0005e4000c101504 */
.L_x_871:
[----:B------:R-:W-:Y:S05]  /*18d0*/  BSYNC B0 ;  /* 0x0000000000007941 */ /* 0x000fea0003800000 */
.L_x_865:
[----:B------:R-:W-:Y:S05]  /*18e0*/  WARPSYNC.ALL ;  /* 0x0000000000007948 */ /* 0x000fea0003800000 */
[----:B------:R-:W-:-:S13]  /*18f0*/  ISETP.GE.AND P0, PT, R3, R2, PT ;  /* 0x000000020300720c */ /* 0x000fda0003f06270 */
[----:B------:R-:W-:Y:S05]  /*1900*/  @P0 EXIT ;  /* 0x000000000000094d */ /* 0x000fea0003800000 */
[----:B012---:R-:W0:Y:S01]  /*1910*/  LDC.64 R4, c[0x0][0x228] ;  /* 0x00008a00ff047b82 */ /* 0x007e220000000a00 */
[----:B------:R-:W-:-:S05]  /*1920*/  IADD3 R3, R0, R3, RZ ;  /* 0x0000000300037210 */ /* 0x000fca0007ffe0ff */
[----:B0-----:R-:W-:-:S05]  /*1930*/  IMAD.WIDE.U32 R2, R3, 0x2, R4 ;  /* 0x0000000203027825 */ /* 0x001fca00078e0004 */
[----:B------:R-:W-:Y:S01]  /*1940*/  STG.E.U16 desc[UR4][R2.64], R11 ;  /* 0x0000000b02007986 */ /* 0x000fe2000c101504 */
[----:B------:R-:W-:Y:S05]  /*1950*/  EXIT ;  /* 0x000000000000794d */ /* 0x000fea0003800000 */
.L_x_872:
        /* <DEDUP_REMOVED lines=10> */
.L_x_7908:


//--------------------- .text._ZN2at6native29vectorized_elementwise_kernelILi4EZZZNS0_65_GLOBAL__N__cd49fe81_27_ActivationSoftplusKernel_cu_1520ed90_292724softplus_backward_kernelERNS_18TensorIteratorBaseERKN3c106ScalarES8_ENKUlvE_clEvENKUlvE2_clEvEUlNS5_8BFloat16ESB_E_St5arrayIPcLm3EEEEviT0_T1_ --------------------------
	.section	.text._ZN2at6native29vectorized_elementwise_kernelILi4EZZZNS0_65_GLOBAL__N__cd49fe81_27_ActivationSoftplusKernel_cu_1520ed90_292724softplus_backward_kernelERNS_18TensorIteratorBaseERKN3c106ScalarES8_ENKUlvE_clEvENKUlvE2_clEvEUlNS5_8BFloat16ESB_E_St5arrayIPcLm3EEEEviT0_T1_,"ax",@progbits
	.align	128
        .global         _ZN2at6native29vectorized_elementwise_kernelILi4EZZZNS0_65_GLOBAL__N__cd49fe81_27_ActivationSoftplusKernel_cu_1520ed90_292724softplus_backward_kernelERNS_18TensorIteratorBaseERKN3c106ScalarES8_ENKUlvE_clEvENKUlvE2_clEvEUlNS5_8BFloat16ESB_E_St5arrayIPcLm3EEEEviT0_T1_
        .type           _ZN2at6native29vectorized_elementwise_kernelILi4EZZZNS0_65_GLOBAL__N__cd49fe81_27_ActivationSoftplusKernel_cu_1520ed90_292724softplus_backward_kernelERNS_18TensorIteratorBaseERKN3c106ScalarES8_ENKUlvE_clEvENKUlvE2_clEvEUlNS5_8BFloat16ESB_E_St5arrayIPcLm3EEEEviT0_T1_,@function
        .size           _ZN2at6native29vectorized_elementwise_kernelILi4EZZZNS0_65_GLOBAL__N__cd49fe81_27_ActivationSoftplusKernel_cu_1520ed90_292724softplus_backward_kernelERNS_18TensorIteratorBaseERKN3c106ScalarES8_ENKUlvE_clEvENKUlvE2_clEvEUlNS5_8BFloat16ESB_E_St5arrayIPcLm3EEEEviT0_T1_,(.L_x_7909 - _ZN2at6native29vectorized_elementwise_kernelILi4EZZZNS0_65_GLOBAL__N__cd49fe81_27_ActivationSoftplusKernel_cu_1520ed90_292724softplus_backward_kernelERNS_18TensorIteratorBaseERKN3c106ScalarES8_ENKUlvE_clEvENKUlvE2_clEvEUlNS5_8BFloat16ESB_E_St5arrayIPcLm3EEEEviT0_T1_)
        .other          _ZN2at6native29vectorized_elementwise_kernelILi4EZZZNS0_65_GLOBAL__N__cd49fe81_27_ActivationSoftplusKernel_cu_1520ed90_292724softplus_backward_kernelERNS_18TensorIteratorBaseERKN3c106ScalarES8_ENKUlvE_clEvENKUlvE2_clEvEUlNS5_8BFloat16ESB_E_St5arrayIPcLm3EEEEviT0_T1_,@"STO_CUDA_ENTRY STV_DEFAULT"
_ZN2at6native29vectorized_elementwise_kernelILi4EZZZNS0_65_GLOBAL__N__cd49fe81_27_ActivationSoftplusKernel_cu_1520ed90_292724softplus_backward_kernelERNS_18TensorIteratorBaseERKN3c106ScalarES8_ENKUlvE_clEvENKUlvE2_clEvEUlNS5_8BFloat16ESB_E_St5arrayIPcLm3EEEEviT0_T1_:
.text._ZN2at6native29vectorized_elementwise_kernelILi4EZZZNS0_65_GLOBAL__N__cd49fe81_27_ActivationSoftplusKernel_cu_1520ed90_292724softplus_backward_kernelERNS_18TensorIteratorBaseERKN3c106ScalarES8_ENKUlvE_clEvENKUlvE2_clEvEUlNS5_8BFloat16ESB_E_St5arrayIPcLm3EEEEviT0_T1_:
        /* <DEDUP_REMOVED lines=14> */
[----:B------:R-:W3:Y:S04]  /*00e0*/  LDG.E.64 R10, desc[UR4][R12.64] ;  /* 0x000000040c0a7981 */ /* 0x000ee8000c1e1b00 */
[----:B------:R-:W4:Y:S01]  /*00f0*/  LDG.E.64 R2, desc[UR4][R12.64+0x400] ;  /* 0x000400040c027981 */ /* 0x000f22000c1e1b00 */
[----:B--2---:R-:W-:-:S04]  /*0100*/  IMAD.WIDE R4, R0, 0x2, R4 ;  /* 0x0000000200047825 */ /* 0x004fc800078e0204 */
[----:B------:R-:W-:-:S05]  /*0110*/  IMAD.WIDE.U32 R14, R8, 0x8, R4 ;  /* 0x00000008080e7825 */ /* 0x000fca00078e0004 */
[----:B------:R-:W2:Y:S04]  /*0120*/  LDG.E.64 R6, desc[UR4][R14.64] ;  /* 0x000000040e067981 */ /* 0x000ea8000c1e1b00 */
[----:B------:R0:W5:Y:S01]  /*0130*/  LDG.E.64 R4, desc[UR4][R14.64+0x400] ;  /* 0x000400040e047981 */ /* 0x000162000c1e1b00 */
[C---:B---3--:R-:W-:Y:S01]  /*0140*/  SHF.L.U32 R9, R10.reuse, 0x10, RZ ;  /* 0x000000100a097819 */ /* 0x048fe200000006ff */
[----:B------:R-:W-:Y:S01]  /*0150*/  IMAD.U32 R16, R11, 0x10000, RZ ;  /* 0x000100000b107824 */ /* 0x000fe200078e00ff */
[----:B------:R-:W-:Y:S02]  /*0160*/  PRMT R10, R10, 0x7632, R10 ;  /* 0x000076320a0a7816 */ /* 0x000fe4000000000a */
[----:B----4-:R-:W-:Y:S01]  /*0170*/  SHF.L.U32 R13, R3, 0x10, RZ ;  /* 0x00000010030d7819 */ /* 0x010fe200000006ff */
[----:B------:R-:W-:Y:S01]  /*0180*/  FMUL.FTZ R9, R9, UR6 ;  /* 0x0000000609097c20 */ /* 0x000fe20008410000 */
[----:B------:R-:W-:Y:S01]  /*0190*/  FMUL.FTZ R16, R16, UR6 ;  /* 0x0000000610107c20 */ /* 0x000fe20008410000 */
[----:B------:R-:W-:-:S02]  /*01a0*/  IMAD.U32 R10, R10, 0x10000, RZ ;  /* 0x000100000a0a7824 */ /* 0x000fc400078e00ff */
[----:B0-----:R-:W-:Y:S01]  /*01b0*/  FMUL.FTZ R15, R13, UR6 ;  /* 0x000000060d0f7c20 */ /* 0x001fe20008410000 */
[----:B------:R-:W-:Y:S01]  /*01c0*/  FSETP.GT.FTZ.AND P6, PT, R9, UR7, PT ;  /* 0x0000000709007c0b */ /* 0x000fe2000bfd4000 */
[----:B------:R-:W-:Y:S01]  /*01d0*/  FMUL.FTZ R14, R10, UR6 ;  /* 0x000000060a0e7c20 */ /* 0x000fe20008410000 */
[----:B------:R-:W-:Y:S02]  /*01e0*/  FSETP.GT.FTZ.AND P5, PT, R16, UR7, PT ;  /* 0x0000000710007c0b */ /* 0x000fe4000bfb4000 */
[----:B------:R-:W-:Y:S02]  /*01f0*/  FSETP.GT.FTZ.AND P1, PT, R15, UR7, PT ;  /* 0x000000070f007c0b */ /* 0x000fe4000bf34000 */
[----:B------:R-:W-:Y:S02]  /*0200*/  FSETP.GT.FTZ.AND P4, PT, R14, UR7, PT ;  /* 0x000000070e007c0b */ /* 0x000fe4000bf94000 */
[----:B--2---:R-:W-:-:S05]  /*0210*/  PRMT R24, R7, 0x7632, R24 ;  /* 0x0000763207187816 */ /* 0x004fca0000000018 */
[----:B------:R-:W-:Y:S01]  /*0220*/  @!P6 FMUL.FTZ R12, R9, 1.4426950216293334961 ;  /* 0x3fb8aa3b090ce820 */ /* 0x000fe20000410000 */
[----:B------:R-:W-:Y:S01]  /*0230*/  SHF.L.U32 R9, R2, 0x10, RZ ;  /* 0x0000001002097819 */ /* 0x000fe200000006ff */
[----:B------:R-:W-:Y:S01]  /*0240*/  @!P5 FMUL.FTZ R19, R16, 1.4426950216293334961 ;  /* 0x3fb8aa3b1013d820 */ /* 0x000fe20000410000 */
[----:B------:R-:W-:Y:S01]  /*0250*/  PRMT R2, R11, 0x7632, R2 ;  /* 0x000076320b027816 */ /* 0x000fe20000000002 */
[----:B------:R-:W-:Y:S02]  /*0260*/  @!P1 FMUL.FTZ R11, R15, 1.4426950216293334961 ;  /* 0x3fb8aa3b0f0b9820 */ /* 0x000fe40000410000 */
[----:B------:R-:W0:Y:S01]  /*0270*/  @!P6 MUFU.EX2 R12, R12 ;  /* 0x0000000c000ce308 */ /* 0x000e220000000800 */
[----:B------:R-:W-:Y:S01]  /*0280*/  FMUL.FTZ R9, R9, UR6 ;  /* 0x0000000609097c20 */ /* 0x000fe20008410000 */
[----:B------:R-:W-:Y:S01]  /*0290*/  PRMT R3, R2, 0x7632, R3 ;  /* 0x0000763202037816 */ /* 0x000fe20000000003 */
[----:B------:R-:W-:Y:S01]  /*02a0*/  @!P4 FMUL.FTZ R21, R14, 1.4426950216293334961 ;  /* 0x3fb8aa3b0e15c820 */ /* 0x000fe20000410000 */
[----:B------:R-:W-:-:S02]  /*02b0*/  SHF.L.U32 R2, R2, 0x10, RZ ;  /* 0x0000001002027819 */ /* 0x000fc400000006ff */
[----:B------:R-:W-:Y:S02]  /*02c0*/  FSETP.GT.FTZ.AND P2, PT, R9, UR7, PT ;  /* 0x0000000709007c0b */ /* 0x000fe4000bf54000 */
[C---:B------:R-:W-:Y:S01]  /*02d0*/  PRMT R16, R3.reuse, 0x7632, R16 ;  /* 0x0000763203107816 */ /* 0x040fe20000000010 */
[----:B------:R-:W-:Y:S01]  /*02e0*/  FMUL.FTZ R2, R2, UR6 ;  /* 0x0000000602027c20 */ /* 0x000fe20008410000 */
[----:B------:R-:W-:Y:S01]  /*02f0*/  SHF.L.U32 R3, R3, 0x10, RZ ;  /* 0x0000001003037819 */ /* 0x000fe200000006ff */
[----:B------:R-:W1:Y:S02]  /*0300*/  @!P4 MUFU.EX2 R21, R21 ;  /* 0x000000150015c308 */ /* 0x000e640000000800 */
[----:B------:R-:W-:Y:S01]  /*0310*/  IMAD.U32 R16, R16, 0x10000, RZ ;  /* 0x0001000010107824 */ /* 0x000fe200078e00ff */
[----:B------:R-:W-:Y:S01]  /*0320*/  FSETP.GT.FTZ.AND P3, PT, R2, UR7, PT ;  /* 0x0000000702007c0b */ /* 0x000fe2000bf74000 */
[----:B------:R-:W-:Y:S01]  /*0330*/  FMUL.FTZ R3, R3, UR6 ;  /* 0x0000000603037c20 */ /* 0x000fe20008410000 */
[----:B0-----:R-:W-:Y:S01]  /*0340*/  @!P6 FADD.FTZ R13, R12, 1 ;  /* 0x3f8000000c0de421 */ /* 0x001fe20000010000 */
[----:B------:R-:W-:-:S02]  /*0350*/  FMUL.FTZ R16, R16, UR6 ;  /* 0x0000000610107c20 */ /* 0x000fc40008410000 */
[----:B------:R-:W-:Y:S01]  /*0360*/  @!P2 FMUL.FTZ R10, R9, 1.4426950216293334961 ;  /* 0x3fb8aa3b090aa820 */ /* 0x000fe20000410000 */
[C---:B------:R-:W-:Y:S01]  /*0370*/  SHF.L.U32 R9, R6.reuse, 0x10, RZ ;  /* 0x0000001006097819 */ /* 0x040fe200000006ff */
[----:B------:R-:W0:Y:S01]  /*0380*/  @!P5 MUFU.EX2 R19, R19 ;  /* 0x000000130013d308 */ /* 0x000e220000000800 */
[----:B------:R-:W-:Y:S02]  /*0390*/  FSETP.GT.FTZ.AND P0, PT, R3, UR7, PT ;  /* 0x0000000703007c0b */ /* 0x000fe4000bf14000 */
[----:B------:R-:W-:Y:S01]  /*03a0*/  PRMT R6, R6, 0x7632, R6 ;  /* 0x0000763206067816 */ /* 0x000fe20000000006 */
[----:B------:R-:W-:Y:S02]  /*03b0*/  @!P6 FMUL.FTZ R12, R9, R12 ;  /* 0x0000000c090ce220 */ /* 0x000fe40000410000 */
[----:B------:R-:W-:Y:S01]  /*03c0*/  @!P3 FMUL.FTZ R18, R2, 1.4426950216293334961 ;  /* 0x3fb8aa3b0212b820 */ /* 0x000fe20000410000 */
[----:B-1----:R-:W-:Y:S01]  /*03d0*/  @!P4 FADD.FTZ R20, R21, 1 ;  /* 0x3f8000001514c421 */ /* 0x002fe20000010000 */
[----:B------:R-:W1:Y:S01]  /*03e0*/  @!P6 MUFU.RCP R13, R13 ;  /* 0x0000000d000de308 */ /* 0x000e620000001000 */
[----:B------:R-:W-:-:S04]  /*03f0*/  IMAD.U32 R6, R6, 0x10000, RZ ;  /* 0x0001000006067824 */ /* 0x000fc800078e00ff */
[----:B------:R-:W-:Y:S01]  /*0400*/  @!P4 FMUL.FTZ R21, R6, R21 ;  /* 0x000000150615c220 */ /* 0x000fe20000410000 */
[----:B------:R-:W-:Y:S02]  /*0410*/  @!P0 FMUL.FTZ R14, R3, 1.4426950216293334961 ;  /* 0x3fb8aa3b030e8820 */ /* 0x000fe40000410000 */
[----:B------:R-:W2:Y:S01]  /*0420*/  @!P3 MUFU.EX2 R18, R18 ;  /* 0x000000120012b308 */ /* 0x000ea20000000800 */
[----:B------:R-:W3:Y:S01]  /*0430*/  LDC.64 R2, c[0x0][0x228] ;  /* 0x00008a00ff027b82 */ /* 0x000ee20000000a00 */
[----:B0-----:R-:W-:-:S06]  /*0440*/  @!P5 FADD.FTZ R23, R19, 1 ;  /* 0x3f8000001317d421 */ /* 0x001fcc0000010000 */
[----:B------:R-:W0:Y:S01]  /*0450*/  @!P2 MUFU.EX2 R10, R10 ;  /* 0x0000000a000aa308 */ /* 0x000e220000000800 */
[----:B-1----:R-:W-:Y:S01]  /*0460*/  @!P6 FMUL.FTZ R9, R12, R13 ;  /* 0x0000000d0c09e220 */ /* 0x002fe20000410000 */
[----:B------:R-:W-:-:S06]  /*0470*/  FSETP.GT.FTZ.AND P6, PT, R16, UR7, PT ;  /* 0x0000000710007c0b */ /* 0x000fcc000bfd4000 */
[----:B------:R-:W1:Y:S01]  /*0480*/  @!P1 MUFU.EX2 R11, R11 ;  /* 0x0000000b000b9308 */ /* 0x000e620000000800 */
[----:B--2---:R-:W-:-:S06]  /*0490*/  @!P3 FADD.FTZ R22, R18, 1 ;  /* 0x3f8000001216b421 */ /* 0x004fcc0000010000 */
[----:B------:R-:W-:Y:S01]  /*04a0*/  @!P6 FMUL.FTZ R13, R16, 1.4426950216293334961 ;  /* 0x3fb8aa3b100de820 */ /* 0x000fe20000410000 */
[----:B------:R-:W2:Y:S01]  /*04b0*/  @!P0 MUFU.EX2 R14, R14 ;  /* 0x0000000e000e8308 */ /* 0x000ea20000000800 */
[----:B------:R-:W-:Y:S01]  /*04c0*/  SHF.L.U32 R16, R7, 0x10, RZ ;  /* 0x0000001007107819 */ /* 0x000fe200000006ff */
[----:B0-----:R-:W-:Y:S01]  /*04d0*/  @!P2 FADD.FTZ R12, R10, 1 ;  /* 0x3f8000000a0ca421 */ /* 0x001fe20000010000 */
[----:B------:R-:W-:Y:S01]  /*04e0*/  SHF.L.U32 R7, R24, 0x10, RZ ;  /* 0x0000001018077819 */ /* 0x000fe200000006ff */
[----:B---3--:R-:W-:-:S04]  /*04f0*/  IMAD.WIDE.U32 R2, R0, 0x2, R2 ;  /* 0x0000000200027825 */ /* 0x008fc800078e0002 */
[----:B------:R-:W-:Y:S01]  /*0500*/  @!P5 FMUL.FTZ R24, R16, R19 ;  /* 0x000000131018d220 */ /* 0x000fe20000410000 */
[----:B------:R-:W0:Y:S01]  /*0510*/  @!P6 MUFU.EX2 R13, R13 ;  /* 0x0000000d000de308 */ /* 0x000e220000000800 */
[----:B-1----:R-:W-:Y:S01]  /*0520*/  @!P1 FADD.FTZ R15, R11, 1 ;  /* 0x3f8000000b0f9421 */ /* 0x002fe20000010000 */
[----:B------:R-:W-:Y:S01]  /*0530*/  @!P3 FMUL.FTZ R19, R7, R18 ;  /* 0x000000120713b220 */ /* 0x000fe20000410000 */
[----:B------:R-:W-:-:S05]  /*0540*/  IMAD.WIDE R2, R8, 0x8, R2 ;  /* 0x0000000808027825 */ /* 0x000fca00078e0202 */
[----:B------:R-:W1:Y:S01]  /*0550*/  @!P4 MUFU.RCP R20, R20 ;  /* 0x000000140014c308 */ /* 0x000e620000001000 */
[----:B--2---:R-:W-:-:S07]  /*0560*/  @!P0 FADD.FTZ R17, R14, 1 ;  /* 0x3f8000000e118421 */ /* 0x004fce0000010000 */
[----:B------:R-:W2:Y:S01]  /*0570*/  @!P3 MUFU.RCP R22, R22 ;  /* 0x000000160016b308 */ /* 0x000ea20000001000 */
[----:B0-----:R-:W-:-:S07]  /*0580*/  @!P6 FADD.FTZ R25, R13, 1 ;  /* 0x3f8000000d19e421 */ /* 0x001fce0000010000 */
[----:B------:R-:W0:Y:S01]  /*0590*/  @!P5 MUFU.RCP R23, R23 ;  /* 0x000000170017d308 */ /* 0x000e220000001000 */
[----:B-1----:R-:W-:Y:S01]  /*05a0*/  @!P4 FMUL.FTZ R6, R21, R20 ;  /* 0x000000141506c220 */ /* 0x002fe20000410000 */
[----:B-----5:R-:W-:Y:S02]  /*05b0*/  PRMT R21, R4, 0x7632, R21 ;  /* 0x0000763204157816 */ /* 0x020fe40000000015 */
[----:B------:R-:W-:Y:S02]  /*05c0*/  SHF.L.U32 R20, R5, 0x10, RZ ;  /* 0x0000001005147819 */ /* 0x000fe400000006ff */
[----:B------:R-:W-:Y:S02]  /*05d0*/  F2FP.BF16.F32.PACK_AB R6, R6, R9 ;  /* 0x000000090606723e */ /* 0x000fe400000010ff */
[----:B------:R-:W1:Y:S01]  /*05e0*/  @!P2 MUFU.RCP R12, R12 ;  /* 0x0000000c000ca308 */ /* 0x000e620000001000 */
[----:B--2---:R-:W-:Y:S01]  /*05f0*/  @!P3 FMUL.FTZ R7, R19, R22 ;  /* 0x000000161307b220 */ /* 0x004fe20000410000 */
[----:B------:R-:W-:Y:S01]  /*0600*/  PRMT R22, R5, 0x7632, R22 ;  /* 0x0000763205167816 */ /* 0x000fe20000000016 */
[----:B------:R-:W-:Y:S01]  /*0610*/  IMAD.U32 R5, R21, 0x10000, RZ ;  /* 0x0001000015057824 */ /* 0x000fe200078e00ff */
[----:B------:R-:W-:Y:S01]  /*0620*/  SHF.L.U32 R19, R4, 0x10, RZ ;  /* 0x0000001004137819 */ /* 0x000fe200000006ff */
[----:B------:R-:W-:Y:S01]  /*0630*/  @!P1 FMUL.FTZ R0, R20, R11 ;  /* 0x0000000b14009220 */ /* 0x000fe20000410000 */
[----:B------:R-:W-:Y:S01]  /*0640*/  SHF.L.U32 R4, R22, 0x10, RZ ;  /* 0x0000001016047819 */ /* 0x000fe200000006ff */
[----:B------:R-:W-:Y:S01]  /*0650*/  @!P0 FMUL.FTZ R14, R5, R14 ;  /* 0x0000000e050e8220 */ /* 0x000fe20000410000 */
[----:B------:R-:W2:Y:S01]  /*0660*/  @!P1 MUFU.RCP R15, R15 ;  /* 0x0000000f000f9308 */ /* 0x000ea20000001000 */
[----:B------:R-:W-:Y:S01]  /*0670*/  @!P2 FMUL.FTZ R21, R19, R10 ;  /* 0x0000000a1315a220 */ /* 0x000fe20000410000 */
[----:B0-----:R-:W-:Y:S01]  /*0680*/  @!P5 FMUL.FTZ R16, R24, R23 ;  /* 0x000000171810d220 */ /* 0x001fe20000410000 */
[----:B------:R-:W-:-:S04]  /*0690*/  @!P6 FMUL.FTZ R13, R4, R13 ;  /* 0x0000000d040de220 */ /* 0x000fc80000410000 */
[----:B------:R-:W-:Y:S01]  /*06a0*/  F2FP.BF16.F32.PACK_AB R7, R7, R16 ;  /* 0x000000100707723e */ /* 0x000fe200000010ff */
[----:B------:R-:W0:Y:S01]  /*06b0*/  @!P0 MUFU.RCP R17, R17 ;  /* 0x0000001100118308 */ /* 0x000e220000001000 */
[----:B-1----:R-:W-:-:S03]  /*06c0*/  @!P2 FMUL.FTZ R19, R21, R12 ;  /* 0x0000000c1513a220 */ /* 0x002fc60000410000 */
[----:B------:R-:W-:Y:S04]  /*06d0*/  STG.E.64 desc[UR4][R2.64], R6 ;  /* 0x0000000602007986 */ /* 0x000fe8000c101b04 */
[----:B------:R-:W1:Y:S01]  /*06e0*/  @!P6 MUFU.RCP R18, R25 ;  /* 0x000000190012e308 */ /* 0x000e620000001000 */
[----:B--2---:R-:W-:Y:S01]  /*06f0*/  @!P1 FMUL.FTZ R20, R0, R15 ;  /* 0x0000000f00149220 */ /* 0x004fe20000410000 */
[----:B0-----:R-:W-:-:S05]  /*0700*/  @!P0 FMUL.FTZ R5, R14, R17 ;  /* 0x000000110e058220 */ /* 0x001fca0000410000 */
[----:B------:R-:W-:Y:S01]  /*0710*/  F2FP.BF16.F32.PACK_AB R8, R5, R19 ;  /* 0x000000130508723e */ /* 0x000fe200000010ff */
[----:B-1----:R-:W-:-:S05]  /*0720*/  @!P6 FMUL.FTZ R4, R13, R18 ;  /* 0x000000120d04e220 */ /* 0x002fca0000410000 */
[----:B------:R-:W-:-:S05]  /*0730*/  F2FP.BF16.F32.PACK_AB R9, R4, R20 ;  /* 0x000000140409723e */ /* 0x000fca00000010ff */
[----:B------:R-:W-:Y:S01]  /*0740*/  STG.E.64 desc[UR4][R2.64+0x400], R8 ;  /* 0x0004000802007986 */ /* 0x000fe2000c101b04 */
[----:B------:R-:W-:Y:S05]  /*0750*/  EXIT ;  /* 0x000000000000794d */ /* 0x000fea0003800000 */
.L_x_873:
        /* <DEDUP_REMOVED lines=105> */
.L_x_875:
[----:B------:R-:W-:Y:S05]  /*0df0*/  BSYNC B0 ;  /* 0x0000000000007941 */ /* 0x000fea0003800000 */
.L_x_874:
        /* <DEDUP_REMOVED lines=14> */
.L_x_877:
[----:B------:R-:W-:Y:S05]  /*0ee0*/  BSYNC B0 ;  /* 0x0000000000007941 */ /* 0x000fea0003800000 */
.L_x_876:
        /* <DEDUP_REMOVED lines=29> */
.L_x_879:
[----:B------:R-:W-:Y:S05]  /*10c0*/  BSYNC B0 ;  /* 0x0000000000007941 */ /* 0x000fea0003800000 */
.L_x_878:
        /* <DEDUP_REMOVED lines=14> */
.L_x_881:
[----:B------:R-:W-:Y:S05]  /*11b0*/  BSYNC B0 ;  /* 0x0000000000007941 */ /* 0x000fea0003800000 */
.L_x_880:
        /* <DEDUP_REMOVED lines=14> */
.L_x_883:
[----:B------:R-:W-:Y:S05]  /*12a0*/  BSYNC B0 ;  /* 0x0000000000007941 */ /* 0x000fea0003800000 */
.L_x_882:
        /* <DEDUP_REMOVED lines=14> */
.L_x_885:
[----:B------:R-:W-:Y:S05]  /*1390*/  BSYNC B0 ;  /* 0x0000000000007941 */ /* 0x000fea0003800000 */
.L_x_884:
        /* <DEDUP_REMOVED lines=14> */
.L_x_887:
[----:B------:R-:W-:Y:S05]  /*1480*/  BSYNC B0 ;  /* 0x0000000000007941 */ /* 0x000fea0003800000 */
.L_x_886:
        /* <DEDUP_REMOVED lines=14> */
.L_x_889:
[----:B------:R-:W-:Y:S05]  /*1570*/  BSYNC B0 ;  /* 0x0000000000007941 */ /* 0x000fea0003800000 */
.L_x_888:
        /* <DEDUP_REMOVED lines=18> */
.L_x_892:
[----:B------:R-:W-:-:S13]  /*16a0*/  ISETP.GE.AND P0, PT, R3, R2, PT ;  /* 0x000000020300720c */ /* 0x000fda0003f06270 */
[----:B------:R-:W-:Y:S05]  /*16b0*/  @P0 BRA `(.L_x_894) ;  /* 0x0000000000300947 */ /* 0x000fea0003800000 */
[----:B0-----:R-:W0:Y:S01]  /*16c0*/  LDC.64 R4, c[0x0][0x228] ;  /* 0x00008a00ff047b82 */ /* 0x001e220000000a00 */
[----:B------:R-:W-:Y:S01]  /*16d0*/  IADD3 R13, R0, R3, RZ ;  /* 0x00000003000d7210 */ /* 0x000fe20007ffe0ff */
[----:B------:R-:W-:-:S04]  /*16e0*/  VIADD R3, R3, 0x80 ;  /* 0x0000008003037836 */ /* 0x000fc80000000000 */
[----:B0-----:R-:W-:-:S05]  /*16f0*/  IMAD.WIDE.U32 R4, R13, 0x2, R4 ;  /* 0x000000020d047825 */ /* 0x001fca00078e0004 */
[----:B------:R1:W-:Y:S02]  /*1700*/  STG.E.U16 desc[UR4][R4.64], R7 ;  /* 0x0000000704007986 */ /* 0x0003e4000c101504 */
.L_x_893:
[----:B------:R-:W-:-:S13]  /*1710*/  ISETP.GE.AND P0, PT, R3, R2, PT ;  /* 0x000000020300720c */ /* 0x000fda0003f06270 */
[----:B------:R-:W-:Y:S05]  /*1720*/  @P0 BRA `(.L_x_895) ;  /* 0x0000000000340947 */ /* 0x000fea0003800000 */
[----:B01----:R-:W0:Y:S01]  /*1730*/  LDC.64 R4, c[0x0][0x228] ;  /* 0x00008a00ff047b82 */ /* 0x003e220000000a00 */
[----:B------:R-:W-:Y:S02]  /*1740*/  IADD3 R7, R0, R3, RZ ;  /* 0x0000000300077210 */ /* 0x000fe40007ffe0ff */
[----:B------:R-:W-:-:S03]  /*1750*/  IADD3 R3, R3, 0x80, RZ ;  /* 0x0000008003037810 */ /* 0x000fc60007ffe0ff */
[----:B0-----:R-:W-:-:S05]  /*1760*/  IMAD.WIDE.U32 R4, R7, 0x2, R4 ;  /* 0x0000000207047825 */ /* 0x001fca00078e0004 */
[----:B------:R1:W-:Y:S02]  /*1770*/  STG.E.U16 desc[UR4][R4.64], R8 ;  /* 0x0000000804007986 */ /* 0x0003e4000c101504 */
.L_x_894:
        /* <DEDUP_REMOVED lines=8> */
.L_x_895:
[----:B------:R-:W-:Y:S05]  /*1800*/  BSYNC B1 ;  /* 0x0000000000017941 */ /* 0x000fea0003800000 */
.L_x_891:
[----:B------:R-:W-:-:S13]  /*1810*/  ISETP.GE.AND P0, PT, R3, R2, PT ;  /* 0x000000020300720c */ /* 0x000fda0003f06270 */
[----:B012---:R-:W0:Y:S01]  /*1820*/  @!P0 LDC.64 R4, c[0x0][0x228] ;  /* 0x00008a00ff048b82 */ /* 0x007e220000000a00 */
[----:B------:R-:W-:Y:S02]  /*1830*/  @!P0 IADD3 R7, R0, R3, RZ ;  /* 0x0000000300078210 */ /* 0x000fe40007ffe0ff */
[----:B------:R-:W-:-:S03]  /*1840*/  @!P0 IADD3 R3, R3, 0x80, RZ ;  /* 0x0000008003038810 */ /* 0x000fc60007ffe0ff */
[----:B0-----:R-:W-:-:S05]  /*1850*/  @!P0 IMAD.WIDE.U32 R4, R7, 0x2, R4 ;  /* 0x0000000207048825 */ /* 0x001fca00078e0004 */
[----:B------:R2:W-:Y:S02]  /*1860*/  @!P0 STG.E.U16 desc[UR4][R4.64], R10 ;  /* 0x0000000a04008986 */ /* 0x0005e4000c101504 */
.L_x_896:
[----:B------:R-:W-:Y:S05]  /*1870*/  BSYNC B0 ;  /* 0x0000000000007941 */ /* 0x000fea0003800000 */
.L_x_890:
        /* <DEDUP_REMOVED lines=8> */
.L_x_897:
        /* <DEDUP_REMOVED lines=16> */
.L_x_7909:


//--------------------- .text._ZN2at6native29vectorized_elementwise_kernelILi8EZZZNS0_65_GLOBAL__N__cd49fe81_27_ActivationSoftplusKernel_cu_1520ed90_292724softplus_backward_kernelERNS_18TensorIteratorBaseERKN3c106ScalarES8_ENKUlvE_clEvENKUlvE2_clEvEUlNS5_8BFloat16ESB_E_St5arrayIPcLm3EEEEviT0_T1_ --------------------------
	.section	.text._ZN2at6native29vectorized_elementwise_kernelILi8EZZZNS0_65_GLOBAL__N__cd49fe81_27_ActivationSoftplusKernel_cu_1520ed90_292724softplus_backward_kernelERNS_18TensorIteratorBaseERKN3c106ScalarES8_ENKUlvE_clEvENKUlvE2_clEvEUlNS5_8BFloat16ESB_E_St5arrayIPcLm3EEEEviT0_T1_,"ax",@progbits
	.align	128
        .global         _ZN2at6native29vectorized_elementwise_kernelILi8EZZZNS0_65_GLOBAL__N__cd49fe81_27_ActivationSoftplusKernel_cu_1520ed90_292724softplus_backward_kernelERNS_18TensorIteratorBaseERKN3c106ScalarES8_ENKUlvE_clEvENKUlvE2_clEvEUlNS5_8BFloat16ESB_E_St5arrayIPcLm3EEEEviT0_T1_
        .type           _ZN2at6native29vectorized_elementwise_kernelILi8EZZZNS0_65_GLOBAL__N__cd49fe81_27_ActivationSoftplusKernel_cu_1520ed90_292724softplus_backward_kernelERNS_18TensorIteratorBaseERKN3c106ScalarES8_ENKUlvE_clEvENKUlvE2_clEvEUlNS5_8BFloat16ESB_E_St5arrayIPcLm3EEEEviT0_T1_,@function
        .size           _ZN2at6native29vectorized_elementwise_kernelILi8EZZZNS0_65_GLOBAL__N__cd49fe81_27_ActivationSoftplusKernel_cu_1520ed90_292724softplus_backward_kernelERNS_18TensorIteratorBaseERKN3c106ScalarES8_ENKUlvE_clEvENKUlvE2_clEvEUlNS5_8BFloat16ESB_E_St5arrayIPcLm3EEEEviT0_T1_,(.L_x_7910 - _ZN2at6native29vectorized_elementwise_kernelILi8EZZZNS0_65_GLOBAL__N__cd49fe81_27_ActivationSoftplusKernel_cu_1520ed90_292724softplus_backward_kernelERNS_18TensorIteratorBaseERKN3c106ScalarES8_ENKUlvE_clEvENKUlvE2_clEvEUlNS5_8BFloat16ESB_E_St5arrayIPcLm3EEEEviT0_T1_)
        .other          _ZN2at6native29vectorized_elementwise_kernelILi8EZZZNS0_65_GLOBAL__N__cd49fe81_27_ActivationSoftplusKernel_cu_1520ed90_292724softplus_backward_kernelERNS_18TensorIteratorBaseERKN3c106ScalarES8_ENKUlvE_clEvENKUlvE2_clEvEUlNS5_8BFloat16ESB_E_St5arrayIPcLm3EEEEviT0_T1_,@"STO_CUDA_ENTRY STV_DEFAULT"
_ZN2at6native29vectorized_elementwise_kernelILi8EZZZNS0_65_GLOBAL__N__cd49fe81_27_ActivationSoftplusKernel_cu_1520ed90_292724softplus_backward_kernelERNS_18TensorIteratorBaseERKN3c106ScalarES8_ENKUlvE_clEvENKUlvE2_clEvEUlNS5_8BFloat16ESB_E_St5arrayIPcLm3EEEEviT0_T1_:
.text._ZN2at6native29vectorized_elementwise_kernelILi8EZZZNS0_65_GLOBAL__N__cd49fe81_27_ActivationSoftplusKernel_cu_1520ed90_292724softplus_backward_kernelERNS_18TensorIteratorBaseERKN3c106ScalarES8_ENKUlvE_clEvENKUlvE2_clEvEUlNS5_8BFloat16ESB_E_St5arrayIPcLm3EEEEviT0_T1_:
        /* <DEDUP_REMOVED lines=10> */
[----:B------:R-:W-:Y:S01]  /*00a0*/  ULDC.64 UR6, c[0x0][0x218] ;  /* 0x0000860000067ab9 */ /* 0x000fe20000000a00 */
[----:B-1----:R-:W-:-:S04]  /*00b0*/  IMAD.WIDE R2, R0, 0x2, R2 ;  /* 0x0000000200027825 */ /* 0x002fc800078e0202 */
[----:B0-----:R-:W-:Y:S02]  /*00c0*/  IMAD.WIDE.U32 R12, R8, 0x10, R2 ;  /* 0x00000010080c7825 */ /* 0x001fe400078e0002 */
[----:B------:R-:W0:Y:S04]  /*00d0*/  LDC.64 R2, c[0x0][0x230] ;  /* 0x00008c00ff027b82 */ /* 0x000e280000000a00 */
[----:B------:R-:W2:Y:S01]  /*00e0*/  LDG.E.128 R12, desc[UR4][R12.64] ;  /* 0x000000040c0c7981 */ /* 0x000ea2000c1e1d00 */
[----:B0-----:R-:W-:-:S04]  /*00f0*/  IMAD.WIDE R2, R0, 0x2, R2 ;  /* 0x0000000200027825 */ /* 0x001fc800078e0202 */
[----:B------:R-:W-:-:S06]  /*0100*/  IMAD.WIDE.U32 R4, R8, 0x10, R2 ;  /* 0x0000001008047825 */ /* 0x000fcc00078e0002 */
[----:B------:R-:W3:Y:S01]  /*0110*/  LDG.E.128 R4, desc[UR4][R4.64] ;  /* 0x0000000404047981 */ /* 0x000ee2000c1e1d00 */
[C---:B--2---:R-:W-:Y:S01]  /*0120*/  SHF.L.U32 R2, R12.reuse, 0x10, RZ ;  /* 0x000000100c027819 */ /* 0x044fe200000006ff */
[C---:B------:R-:W-:Y:S01]  /*0130*/  IMAD.U32 R3, R13.reuse, 0x10000, RZ ;  /* 0x000100000d037824 */ /* 0x040fe200078e00ff */
[----:B------:R-:W-:Y:S02]  /*0140*/  PRMT R12, R12, 0x7632, R12 ;  /* 0x000076320c0c7816 */ /* 0x000fe4000000000c */
[----:B------:R-:W-:Y:S01]  /*0150*/  PRMT R13, R13, 0x7632, R13 ;  /* 0x000076320d0d7816 */ /* 0x000fe2000000000d */
[----:B------:R-:W-:Y:S01]  /*0160*/  FMUL.FTZ R2, R2, UR6 ;  /* 0x0000000602027c20 */ /* 0x000fe20008410000 */
[----:B------:R-:W-:Y:S01]  /*0170*/  FMUL.FTZ R9, R3, UR6 ;  /* 0x0000000603097c20 */ /* 0x000fe20008410000 */
[----:B------:R-:W-:Y:S01]  /*0180*/  IMAD.U32 R12, R12, 0x10000, RZ ;  /* 0x000100000c0c7824 */ /* 0x000fe200078e00ff */
[----:B------:R-:W-:Y:S02]  /*0190*/  SHF.L.U32 R13, R13, 0x10, RZ ;  /* 0x000000100d0d7819 */ /* 0x000fe400000006ff */
[----:B------:R-:W-:-:S02]  /*01a0*/  FSETP.GT.FTZ.AND P6, PT, R2, UR7, PT ;  /* 0x0000000702007c0b */ /* 0x000fc4000bfd4000 */
[----:B------:R-:W-:-:S11]  /*01b0*/  FSETP.GT.FTZ.AND P5, PT, R9, UR7, PT ;  /* 0x0000000709007c0b */ /* 0x000fd6000bfb4000 */
[----:B------:R-:W-:Y:S01]  /*01c0*/  @!P6 FMUL.FTZ R3, R2, 1.4426950216293334961 ;  /* 0x3fb8aa3b0203e820 */ /* 0x000fe20000410000 */
[C---:B------:R-:W-:Y:S01]  /*01d0*/  SHF.L.U32 R2, R14.reuse, 0x10, RZ ;  /* 0x000000100e027819 */ /* 0x040fe200000006ff */
[----:B------:R-:W-:Y:S01]  /*01e0*/  @!P5 FMUL.FTZ R10, R9, 1.4426950216293334961 ;  /* 0x3fb8aa3b090ad820 */ /* 0x000fe20000410000 */
[----:B------:R-:W-:Y:S01]  /*01f0*/  PRMT R14, R14, 0x7632, R14 ;  /* 0x000076320e0e7816 */ /* 0x000fe2000000000e */
[----:B------:R-:W-:Y:S02]  /*0200*/  FMUL.FTZ R9, R12, UR6 ;  /* 0x000000060c097c20 */ /* 0x000fe40008410000 */
[----:B------:R-:W0:Y:S01]  /*0210*/  @!P6 MUFU.EX2 R3, R3 ;  /* 0x000000030003e308 */ /* 0x000e220000000800 */
[----:B------:R-:W-:Y:S01]  /*0220*/  FMUL.FTZ R11, R2, UR6 ;  /* 0x00000006020b7c20 */ /* 0x000fe20008410000 */
[C---:B------:R-:W-:Y:S02]  /*0230*/  SHF.L.U32 R2, R15.reuse, 0x10, RZ ;  /* 0x000000100f027819 */ /* 0x040fe400000006ff */
[----:B------:R-:W-:-:S02]  /*0240*/  PRMT R15, R15, 0x7632, R15 ;  /* 0x000076320f0f7816 */ /* 0x000fc4000000000f */
[----:B------:R-:W-:Y:S01]  /*0250*/  FSETP.GT.FTZ.AND P4, PT, R11, UR7, PT ;  /* 0x000000070b007c0b */ /* 0x000fe2000bf94000 */
[----:B------:R-:W-:Y:S01]  /*0260*/  FMUL.FTZ R16, R2, UR6 ;  /* 0x0000000602107c20 */ /* 0x000fe20008410000 */
[----:B------:R-:W-:Y:S01]  /*0270*/  SHF.L.U32 R14, R14, 0x10, RZ ;  /* 0x000000100e0e7819 */ /* 0x000fe200000006ff */
[----:B------:R-:W-:Y:S01]  /*0280*/  IMAD.U32 R15, R15, 0x10000, RZ ;  /* 0x000100000f0f7824 */ /* 0x000fe200078e00ff */
[----:B---3--:R-:W-:Y:S01]  /*0290*/  SHF.L.U32 R12, R4, 0x10, RZ ;  /* 0x00000010040c7819 */ /* 0x008fe200000006ff */
[----:B------:R-:W1:Y:S01]  /*02a0*/  @!P5 MUFU.EX2 R10, R10 ;  /* 0x0000000a000ad308 */ /* 0x000e620000000800 */
[----:B------:R-:W-:Y:S01]  /*02b0*/  FSETP.GT.FTZ.AND P3, PT, R16, UR7, PT ;  /* 0x0000000710007c0b */ /* 0x000fe2000bf74000 */
[----:B------:R-:W-:Y:S01]  /*02c0*/  FMUL.FTZ R14, R14, UR6 ;  /* 0x000000060e0e7c20 */ /* 0x000fe20008410000 */
[----:B------:R-:W-:Y:S01]  /*02d0*/  FMUL.FTZ R15, R15, UR6 ;  /* 0x000000060f0f7c20 */ /* 0x000fe20008410000 */
[----:B------:R-:W-:Y:S01]  /*02e0*/  FSETP.GT.FTZ.AND P2, PT, R9, UR7, PT ;  /* 0x0000000709007c0b */ /* 0x000fe2000bf54000 */
[----:B0-----:R-:W-:Y:S01]  /*02f0*/  @!P6 FADD.FTZ R2, R3, 1 ;  /* 0x3f8000000302e421 */ /* 0x001fe20000010000 */
[----:B------:R-:W-:-:S02]  /*0300*/  @!P6 FMUL.FTZ R3, R12, R3 ;  /* 0x000000030c03e220 */ /* 0x000fc40000410000 */
[----:B------:R-:W-:Y:S01]  /*0310*/  @!P4 FMUL.FTZ R21, R11, 1.4426950216293334961 ;  /* 0x3fb8aa3b0b15c820 */ /* 0x000fe20000410000 */
[----:B------:R-:W-:Y:S01]  /*0320*/  FMUL.FTZ R11, R13, UR6 ;  /* 0x000000060d0b7c20 */ /* 0x000fe20008410000 */
[----:B------:R-:W-:Y:S01]  /*0330*/  FSETP.GT.FTZ.AND P0, PT, R14, UR7, PT ;  /* 0x000000070e007c0b */ /* 0x000fe2000bf14000 */
[----:B------:R-:W0:Y:S03]  /*0340*/  @!P6 MUFU.RCP R2, R2 ;  /* 0x000000020002e308 */ /* 0x000e260000001000 */
[----:B------:R-:W-:Y:S01]  /*0350*/  FSETP.GT.FTZ.AND P1, PT, R11, UR7, PT ;  /* 0x000000070b007c0b */ /* 0x000fe2000bf34000 */
[----:B------:R-:W-:Y:S02]  /*0360*/  @!P3 FMUL.FTZ R20, R16, 1.4426950216293334961 ;  /* 0x3fb8aa3b1014b820 */ /* 0x000fe40000410000 */
[----:B------:R-:W-:Y:S01]  /*0370*/  @!P2 FMUL.FTZ R13, R9, 1.4426950216293334961 ;  /* 0x3fb8aa3b090da820 */ /* 0x000fe20000410000 */
[----:B-1----:R-:W-:Y:S01]  /*0380*/  @!P5 FADD.FTZ R9, R10, 1 ;  /* 0x3f8000000a09d421 */ /* 0x002fe20000010000 */
[----:B------:R-:W1:Y:S04]  /*0390*/  @!P4 MUFU.EX2 R21, R21 ;  /* 0x000000150015c308 */ /* 0x000e680000000800 */
[----:B------:R-:W-:-:S04]  /*03a0*/  @!P0 FMUL.FTZ R16, R14, 1.4426950216293334961 ;  /* 0x3fb8aa3b0e108820 */ /* 0x000fc80000410000 */
[----:B------:R-:W-:Y:S01]  /*03b0*/  @!P1 FMUL.FTZ R18, R11, 1.4426950216293334961 ;  /* 0x3fb8aa3b0b129820 */ /* 0x000fe20000410000 */
[----:B------:R-:W2:Y:S01]  /*03c0*/  @!P3 MUFU.EX2 R20, R20 ;  /* 0x000000140014b308 */ /* 0x000ea20000000800 */
[----:B0-----:R-:W-:Y:S01]  /*03d0*/  @!P6 FMUL.FTZ R12, R3, R2 ;  /* 0x00000002030ce220 */ /* 0x001fe20000410000 */
[----:B------:R-:W-:Y:S01]  /*03e0*/  FSETP.GT.FTZ.AND P6, PT, R15, UR7, PT ;  /* 0x000000070f007c0b */ /* 0x000fe2000bfd4000 */
[----:B------:R-:W0:Y:S01]  /*03f0*/  LDC.64 R2, c[0x0][0x228] ;  /* 0x00008a00ff027b82 */ /* 0x000e220000000a00 */
[----:B------:R-:W-:Y:S02]  /*0400*/  SHF.L.U32 R11, R5, 0x10, RZ ;  /* 0x00000010050b7819 */ /* 0x000fe400000006ff */
[----:B------:R-:W-:Y:S02]  /*0410*/  PRMT R5, R4, 0x7632, R5 ;  /* 0x0000763204057816 */ /* 0x000fe40000000005 */
[----:B------:R-:W3:Y:S01]  /*0420*/  @!P2 MUFU.EX2 R13, R13 ;  /* 0x0000000d000da308 */ /* 0x000ee20000000800 */
[----:B-1----:R-:W-:Y:S01]  /*0430*/  @!P4 FADD.FTZ R22, R21, 1 ;  /* 0x3f8000001516c421 */ /* 0x002fe20000010000 */
[----:B------:R-:W-:-:S05]  /*0440*/  @!P5 FMUL.FTZ R10, R11, R10 ;  /* 0x0000000a0b0ad220 */ /* 0x000fca0000410000 */
[----:B------:R-:W-:Y:S01]  /*0450*/  @!P6 FMUL.FTZ R15, R15, 1.4426950216293334961 ;  /* 0x3fb8aa3b0f0fe820 */ /* 0x000fe20000410000 */
[----:B------:R-:W1:Y:S01]  /*0460*/  @!P1 MUFU.EX2 R18, R18 ;  /* 0x0000001200129308 */ /* 0x000e620000000800 */
[----:B--2---:R-:W-:-:S07]  /*0470*/  @!P3 FADD.FTZ R23, R20, 1 ;  /* 0x3f8000001417b421 */ /* 0x004fce0000010000 */
[----:B------:R-:W2:Y:S01]  /*0480*/  @!P0 MUFU.EX2 R16, R16 ;  /* 0x0000001000108308 */ /* 0x000ea20000000800 */
[----:B---3--:R-:W-:Y:S01]  /*0490*/  @!P2 FADD.FTZ R14, R13, 1 ;  /* 0x3f8000000d0ea421 */ /* 0x008fe20000010000 */
[----:B0-----:R-:W-:-:S06]  /*04a0*/  IMAD.WIDE.U32 R2, R0, 0x2, R2 ;  /* 0x0000000200027825 */ /* 0x001fcc00078e0002 */
[----:B------:R-:W0:Y:S01]  /*04b0*/  @!P6 MUFU.EX2 R15, R15 ;  /* 0x0000000f000fe308 */ /* 0x000e220000000800 */
[----:B-1----:R-:W-:Y:S01]  /*04c0*/  @!P1 FADD.FTZ R17, R18, 1 ;  /* 0x3f80000012119421 */ /* 0x002fe20000010000 */
[----:B------:R-:W-:-:S06]  /*04d0*/  IMAD.WIDE R2, R8, 0x10, R2 ;  /* 0x0000001008027825 */ /* 0x000fcc00078e0202 */
[----:B------:R-:W1:Y:S01]  /*04e0*/  @!P5 MUFU.RCP R9, R9 ;  /* 0x000000090009d308 */ /* 0x000e620000001000 */
[----:B--2---:R-:W-:-:S07]  /*04f0*/  @!P0 FADD.FTZ R19, R16, 1 ;  /* 0x3f80000010138421 */ /* 0x004fce0000010000 */
[----:B------:R-:W2:Y:S01]  /*0500*/  @!P4 MUFU.RCP R22, R22 ;  /* 0x000000160016c308 */ /* 0x000ea20000001000 */
[----:B0-----:R-:W-:-:S07]  /*0510*/  @!P6 FADD.FTZ R4, R15, 1 ;  /* 0x3f8000000f04e421 */ /* 0x001fce0000010000 */
[----:B------:R-:W0:Y:S01]  /*0520*/  @!P3 MUFU.RCP R23, R23 ;  /* 0x000000170017b308 */ /* 0x000e220000001000 */
[----:B-1----:R-:W-:Y:S01]  /*0530*/  @!P5 FMUL.FTZ R11, R10, R9 ;  /* 0x000000090a0bd220 */ /* 0x002fe20000410000 */
[----:B------:R-:W-:Y:S01]  /*0540*/  IMAD.U32 R10, R6, 0x10000, RZ ;  /* 0x00010000060a7824 */ /* 0x000fe200078e00ff */
[----:B------:R-:W-:Y:S02]  /*0550*/  SHF.L.U32 R9, R7, 0x10, RZ ;  /* 0x0000001007097819 */ /* 0x000fe400000006ff */
[----:B------:R-:W-:Y:S01]  /*0560*/  PRMT R7, R5, 0x7632, R7 ;  /* 0x0000763205077816 */ /* 0x000fe20000000007 */
[----:B------:R-:W-:Y:S01]  /*0570*/  @!P4 FMUL.FTZ R21, R10, R21 ;  /* 0x000000150a15c220 */ /* 0x000fe20000410000 */
[----:B------:R-:W-:Y:S01]  /*0580*/  PRMT R6, R6, 0x7632, R6 ;  /* 0x0000763206067816 */ /* 0x000fe20000000006 */
[----:B------:R-:W1:Y:S01]  /*0590*/  @!P2 MUFU.RCP R14, R14 ;  /* 0x0000000e000ea308 */ /* 0x000e620000001000 */
[----:B------:R-:W-:Y:S01]  /*05a0*/  @!P3 FMUL.FTZ R24, R9, R20 ;  /* 0x000000140918b220 */ /* 0x000fe20000410000 */
[----:B------:R-:W-:Y:S01]  /*05b0*/  PRMT R20, R7, 0x7632, R20 ;  /* 0x0000763207147816 */ /* 0x000fe20000000014 */
[----:B--2---:R-:W-:Y:S01]  /*05c0*/  @!P4 FMUL.FTZ R10, R21, R22 ;  /* 0x00000016150ac220 */ /* 0x004fe20000410000 */
[----:B------:R-:W-:Y:S01]  /*05d0*/  IMAD.U32 R21, R6, 0x10000, RZ ;  /* 0x0001000006157824 */ /* 0x000fe200078e00ff */
[----:B------:R-:W-:-:S02]  /*05e0*/  SHF.L.U32 R5, R5, 0x10, RZ ;  /* 0x0000001005057819 */ /* 0x000fc400000006ff */
[----:B------:R-:W-:Y:S01]  /*05f0*/  SHF.L.U32 R7, R7, 0x10, RZ ;  /* 0x0000001007077819 */ /* 0x000fe200000006ff */
[----:B------:R-:W2:Y:S01]  /*0600*/  @!P1 MUFU.RCP R17, R17 ;  /* 0x0000001100119308 */ /* 0x000ea20000001000 */
[----:B------:R-:W-:Y:S01]  /*0610*/  SHF.L.U32 R6, R20, 0x10, RZ ;  /* 0x0000001014067819 */ /* 0x000fe200000006ff */
[----:B------:R-:W-:Y:S01]  /*0620*/  @!P2 FMUL.FTZ R13, R5, R13 ;  /* 0x0000000d050da220 */ /* 0x000fe20000410000 */
[----:B------:R-:W-:Y:S01]  /*0630*/  @!P0 FMUL.FTZ R16, R21, R16 ;  /* 0x0000001015108220 */ /* 0x000fe20000410000 */
[----:B------:R-:W-:Y:S01]  /*0640*/  @!P1 FMUL.FTZ R18, R7, R18 ;  /* 0x0000001207129220 */ /* 0x000fe20000410000 */
[----:B0-----:R-:W-:Y:S01]  /*0650*/  @!P3 FMUL.FTZ R9, R24, R23 ;  /* 0x000000171809b220 */ /* 0x001fe20000410000 */
[----:B------:R-:W-:Y:S02]  /*0660*/  @!P6 FMUL.FTZ R15, R6, R15 ;  /* 0x0000000f060fe220 */ /* 0x000fe40000410000 */
[----:B------:R-:W0:Y:S01]  /*0670*/  @!P0 MUFU.RCP R19, R19 ;  /* 0x0000001300138308 */ /* 0x000e220000001000 */
[----:B-1----:R-:W-:-:S05]  /*0680*/  @!P2 FMUL.FTZ R5, R13, R14 ;  /* 0x0000000e0d05a220 */ /* 0x002fca0000410000 */
[----:B------:R-:W-:Y:S02]  /*0690*/  F2FP.BF16.F32.PACK_AB R12, R5, R12 ;  /* 0x0000000c050c723e */ /* 0x000fe400000010ff */
[----:B------:R-:W1:Y:S01]  /*06a0*/  @!P6 MUFU.RCP R4, R4 ;  /* 0x000000040004e308 */ /* 0x000e620000001000 */
[----:B--2---:R-:W-:-:S05]  /*06b0*/  @!P1 FMUL.FTZ R7, R18, R17 ;  /* 0x0000001112079220 */ /* 0x004fca0000410000 */
[----:B------:R-:W-:Y:S01]  /*06c0*/  F2FP.BF16.F32.PACK_AB R13, R7, R11 ;  /* 0x0000000b070d723e */ /* 0x000fe200000010ff */
[----:B0-----:R-:W-:-:S05]  /*06d0*/  @!P0 FMUL.FTZ R21, R16, R19 ;  /* 0x0000001310158220 */ /* 0x001fca0000410000 */
[----:B------:R-:W-:Y:S01]  /*06e0*/  F2FP.BF16.F32.PACK_AB R14, R21, R10 ;  /* 0x0000000a150e723e */ /* 0x000fe200000010ff */
[----:B-1----:R-:W-:-:S05]  /*06f0*/  @!P6 FMUL.FTZ R6, R15, R4 ;  /* 0x000000040f06e220 */ /* 0x002fca0000410000 */
[----:B------:R-:W-:-:S05]  /*0700*/  F2FP.BF16.F32.PACK_AB R15, R6, R9 ;  /* 0x00000009060f723e */ /* 0x000fca00000010ff */
[----:B------:R-:W-:Y:S01]  /*0710*/  STG.E.128 desc[UR4][R2.64], R12 ;  /* 0x0000000c02007986 */ /* 0x000fe2000c101d04 */
[----:B------:R-:W-:Y:S05]  /*0720*/  EXIT ;  /* 0x000000000000794d */ /* 0x000fea0003800000 */
.L_x_898:
        /* <DEDUP_REMOVED lines=105> */
.L_x_900:
[----:B------:R-:W-:Y:S05]  /*0dc0*/  BSYNC B0 ;  /* 0x0000000000007941 */ /* 0x000fea0003800000 */
.L_x_899:
        /* <DEDUP_REMOVED lines=14> */
.L_x_902:
[----:B------:R-:W-:Y:S05]  /*0eb0*/  BSYNC B0 ;  /* 0x0000000000007941 */ /* 0x000fea0003800000 */
.L_x_901:
        /* <DEDUP_REMOVED lines=29> */
.L_x_904:
[----:B------:R-:W-:Y:S05]  /*1090*/  BSYNC B0 ;  /* 0x0000000000007941 */ /* 0x000fea0003800000 */
.L_x_903:
        /* <DEDUP_REMOVED lines=14> */
.L_x_906:
[----:B------:R-:W-:Y:S05]  /*1180*/  BSYNC B0 ;  /* 0x0000000000007941 */ /* 0x000fea0003800000 */
.L_x_905:
        /* <DEDUP_REMOVED lines=14> */
.L_x_908:
[----:B------:R-:W-:Y:S05]  /*1270*/  BSYNC B0 ;  /* 0x0000000000007941 */ /* 0x000fea0003800000 */
.L_x_907:
        /* <DEDUP_REMOVED lines=14> */
.L_x_910:
[----:B------:R-:W-:Y:S05]  /*1360*/  BSYNC B0 ;  /* 0x0000000000007941 */ /* 0x000fea0003800000 */
.L_x_909:
        /* <DEDUP_REMOVED lines=14> */
.L_x_912:
[----:B------:R-:W-:Y:S05]  /*1450*/  BSYNC B0 ;  /* 0x0000000000007941 */ /* 0x000fea0003800000 */
.L_x_911:
        /* <DEDUP_REMOVED lines=14> */
.L_x_914:
[----:B------:R-:W-:Y:S05]  /*1540*/  BSYNC B0 ;  /* 0x0000000000007941 */ /* 0x000fea0003800000 */
.L_x_913:
        /* <DEDUP_REMOVED lines=18> */
.L_x_917:
[----:B------:R-:W-:-:S13]  /*1670*/  ISETP.GE.AND P0, PT, R3, R2, PT ;  /* 0x000000020300720c */ /* 0x000fda0003f06270 */
[----:B------:R-:W-:Y:S05]  /*1680*/  @P0 BRA `(.L_x_919) ;  /* 0x0000000000300947 */ /* 0x000fea0003800000 */
[----:B0-----:R-:W0:Y:S01]  /*1690*/  LDC.64 R4, c[0x0][0x228] ;  /* 0x00008a00ff047b82 */ /* 0x001e220000000a00 */
[----:B------:R-:W-:Y:S01]  /*16a0*/  IADD3 R13, R0, R3, RZ ;  /* 0x00000003000d7210 */ /* 0x000fe20007ffe0ff */
[----:B------:R-:W-:-:S04]  /*16b0*/  VIADD R3, R3, 0x80 ;  /* 0x0000008003037836 */ /* 0x000fc80000000000 */
[----:B0-----:R-:W-:-:S05]  /*16c0*/  IMAD.WIDE.U32 R4, R13, 0x2, R4 ;  /* 0x000000020d047825 */ /* 0x001fca00078e0004 */
[----:B------:R1:W-:Y:S02]  /*16d0*/  STG.E.U16 desc[UR4][R4.64], R7 ;  /* 0x0000000704007986 */ /* 0x0003e4000c101504 */
.L_x_918:
[----:B------:R-:W-:-:S13]  /*16e0*/  ISETP.GE.AND P0, PT, R3, R2, PT ;  /* 0x000000020300720c */ /* 0x000fda0003f06270 */
[----:B------:R-:W-:Y:S05]  /*16f0*/  @P0 BRA `(.L_x_920) ;  /* 0x0000000000340947 */ /* 0x000fea0003800000 */
[----:B01----:R-:W0:Y:S01]  /*1700*/  LDC.64 R4, c[0x0][0x228] ;  /* 0x00008a00ff047b82 */ /* 0x003e220000000a00 */
[----:B------:R-:W-:Y:S02]  /*1710*/  IADD3 R7, R0, R3, RZ ;  /* 0x0000000300077210 */ /* 0x000fe40007ffe0ff */
[----:B------:R-:W-:-:S03]  /*1720*/  IADD3 R3, R3, 0x80, RZ ;  /* 0x0000008003037810 */ /* 0x000fc60007ffe0ff */
[----:B0-----:R-:W-:-:S05]  /*1730*/  IMAD.WIDE.U32 R4, R7, 0x2, R4 ;  /* 0x0000000207047825 */ /* 0x001fca00078e0004 */
[----:B------:R1:W-:Y:S02]  /*1740*/  STG.E.U16 desc[UR4][R4.64], R8 ;  /* 0x0000000804007986 */ /* 0x0003e4000c101504 */
.L_x_919:
        /* <DEDUP_REMOVED lines=8> */
.L_x_920:
[----:B------:R-:W-:Y:S05]  /*17d0*/  BSYNC B1 ;  /* 0x0000000000017941 */ /* 0x000fea0003800000 */
.L_x_916:
[----:B------:R-:W-:-:S13]  /*17e0*/  ISETP.GE.AND P0, PT, R3, R2, PT ;  /* 0x000000020300720c */ /* 0x000fda0003f06270 */
[----:B012---:R-:W0:Y:S01]  /*17f0*/  @!P0 LDC.64 R4, c[0x0][0x228] ;  /* 0x00008a00ff048b82 */ /* 0x007e220000000a00 */
[----:B------:R-:W-:Y:S02]  /*1800*/  @!P0 IADD3 R7, R0, R3, RZ ;  /* 0x0000000300078210 */ /* 0x000fe40007ffe0ff */
[----:B------:R-:W-:-:S03]  /*1810*/  @!P0 IADD3 R3, R3, 0x80, RZ ;  /* 0x0000008003038810 */ /* 0x000fc60007ffe0ff */
[----:B0-----:R-:W-:-:S05]  /*1820*/  @!P0 IMAD.WIDE.U32 R4, R7, 0x2, R4 ;  /* 0x0000000207048825 */ /* 0x001fca00078e0004 */
[----:B------:R2:W-:Y:S02]  /*1830*/  @!P0 STG.E.U16 desc[UR4][R4.64], R10 ;  /* 0x0000000a04008986 */ /* 0x0005e4000c101504 */
.L_x_921:
[----:B------:R-:W-:Y:S05]  /*1840*/  BSYNC B0 ;  /* 0x0000000000007941 */ /* 0x000fea0003800000 */
.L_x_915:
        /* <DEDUP_REMOVED lines=8> */
.L_x_922:
        /* <DEDUP_REMOVED lines=11> */
.L_x_7910:


//--------------------- .text._ZN2at6native18elementwise_kernelILi128ELi4EZNS0_15gpu_kernel_implIZZZNS0_65_GLOBAL__N__cd49fe81_27_ActivationSoftplusKernel_cu_1520ed90_292724softplus_backward_kernelERNS_18TensorIteratorBaseERKN3c106ScalarES9_ENKUlvE_clEvENKUlvE1_clEvEUlNS6_4HalfESC_E_EEvS5_RKT_EUliE_EEviT1_ --------------------------
	.section	.text._ZN2at6native18elementwise_kernelILi128ELi4EZNS0_15gpu_kernel_implIZZZNS0_65_GLOBAL__N__cd49fe81_27_ActivationSoftplusKernel_cu_1520ed90_292724softplus_backward_kernelERNS_18TensorIteratorBaseERKN3c106ScalarES9_ENKUlvE_clEvENKUlvE1_clEvEUlNS6_4HalfESC_E_EEvS5_RKT_EUliE_EEviT1_,"ax",@progbits
	.align	128
        .global         _ZN2at6native18elementwise_kernelILi128ELi4EZNS0_15gpu_kernel_implIZZZNS0_65_GLOBAL__N__cd49fe81_27_ActivationSoftplusKernel_cu_1520ed90_292724softplus_backward_kernelERNS_18TensorIteratorBaseERKN3c106ScalarES9_ENKUlvE_clEvENKUlvE1_clEvEUlNS6_4HalfESC_E_EEvS5_RKT_EUliE_EEviT1_
        .type           _ZN2at6native18elementwise_kernelILi128ELi4EZNS0_15gpu_kernel_implIZZZNS0_65_GLOBAL__N__cd49fe81_27_ActivationSoftplusKernel_cu_1520ed90_292724softplus_backward_kernelERNS_18TensorIteratorBaseERKN3c106ScalarES9_ENKUlvE_clEvENKUlvE1_clEvEUlNS6_4HalfESC_E_EEvS5_RKT_EUliE_EEviT1_,@function
        .size           _ZN2at6native18elementwise_kernelILi128ELi4EZNS0_15gpu_kernel_implIZZZNS0_65_GLOBAL__N__cd49fe81_27_ActivationSoftplusKernel_cu_1520ed90_292724softplus_backward_kernelERNS_18TensorIteratorBaseERKN3c106ScalarES9_ENKUlvE_clEvENKUlvE1_clEvEUlNS6_4HalfESC_E_EEvS5_RKT_EUliE_EEviT1_,(.L_x_7911 - _ZN2at6native18elementwise_kernelILi128ELi4EZNS0_15gpu_kernel_implIZZZNS0_65_GLOBAL__N__cd49fe81_27_ActivationSoftplusKernel_cu_1520ed90_292724softplus_backward_kernelERNS_18TensorIteratorBaseERKN3c106ScalarES9_ENKUlvE_clEvENKUlvE1_clEvEUlNS6_4HalfESC_E_EEvS5_RKT_EUliE_EEviT1_)
        .other          _ZN2at6native18elementwise_kernelILi128ELi4EZNS0_15gpu_kernel_implIZZZNS0_65_GLOBAL__N__cd49fe81_27_ActivationSoftplusKernel_cu_1520ed90_292724softplus_backward_kernelERNS_18TensorIteratorBaseERKN3c106ScalarES9_ENKUlvE_clEvENKUlvE1_clEvEUlNS6_4HalfESC_E_EEvS5_RKT_EUliE_EEviT1_,@"STO_CUDA_ENTRY STV_DEFAULT"
_ZN2at6native18elementwise_kernelILi128ELi4EZNS0_15gpu_kernel_implIZZZNS0_65_GLOBAL__N__cd49fe81_27_ActivationSoftplusKernel_cu_1520ed90_292724softplus_backward_kernelERNS_18TensorIteratorBaseERKN3c106ScalarES9_ENKUlvE_clEvENKUlvE1_clEvEUlNS6_4HalfESC_E_EEvS5_RKT_EUliE_EEviT1_:
.text._ZN2at6native18elementwise_kernelILi128ELi4EZNS0_15gpu_kernel_implIZZZNS0_65_GLOBAL__N__cd49fe81_27_ActivationSoftplusKernel_cu_1520ed90_292724softplus_backward_kernelERNS_18TensorIteratorBaseERKN3c106ScalarES9_ENKUlvE_clEvENKUlvE1_clEvEUlNS6_4HalfESC_E_EEvS5_RKT_EUliE_EEviT1_:
        /* <DEDUP_REMOVED lines=365> */
.L_x_925:
        /* <DEDUP_REMOVED lines=20> */
[----:B0-----:R-:W-:-:S04]  /*1810*/  F2FP.F16.F32.PACK_AB R0, RZ, R0 ;  /* 0x00000000ff00723e */ /* 0x001fc800000000ff */
[----:B------:R-:W-:Y:S01]  /*1820*/  PRMT R19, R0, 0x7610, R19 ;  /* 0x0000761000137816 */ /* 0x000fe20000000013 */
[----:B------:R-:W-:Y:S06]  /*1830*/  BRA `(.L_x_931) ;  /* 0x0000000c00d07947 */ /* 0x000fec0003800000 */
.L_x_929:
[----:B------:R-:W2:Y:S02]  /*1840*/  LDG.E.U8 R2, desc[UR36][R2.64] ;  /* 0x0000002402027981 */ /* 0x000ea4000c1e1100 */
[----:B--2---:R-:W-:-:S04]  /*1850*/  I2FP.F32.U32 R0, R2 ;  /* 0x0000000200007245 */ /* 0x004fc80000201000 */
[----:B------:R-:W-:-:S04]  /*1860*/  F2FP.F16.F32.PACK_AB R0, RZ, R0 ;  /* 0x00000000ff00723e */ /* 0x000fc800000000ff */
[----:B------:R-:W-:Y:S01]  /*1870*/  PRMT R19, R0, 0x7610, R19 ;  /* 0x0000761000137816 */ /* 0x000fe20000000013 */
[----:B------:R-:W-:Y:S06]  /*1880*/  BRA `(.L_x_931) ;  /* 0x0000000c00bc7947 */ /* 0x000fec0003800000 */
.L_x_928:
        /* <DEDUP_REMOVED lines=8> */
[----:B0-----:R-:W-:-:S04]  /*1910*/  F2FP.F16.F32.PACK_AB R0, RZ, R0 ;  /* 0x00000000ff00723e */ /* 0x001fc800000000ff */
[----:B------:R-:W-:Y:S01]  /*1920*/  PRMT R19, R0, 0x7610, R19 ;  /* 0x0000761000137816 */ /* 0x000fe20000000013 */
[----:B------:R-:W-:Y:S06]  /*1930*/  BRA `(.L_x_931) ;  /* 0x0000000c00907947 */ /* 0x000fec0003800000 */
.L_x_933:
[----:B------:R-:W2:Y:S02]  /*1940*/  LDG.E R2, desc[UR36][R2.64] ;  /* 0x0000002402027981 */ /* 0x000ea4000c1e1900 */
[----:B--2---:R-:W-:-:S04]  /*1950*/  I2FP.F32.S32 R0, R2 ;  /* 0x0000000200007245 */ /* 0x004fc80000201400 */
[----:B------:R-:W-:-:S04]  /*1960*/  F2FP.F16.F32.PACK_AB R0, RZ, R0 ;  /* 0x00000000ff00723e */ /* 0x000fc800000000ff */
[----:B------:R-:W-:Y:S01]  /*1970*/  PRMT R19, R0, 0x7610, R19 ;  /* 0x0000761000137816 */ /* 0x000fe20000000013 */
[----:B------:R-:W-:Y:S06]  /*1980*/  BRA `(.L_x_931) ;  /* 0x0000000c007c7947 */ /* 0x000fec0003800000 */
.L_x_932:
[----:B------:R-:W2:Y:S02]  /*1990*/  LDG.E.U16 R2, desc[UR36][R2.64] ;  /* 0x0000002402027981 */ /* 0x000ea4000c1e1500 */
[----:B--2---:R-:W0:Y:S02]  /*19a0*/  I2F.S16 R0, R2 ;  /* 0x0000000200007306 */ /* 0x004e240000101400 */
[----:B0-----:R-:W-:-:S04]  /*19b0*/  F2FP.F16.F32.PACK_AB R0, RZ, R0 ;  /* 0x00000000ff00723e */ /* 0x001fc800000000ff */
[----:B------:R-:W-:Y:S01]  /*19c0*/  PRMT R19, R0, 0x7610, R19 ;  /* 0x0000761000137816 */ /* 0x000fe20000000013 */
[----:B------:R-:W-:Y:S06]  /*19d0*/  BRA `(.L_x_931) ;  /* 0x0000000c00687947 */ /* 0x000fec0003800000 */
.L_x_927:
[----:B------:R-:W-:-:S13]  /*19e0*/  ISETP.GT.AND P0, PT, R4, 0x6, PT ;  /* 0x000000060400780c */ /* 0x000fda0003f04270 */
[----:B------:R-:W-:Y:S05]  /*19f0*/  @P0 BRA `(.L_x_934) ;  /* 0x0000000000240947 */ /* 0x000fea0003800000 */
[----:B------:R-:W-:-:S13]  /*1a00*/  ISETP.NE.AND P0, PT, R4, 0x5, PT ;  /* 0x000000050400780c */ /* 0x000fda0003f05270 */
[----:B------:R-:W-:Y:S05]  /*1a10*/  @!P0 BRA `(.L_x_935) ;  /* 0x0000000000148947 */ /* 0x000fea0003800000 */
[----:B------:R-:W-:-:S13]  /*1a20*/  ISETP.NE.AND P0, PT, R4, 0x6, PT ;  /* 0x000000060400780c */ /* 0x000fda0003f05270 */
[----:B------:R-:W-:Y:S05]  /*1a30*/  @P0 BRA `(.L_x_930) ;  /* 0x0000000800e40947 */ /* 0x000fea0003800000 */
[----:B------:R-:W2:Y:S02]  /*1a40*/  LDG.E R2, desc[UR36][R2.64] ;  /* 0x0000002402027981 */ /* 0x000ea4000c1e1900 */
[----:B--2---:R-:W-:Y:S01]  /*1a50*/  F2FP.F16.F32.PACK_AB R19, RZ, R2 ;  /* 0x00000002ff13723e */ /* 0x004fe200000000ff */
[----:B------:R-:W-:Y:S06]  /*1a60*/  BRA `(.L_x_931) ;  /* 0x0000000c00447947 */ /* 0x000fec0003800000 */
.L_x_935:
[----:B------:R0:W5:Y:S01]  /*1a70*/  LDG.E.U16 R19, desc[UR36][R2.64] ;  /* 0x0000002402137981 */ /* 0x000162000c1e1500 */
[----:B------:R-:W-:Y:S05]  /*1a80*/  BRA `(.L_x_931) ;  /* 0x0000000c003c7947 */ /* 0x000fea0003800000 */
.L_x_934:
[----:B------:R-:W-:-:S13]  /*1a90*/  ISETP.NE.AND P0, PT, R4, 0x7, PT ;  /* 0x000000070400780c */ /* 0x000fda0003f05270 */
[----:B------:R-:W-:Y:S05]  /*1aa0*/  @!P0 BRA `(.L_x_936) ;  /* 0x0000000000248947 */ /* 0x000fea0003800000 */
[----:B------:R-:W-:-:S13]  /*1ab0*/  ISETP.NE.AND P0, PT, R4, 0x8, PT ;  /* 0x000000080400780c */ /* 0x000fda0003f05270 */
[----:B------:R-:W-:Y:S05]  /*1ac0*/  @!P0 BRA `(.L_x_937) ;  /* 0x0000000000148947 */ /* 0x000fea0003800000 */
[----:B------:R-:W-:-:S13]  /*1ad0*/  ISETP.NE.AND P0, PT, R4, 0x9, PT ;  /* 0x000000090400780c */ /* 0x000fda0003f05270 */
[----:B------:R-:W-:Y:S05]  /*1ae0*/  @P0 BRA `(.L_x_930) ;  /* 0x0000000800b80947 */ /* 0x000fea0003800000 */
[----:B------:R-:W2:Y:S02]  /*1af0*/  LDG.E R2, desc[UR36][R2.64] ;  /* 0x0000002402027981 */ /* 0x000ea4000c1e1900 */
[----:B--2---:R-:W-:Y:S01]  /*1b00*/  F2FP.F16.F32.PACK_AB R19, RZ, R2 ;  /* 0x00000002ff13723e */ /* 0x004fe200000000ff */
[----:B------:R-:W-:Y:S06]  /*1b10*/  BRA `(.L_x_931) ;  /* 0x0000000c00187947 */ /* 0x000fec0003800000 */
.L_x_937:
[----:B------:R1:W5:Y:S01]  /*1b20*/  LDG.E.U16 R19, desc[UR36][R2.64] ;  /* 0x0000002402137981 */ /* 0x000362000c1e1500 */
[----:B------:R-:W-:Y:S05]  /*1b30*/  BRA `(.L_x_931) ;  /* 0x0000000c00107947 */ /* 0x000fea0003800000 */
.L_x_936:
[----:B------:R-:W2:Y:S01]  /*1b40*/  LDG.E.64 R2, desc[UR36][R2.64] ;  /* 0x0000002402027981 */ /* 0x000ea2000c1e1b00 */
[----:B------:R-:W-:Y:S01]  /*1b50*/  UMOV UR4, 0xf0000000 ;  /* 0xf000000000047882 */ /* 0x000fe20000000000 */
[----:B------:R-:W-:Y:S01]  /*1b60*/  UMOV UR5, 0x380fffff ;  /* 0x380fffff00057882 */ /* 0x000fe20000000000 */
[----:B--2---:R-:W0:Y:S01]  /*1b70*/  F2F.F32.F64 R0, R2 ;  /* 0x0000000200007310 */ /* 0x004e220000301000 */
[----:B------:R-:W-:-:S14]  /*1b80*/  DSETP.GEU.AND P0, PT, |R2|, UR4, PT ;  /* 0x0000000402007e2a */ /* 0x000fdc000bf0e200 */
[----:B0-----:R-:W-:-:S05]  /*1b90*/  @!P0 FMUL R0, R0, 1.175494350822287508e-38 ;  /* 0x0080000000008820 */ /* 0x001fca0000400000 */
[----:B------:R-:W-:-:S04]  /*1ba0*/  F2FP.F16.F32.PACK_AB R0, RZ, R0 ;  /* 0x00000000ff00723e */ /* 0x000fc800000000ff */
[----:B------:R-:W-:Y:S01]  /*1bb0*/  PRMT R19, R0, 0x7610, R19 ;  /* 0x0000761000137816 */ /* 0x000fe20000000013 */
[----:B------:R-:W-:Y:S06]  /*1bc0*/  BRA `(.L_x_931) ;  /* 0x0000000800ec7947 */ /* 0x000fec0003800000 */
.L_x_926:
        /* <DEDUP_REMOVED lines=11> */
[----:B------:R-:W-:-:S04]  /*1c80*/  F2FP.F16.F32.PACK_AB R0, RZ, R0 ;  /* 0x00000000ff00723e */ /* 0x000fc800000000ff */
[----:B------:R-:W-:Y:S01]  /*1c90*/  PRMT R19, R0, 0x7610, R19 ;  /* 0x0000761000137816 */ /* 0x000fe20000000013 */
[----:B------:R-:W-:Y:S06]  /*1ca0*/  BRA `(.L_x_931) ;  /* 0x0000000800b47947 */ /* 0x000fec0003800000 */
.L_x_940:
        /* <DEDUP_REMOVED lines=9> */
.L_x_939:
        /* <DEDUP_REMOVED lines=25> */
[----:B------:R-:W-:-:S04]  /*1ed0*/  F2FP.F16.F32.PACK_AB R5, RZ, R5 ;  /* 0x00000005ff05723e */ /* 0x000fc800000000ff */
[----:B------:R-:W-:Y:S01]  /*1ee0*/  PRMT R19, R5, 0x7610, R19 ;  /* 0x0000761005137816 */ /* 0x000fe20000000013 */
[----:B------:R-:W-:Y:S06]  /*1ef0*/  BRA `(.L_x_931) ;  /* 0x0000000800207947 */ /* 0x000fec0003800000 */
.L_x_942:
        /* <DEDUP_REMOVED lines=12> */
[----:B------:R-:W-:-:S04]  /*1fc0*/  F2FP.F16.F32.PACK_AB R4, RZ, R4 ;  /* 0x00000004ff04723e */ /* 0x000fc800000000ff */
[----:B------:R-:W-:Y:S01]  /*1fd0*/  PRMT R19, R4, 0x7610, R19 ;  /* 0x0000761004137816 */ /* 0x000fe20000000013 */
[----:B------:R-:W-:Y:S06]  /*1fe0*/  BRA `(.L_x_931) ;  /* 0x0000000400e47947 */ /* 0x000fec0003800000 */
.L_x_941:
[----:B------:R-:W2:Y:S02]  /*1ff0*/  LDG.E.U16 R0, desc[UR36][R2.64] ;  /* 0x0000002402007981 */ /* 0x000ea4000c1e1500 */
[----:B--2---:R-:W-:-:S05]  /*2000*/  IMAD.U32 R0, R0, 0x10000, RZ ;  /* 0x0001000000007824 */ /* 0x004fca00078e00ff */
[----:B------:R-:W-:-:S04]  /*2010*/  F2FP.F16.F32.PACK_AB R0, RZ, R0 ;  /* 0x00000000ff00723e */ /* 0x000fc800000000ff */
[----:B------:R-:W-:Y:S01]  /*2020*/  PRMT R19, R0, 0x7610, R19 ;  /* 0x0000761000137816 */ /* 0x000fe20000000013 */
[----:B------:R-:W-:Y:S06]  /*2030*/  BRA `(.L_x_931) ;  /* 0x0000000400d07947 */ /* 0x000fec0003800000 */
.L_x_938:
        /* <DEDUP_REMOVED lines=10> */
[----:B------:R-:W-:-:S04]  /*20e0*/  F2FP.F16.F32.PACK_AB R0, RZ, R0 ;  /* 0x00000000ff00723e */ /* 0x000fc800000000ff */
[----:B------:R-:W-:Y:S01]  /*20f0*/  PRMT R19, R0, 0x7610, R19 ;  /* 0x0000761000137816 */ /* 0x000fe20000000013 */
[----:B------:R-:W-:Y:S06]  /*2100*/  BRA `(.L_x_931) ;  /* 0x00000004009c7947 */ /* 0x000fec0003800000 */
.L_x_945:
        /* <DEDUP_REMOVED lines=21> */
.L_x_949:
[----:B------:R-:W-:Y:S05]  /*2260*/  BSYNC B1 ;  /* 0x0000000000017941 */ /* 0x000fea0003800000 */
.L_x_948:
[----:B------:R-:W-:Y:S01]  /*2270*/  LEA R3, R0, 0x3b800000, 0x17 ;  /* 0x3b80000000037811 */ /* 0x000fe200078eb8ff */
[----:B------:R-:W-:-:S05]  /*2280*/  IMAD.SHL.U32 R0, R2, 0x100000, RZ ;  /* 0x0010000002007824 */ /* 0x000fca00078e00ff */
[----:B------:R-:W-:-:S07]  /*2290*/  LOP3.LUT R0, R3, R0, R4, 0xfe, !PT ;  /* 0x0000000003007212 */ /* 0x000fce00078efe04 */
.L_x_947:
[----:B------:R-:W-:Y:S05]  /*22a0*/  BSYNC B0 ;  /* 0x0000000000007941 */ /* 0x000fea0003800000 */
.L_x_946:
[----:B------:R-:W-:-:S04]  /*22b0*/  F2FP.F16.F32.PACK_AB R0, RZ, R0 ;  /* 0x00000000ff00723e */ /* 0x000fc800000000ff */
[----:B------:R-:W-:Y:S01]  /*22c0*/  PRMT R19, R0, 0x7610, R19 ;  /* 0x0000761000137816 */ /* 0x000fe20000000013 */
[----:B------:R-:W-:Y:S06]  /*22d0*/  BRA `(.L_x_931) ;  /* 0x0000000400287947 */ /* 0x000fec0003800000 */
.L_x_944:
        /* <DEDUP_REMOVED lines=21> */
.L_x_953:
[----:B------:R-:W-:Y:S05]  /*2430*/  BSYNC B1 ;  /* 0x0000000000017941 */ /* 0x000fea0003800000 */
.L_x_952:
[----:B------:R-:W-:Y:S01]  /*2440*/  LEA R3, R0, 0x37800000, 0x17 ;  /* 0x3780000000037811 */ /* 0x000fe200078eb8ff */
[----:B------:R-:W-:-:S05]  /*2450*/  IMAD.SHL.U32 R0, R2, 0x200000, RZ ;  /* 0x0020000002007824 */ /* 0x000fca00078e00ff */
[----:B------:R-:W-:-:S07]  /*2460*/  LOP3.LUT R0, R3, R0, R4, 0xfe, !PT ;  /* 0x0000000003007212 */ /* 0x000fce00078efe04 */
.L_x_951:
[----:B------:R-:W-:Y:S05]  /*2470*/  BSYNC B0 ;  /* 0x0000000000007941 */ /* 0x000fea0003800000 */
.L_x_950:
[----:B------:R-:W-:-:S04]  /*2480*/  F2FP.F16.F32.PACK_AB R0, RZ, R0 ;  /* 0x00000000ff00723e */ /* 0x000fc800000000ff */
[----:B------:R-:W-:Y:S01]  /*2490*/  PRMT R19, R0, 0x7610, R19 ;  /* 0x0000761000137816 */ /* 0x000fe20000000013 */
[----:B------:R-:W-:Y:S06]  /*24a0*/  BRA `(.L_x_931) ;  /* 0x0000000000b47947 */ /* 0x000fec0003800000 */
.L_x_943:
        /* <DEDUP_REMOVED lines=14> */
.L_x_957:
[----:B------:R-:W-:Y:S05]  /*2590*/  BSYNC B0 ;  /* 0x0000000000007941 */ /* 0x000fea0003800000 */
.L_x_956:
[----:B------:R-:W-:-:S04]  /*25a0*/  F2FP.F16.F32.PACK_AB R0, RZ, R0 ;  /* 0x00000000ff00723e */ /* 0x000fc800000000ff */
[----:B------:R-:W-:Y:S01]  /*25b0*/  PRMT R19, R0, 0x7610, R19 ;  /* 0x0000761000137816 */ /* 0x000fe20000000013 */
[----:B------:R-:W-:Y:S06]  /*25c0*/  BRA `(.L_x_931) ;  /* 0x00000000006c7947 */ /* 0x000fec0003800000 */
.L_x_930:
        /* <DEDUP_REMOVED lines=16> */
.L_x_958:
[----:B------:R-:W-:Y:S01]  /*26d0*/  PRMT R19, RZ, 0x7610, R19 ;  /* 0x00007610ff137816 */ /* 0x000fe20000000013 */
[----:B------:R-:W-:Y:S06]  /*26e0*/  BRA `(.L_x_931) ;  /* 0x0000000000247947 */ /* 0x000fec0003800000 */
.L_x_955:
[----:B------:R-:W2:Y:S02]  /*26f0*/  LDG.E.64 R2, desc[UR36][R2.64] ;  /* 0x0000002402027981 */ /* 0x000ea4000c1e1b00 */
[----:B--2---:R-:W0:Y:S02]  /*2700*/  I2F.U64 R0, R2 ;  /* 0x0000000200007312 */ /* 0x004e240000301000 */
[----:B0-----:R-:W-:-:S04]  /*2710*/  F2FP.F16.F32.PACK_AB R0, RZ, R0 ;  /* 0x00000000ff00723e */ /* 0x001fc800000000ff */
[----:B------:R-:W-:Y:S01]  /*2720*/  PRMT R19, R0, 0x7610, R19 ;  /* 0x0000761000137816 */ /* 0x000fe20000000013 */
[----:B------:R-:W-:Y:S06]  /*2730*/  BRA `(.L_x_931) ;  /* 0x0000000000107947 */ /* 0x000fec0003800000 */
.L_x_954:
[----:B------:R-:W2:Y:S02]  /*2740*/  LDG.E R2, desc[UR36][R2.64] ;  /* 0x0000002402027981 */ /* 0x000ea4000c1e1900 */
[----:B--2---:R-:W-:-:S04]  /*2750*/  I2FP.F32.U32 R0, R2 ;  /* 0x0000000200007245 */ /* 0x004fc80000201000 */
[----:B------:R-:W-:-:S04]  /*2760*/  F2FP.F16.F32.PACK_AB R0, RZ, R0 ;  /* 0x00000000ff00723e */ /* 0x000fc800000000ff */
[----:B------:R-:W-:-:S07]  /*2770*/  PRMT R19, R0, 0x7610, R19 ;  /* 0x0000761000137816 */ /* 0x000fce0000000013 */
.L_x_931:
[----:B------:R-:W2:Y:S01]  /*2780*/  LDC.U8 R4, c[0x0][0x4a2] ;  /* 0x00012880ff047b82 */ /* 0x000ea20000000000 */
[----:B------:R-:W-:Y:S02]  /*2790*/  ULDC.64 UR4, c[0x0][0x488] ;  /* 0x0001220000047ab9 */ /* 0x000fe40000000a00 */
[----:B01----:R-:W-:-:S05]  /*27a0*/  IADD3 R2, P1, R22, UR4, RZ ;  /* 0x0000000416027c10 */ /* 0x003fca000ff3e0ff */
        /* <DEDUP_REMOVED lines=14> */
[----:B0-----:R-:W-:Y:S01]  /*2890*/  F2FP.F16.F32.PACK_AB R0, RZ, R0 ;  /* 0x00000000ff00723e */ /* 0x001fe200000000ff */
[----:B------:R-:W-:Y:S06]  /*28a0*/  BRA `(.L_x_964) ;  /* 0x0000000c00987947 */ /* 0x000fec0003800000 */
.L_x_962:
[----:B------:R-:W2:Y:S02]  /*28b0*/  LDG.E.U8 R2, desc[UR36][R2.64] ;  /* 0x0000002402027981 */ /* 0x000ea4000c1e1100 */
[----:B--2---:R-:W-:-:S04]  /*28c0*/  I2FP.F32.U32 R0, R2 ;  /* 0x0000000200007245 */ /* 0x004fc80000201000 */
[----:B------:R-:W-:Y:S01]  /*28d0*/  F2FP.F16.F32.PACK_AB R0, RZ, R0 ;  /* 0x00000000ff00723e */ /* 0x000fe200000000ff */
[----:B------:R-:W-:Y:S06]  /*28e0*/  BRA `(.L_x_964) ;  /* 0x0000000c00887947 */ /* 0x000fec0003800000 */
.L_x_961:
        /* <DEDUP_REMOVED lines=8> */
[----:B0-----:R-:W-:Y:S01]  /*2970*/  F2FP.F16.F32.PACK_AB R0, RZ, R0 ;  /* 0x00000000ff00723e */ /* 0x001fe200000000ff */
[----:B------:R-:W-:Y:S06]  /*2980*/  BRA `(.L_x_964) ;  /* 0x0000000c00607947 */ /* 0x000fec0003800000 */
.L_x_966:
[----:B------:R-:W2:Y:S02]  /*2990*/  LDG.E R2, desc[UR36][R2.64] ;  /* 0x0000002402027981 */ /* 0x000ea4000c1e1900 */
[----:B--2---:R-:W-:-:S04]  /*29a0*/  I2FP.F32.S32 R0, R2 ;  /* 0x0000000200007245 */ /* 0x004fc80000201400 */
[----:B------:R-:W-:Y:S01]  /*29b0*/  F2FP.F16.F32.PACK_AB R0, RZ, R0 ;  /* 0x00000000ff00723e */ /* 0x000fe200000000ff */
[----:B------:R-:W-:Y:S06]  /*29c0*/  BRA `(.L_x_964) ;  /* 0x0000000c00507947 */ /* 0x000fec0003800000 */
.L_x_965:
[----:B------:R-:W2:Y:S02]  /*29d0*/  LDG.E.U16 R2, desc[UR36][R2.64] ;  /* 0x0000002402027981 */ /* 0x000ea4000c1e1500 */
[----:B--2---:R-:W0:Y:S02]  /*29e0*/  I2F.S16 R0, R2 ;  /* 0x0000000200007306 */ /* 0x004e240000101400 */
[----:B0-----:R-:W-:Y:S01]  /*29f0*/  F2FP.F16.F32.PACK_AB R0, RZ, R0 ;  /* 0x00000000ff00723e */ /* 0x001fe200000000ff */
[----:B------:R-:W-:Y:S06]  /*2a00*/  BRA `(.L_x_964) ;  /* 0x0000000c00407947 */ /* 0x000fec0003800000 */
.L_x_960:
        /* <DEDUP_REMOVED lines=9> */
.L_x_968:
[----:B------:R1:W5:Y:S01]  /*2aa0*/  LDG.E.U16 R0, desc[UR36][R2.64] ;  /* 0x0000002402007981 */ /* 0x000362000c1e1500 */
[----:B------:R-:W-:Y:S05]  /*2ab0*/  BRA `(.L_x_964) ;  /* 0x0000000c00147947 */ /* 0x000fea0003800000 */
.L_x_967:
        /* <DEDUP_REMOVED lines=9> */
.L_x_970:
[----:B------:R0:W5:Y:S01]  /*2b50*/  LDG.E.U16 R0, desc[UR36][R2.64] ;  /* 0x0000002402007981 */ /* 0x000162000c1e1500 */
[----:B------:R-:W-:Y:S05]  /*2b60*/  BRA `(.L_x_964) ;  /* 0x0000000800e87947 */ /* 0x000fea0003800000 */
.L_x_969:
[----:B------:R-:W2:Y:S01]  /*2b70*/  LDG.E.64 R2, desc[UR36][R2.64] ;  /* 0x0000002402027981 */ /* 0x000ea2000c1e1b00 */
[----:B------:R-:W-:Y:S01]  /*2b80*/  UMOV UR4, 0xf0000000 ;  /* 0xf000000000047882 */ /* 0x000fe20000000000 */
[----:B------:R-:W-:Y:S01]  /*2b90*/  UMOV UR5, 0x380fffff ;  /* 0x380fffff00057882 */ /* 0x000fe20000000000 */
[----:B--2---:R-:W0:Y:S01]  /*2ba0*/  F2F.F32.F64 R0, R2 ;  /* 0x0000000200007310 */ /* 0x004e220000301000 */
[----:B------:R-:W-:-:S14]  /*2bb0*/  DSETP.GEU.AND P0, PT, |R2|, UR4, PT ;  /* 0x0000000402007e2a */ /* 0x000fdc000bf0e200 */
[----:B0-----:R-:W-:-:S05]  /*2bc0*/  @!P0 FMUL R0, R0, 1.175494350822287508e-38 ;  /* 0x0080000000008820 */ /* 0x001fca0000400000 */
[----:B------:R-:W-:Y:S01]  /*2bd0*/  F2FP.F16.F32.PACK_AB R0, RZ, R0 ;  /* 0x00000000ff00723e */ /* 0x000fe200000000ff */
[----:B------:R-:W-:Y:S06]  /*2be0*/  BRA `(.L_x_964) ;  /* 0x0000000800c87947 */ /* 0x000fec0003800000 */
.L_x_959:
        /* <DEDUP_REMOVED lines=11> */
[----:B------:R-:W-:Y:S01]  /*2ca0*/  F2FP.F16.F32.PACK_AB R0, RZ, R0 ;  /* 0x00000000ff00723e */ /* 0x000fe200000000ff */
[----:B------:R-:W-:Y:S06]  /*2cb0*/  BRA `(.L_x_964) ;  /* 0x0000000800947947 */ /* 0x000fec0003800000 */
.L_x_973:
        /* <DEDUP_REMOVED lines=8> */
.L_x_972:
        /* <DEDUP_REMOVED lines=28> */
.L_x_975:
        /* <DEDUP_REMOVED lines=15> */
.L_x_974:
[----:B------:R-:W2:Y:S02]  /*2ff0*/  LDG.E.U16 R0, desc[UR36][R2.64] ;  /* 0x0000002402007981 */ /* 0x000ea4000c1e1500 */
[----:B--2---:R-:W-:-:S05]  /*3000*/  IMAD.U32 R0, R0, 0x10000, RZ ;  /* 0x0001000000007824 */ /* 0x004fca00078e00ff */
[----:B------:R-:W-:Y:S01]  /*3010*/  F2FP.F16.F32.PACK_AB R0, RZ, R0 ;  /* 0x00000000ff00723e */ /* 0x000fe200000000ff */
[----:B------:R-:W-:Y:S06]  /*3020*/  BRA `(.L_x_964) ;  /* 0x0000000400b87947 */ /* 0x000fec0003800000 */
.L_x_971:
        /* <DEDUP_REMOVED lines=10> */
[----:B------:R-:W-:Y:S01]  /*30d0*/  F2FP.F16.F32.PACK_AB R0, RZ, R0 ;  /* 0x00000000ff00723e */ /* 0x000fe200000000ff */
[----:B------:R-:W-:Y:S06]  /*30e0*/  BRA `(.L_x_964) ;  /* 0x0000000400887947 */ /* 0x000fec0003800000 */
.L_x_978:
        /* <DEDUP_REMOVED lines=21> */
.L_x_982:
[----:B------:R-:W-:Y:S05]  /*3240*/  BSYNC B1 ;  /* 0x0000000000017941 */ /* 0x000fea0003800000 */
.L_x_981:
[----:B------:R-:W-:Y:S01]  /*3250*/  LEA R3, R0, 0x3b800000, 0x17 ;  /* 0x3b80000000037811 */ /* 0x000fe200078eb8ff */
[----:B------:R-:W-:-:S05]  /*3260*/  IMAD.SHL.U32 R0, R2, 0x100000, RZ ;  /* 0x0010000002007824 */ /* 0x000fca00078e00ff */
[----:B------:R-:W-:-:S07]  /*3270*/  LOP3.LUT R0, R3, R0, R4, 0xfe, !PT ;  /* 0x0000000003007212 */ /* 0x000fce00078efe04 */
.L_x_980:
[----:B------:R-:W-:Y:S05]  /*3280*/  BSYNC B0 ;  /* 0x0000000000007941 */ /* 0x000fea0003800000 */
.L_x_979:
[----:B------:R-:W-:Y:S01]  /*3290*/  F2FP.F16.F32.PACK_AB R0, RZ, R0 ;  /* 0x00000000ff00723e */ /* 0x000fe200000000ff */
[----:B------:R-:W-:Y:S06]  /*32a0*/  BRA `(.L_x_964) ;  /* 0x0000000400187947 */ /* 0x000fec0003800000 */
.L_x_977:
        /* <DEDUP_REMOVED lines=21> */
.L_x_986:
[----:B------:R-:W-:Y:S05]  /*3400*/  BSYNC B1 ;  /* 0x0000000000017941 */ /* 0x000fea0003800000 */
.L_x_985:
[----:B------:R-:W-:Y:S01]  /*3410*/  LEA R3, R0, 0x37800000, 0x17 ;  /* 0x3780000000037811 */ /* 0x000fe200078eb8ff */
[----:B------:R-:W-:-:S05]  /*3420*/  IMAD.SHL.U32 R0, R2, 0x200000, RZ ;  /* 0x0020000002007824 */ /* 0x000fca00078e00ff */
[----:B------:R-:W-:-:S07]  /*3430*/  LOP3.LUT R0, R3, R0, R4, 0xfe, !PT ;  /* 0x0000000003007212 */ /* 0x000fce00078efe04 */
.L_x_984:
[----:B------:R-:W-:Y:S05]  /*3440*/  BSYNC B0 ;  /* 0x0000000000007941 */ /* 0x000fea0003800000 */
.L_x_983:
[----:B------:R-:W-:Y:S01]  /*3450*/  F2FP.F16.F32.PACK_AB R0, RZ, R0 ;  /* 0x00000000ff00723e */ /* 0x000fe200000000ff */
[----:B------:R-:W-:Y:S06]  /*3460*/  BRA `(.L_x_964) ;  /* 0x0000000000a87947 */ /* 0x000fec0003800000 */
.L_x_976:
        /* <DEDUP_REMOVED lines=14> */
.L_x_990:
[----:B------:R-:W-:Y:S05]  /*3550*/  BSYNC B0 ;  /* 0x0000000000007941 */ /* 0x000fea0003800000 */
.L_x_989:
[----:B------:R-:W-:Y:S01]  /*3560*/  F2FP.F16.F32.PACK_AB R0, RZ, R0 ;  /* 0x00000000ff00723e */ /* 0x000fe200000000ff */
[----:B------:R-:W-:Y:S06]  /*3570*/  BRA `(.L_x_964) ;  /* 0x0000000000647947 */ /* 0x000fec0003800000 */
.L_x_963:
        /* <DEDUP_REMOVED lines=16> */
.L_x_991:
[----:B------:R-:W-:Y:S01]  /*3680*/  PRMT R0, RZ, 0x7610, R0 ;  /* 0x00007610ff007816 */ /* 0x000fe20000000000 */
[----:B------:R-:W-:Y:S06]  /*3690*/  BRA `(.L_x_964) ;  /* 0x00000000001c7947 */ /* 0x000fec0003800000 */
.L_x_988:
[----:B------:R-:W2:Y:S02]  /*36a0*/  LDG.E.64 R2, desc[UR36][R2.64] ;  /* 0x0000002402027981 */ /* 0x000ea4000c1e1b00 */
[----:B--2---:R-:W0:Y:S02]  /*36b0*/  I2F.U64 R0, R2 ;  /* 0x0000000200007312 */ /* 0x004e240000301000 */
[----:B0-----:R-:W-:Y:S01]  /*36c0*/  F2FP.F16.F32.PACK_AB R0, RZ, R0 ;  /* 0x00000000ff00723e */ /* 0x001fe200000000ff */
[----:B------:R-:W-:Y:S06]  /*36d0*/  BRA `(.L_x_964) ;  /* 0x00000000000c7947 */ /* 0x000fec0003800000 */
.L_x_987:
[----:B------:R-:W2:Y:S02]  /*36e0*/  LDG.E R2, desc[UR36][R2.64] ;  /* 0x0000002402027981 */ /* 0x000ea4000c1e1900 */
[----:B--2---:R-:W-:-:S04]  /*36f0*/  I2FP.F32.U32 R0, R2 ;  /* 0x0000000200007245 */ /* 0x004fc80000201000 */
[----:B------:R-:W-:-:S07]  /*3700*/  F2FP.F16.F32.PACK_AB R0, RZ, R0 ;  /* 0x00000000ff00723e */ /* 0x000fce00000000ff */
.L_x_964:
[----:B-----5:R-:W-:Y:S01]  /*3710*/  HADD2.F32 R0, -RZ, R0.H0_H0 ;  /* 0x20000000ff007230 */ /* 0x020fe20000004100 */
[----:B------:R-:W-:Y:S01]  /*3720*/  ULDC.64 UR4, c[0x0][0x490] ;  /* 0x0001240000047ab9 */ /* 0x000fe20000000a00 */
[----:B------:R-:W2:Y:S01]  /*3730*/  LDC.U8 R5, c[0x0][0x4a0] ;  /* 0x00012800ff057b82 */ /* 0x000ea20000000000 */
[----:B------:R-:W-:Y:S02]  /*3740*/  HADD2.F32 R19, -RZ, R19.H0_H0 ;  /* 0x20000013ff137230 */ /* 0x000fe40000004100 */
[----:B------:R-:W-:-:S05]  /*3750*/  FMUL.FTZ R0, R0, UR4 ;  /* 0x0000000400007c20 */ /* 0x000fca0008410000 */
[----:B------:R-:W-:-:S13]  /*3760*/  FSETP.GT.FTZ.AND P0, PT, R0, UR5, PT ;  /* 0x0000000500007c0b */ /* 0x000fda000bf14000 */
[----:B------:R-:W-:Y:S01]  /*3770*/  @!P0 FMUL.FTZ R0, R0, 1.4426950216293334961 ;  /* 0x3fb8aa3b00008820 */ /* 0x000fe20000410000 */
[----:B--2---:R-:W-:-:S05]  /*3780*/  PRMT R4, R5, 0x9910, RZ ;  /* 0x0000991005047816 */ /* 0x004fca00000000ff */
[----:B------:R-:W0:Y:S01]  /*3790*/  @!P0 MUFU.EX2 R0, R0 ;  /* 0x0000000000008308 */ /* 0x000e220000000800 */
[----:B------:R-:W-:Y:S01]  /*37a0*/  ISETP.GT.AND P1, PT, R4, 0x9, PT ;  /* 0x000000090400780c */ /* 0x000fe20003f24270 */
[----:B01----:R-:W-:Y:S01]  /*37b0*/  @!P0 FADD.FTZ R3, R0, 1 ;  /* 0x3f80000000038421 */ /* 0x003fe20000010000 */
[----:B------:R-:W-:-:S05]  /*37c0*/  @!P0 FMUL.FTZ R2, R19, R0 ;  /* 0x0000000013028220 */ /* 0x000fca0000410000 */
[----:B------:R-:W0:Y:S02]  /*37d0*/  @!P0 MUFU.RCP R3, R3 ;  /* 0x0000000300038308 */ /* 0x000e240000001000 */
[----:B0-----:R-:W-:-:S05]  /*37e0*/  @!P0 FMUL.FTZ R19, R2, R3 ;  /* 0x0000000302138220 */ /* 0x001fca0000410000 */
[----:B------:R-:W-:Y:S01]  /*37f0*/  F2FP.F16.F32.PACK_AB R19, RZ, R19 ;  /* 0x00000013ff13723e */ /* 0x000fe200000000ff */
        /* <DEDUP_REMOVED lines=9> */
[----:B------:R-:W-:-:S04]  /*3890*/  HADD2.F32 R0, -RZ, R19.H0_H0 ;  /* 0x20000013ff007230 */ /* 0x000fc80000004100 */
[----:B------:R-:W0:Y:S02]  /*38a0*/  F2I.FTZ.TRUNC.NTZ R3, R0 ;  /* 0x0000000000037305 */ /* 0x000e24000021f100 */
[----:B0-----:R0:W-:Y:S01]  /*38b0*/  STG.E.U8 desc[UR36][R16.64], R3 ;  /* 0x0000000310007986 */ /* 0x0011e2000c101124 */
[----:B------:R-:W-:Y:S05]  /*38c0*/  BRA `(.L_x_997) ;  /* 0x0000000c00947947 */ /* 0x000fea0003800000 */
.L_x_995:
[----:B------:R-:W-:-:S06]  /*38d0*/  HADD2.F32 R3, -RZ, R19.H0_H0 ;  /* 0x20000013ff037230 */ /* 0x000fcc0000004100 */
[----:B------:R-:W0:Y:S02]  /*38e0*/  F2I.S64.TRUNC R2, R3 ;  /* 0x0000000300027311 */ /* 0x000e24000020d900 */
[----:B0-----:R1:W-:Y:S01]  /*38f0*/  STG.E.U8 desc[UR36][R16.64], R2 ;  /* 0x0000000210007986 */ /* 0x0013e2000c101124 */
[----:B------:R-:W-:Y:S05]  /*3900*/  BRA `(.L_x_997) ;  /* 0x0000000c00847947 */ /* 0x000fea0003800000 */
.L_x_994:
[----:B------:R-:W-:-:S13]  /*3910*/  ISETP.NE.AND P0, PT, R4, 0x2, PT ;  /* 0x000000020400780c */ /* 0x000fda0003f05270 */
[----:B------:R-:W-:Y:S05]  /*3920*/  @!P0 BRA `(.L_x_998) ;  /* 0x0000000000308947 */ /* 0x000fea0003800000 */
[----:B------:R-:W-:-:S13]  /*3930*/  ISETP.NE.AND P0, PT, R4, 0x3, PT ;  /* 0x000000030400780c */ /* 0x000fda0003f05270 */
[----:B------:R-:W-:Y:S05]  /*3940*/  @!P0 BRA `(.L_x_999) ;  /* 0x0000000000188947 */ /* 0x000fea0003800000 */
[----:B------:R-:W-:-:S13]  /*3950*/  ISETP.NE.AND P0, PT, R4, 0x4, PT ;  /* 0x000000040400780c */ /* 0x000fda0003f05270 */
[----:B------:R-:W-:Y:S05]  /*3960*/  @P0 BRA `(.L_x_996) ;  /* 0x0000000c000c0947 */ /* 0x000fea0003800000 */
[----:B------:R-:W-:-:S06]  /*3970*/  HADD2.F32 R2, -RZ, R19.H0_H0 ;  /* 0x20000013ff027230 */ /* 0x000fcc0000004100 */
[----:B------:R-:W0:Y:S02]  /*3980*/  F2I.S64.TRUNC R2, R2 ;  /* 0x0000000200027311 */ /* 0x000e24000020d900 */
[----:B0-----:R4:W-:Y:S01]  /*3990*/  STG.E.64 desc[UR36][R16.64], R2 ;  /* 0x0000000210007986 */ /* 0x0019e2000c101b24 */
[----:B------:R-:W-:Y:S05]  /*39a0*/  BRA `(.L_x_997) ;  /* 0x0000000c005c7947 */ /* 0x000fea0003800000 */
.L_x_999:
[----:B------:R-:W-:-:S06]  /*39b0*/  HADD2.F32 R19, -RZ, R19.H0_H0 ;  /* 0x20000013ff137230 */ /* 0x000fcc0000004100 */
[----:B------:R-:W0:Y:S02]  /*39c0*/  F2I.FTZ.TRUNC.NTZ R19, R19 ;  /* 0x0000001300137305 */ /* 0x000e24000021f100 */
[----:B0-----:R3:W-:Y:S01]  /*39d0*/  STG.E desc[UR36][R16.64], R19 ;  /* 0x0000001310007986 */ /* 0x0017e2000c101924 */
[----:B------:R-:W-:Y:S05]  /*39e0*/  BRA `(.L_x_997) ;  /* 0x0000000c004c7947 */ /* 0x000fea0003800000 */
.L_x_998:
[----:B------:R-:W-:-:S06]  /*39f0*/  HADD2.F32 R19, -RZ, R19.H0_H0 ;  /* 0x20000013ff137230 */ /* 0x000fcc0000004100 */
[----:B------:R-:W0:Y:S02]  /*3a00*/  F2I.FTZ.TRUNC.NTZ R19, R19 ;  /* 0x0000001300137305 */ /* 0x000e24000021f100 */
[----:B0-----:R2:W-:Y:S01]  /*3a10*/  STG.E.U16 desc[UR36][R16.64], R19 ;  /* 0x0000001310007986 */ /* 0x0015e2000c101524 */
[----:B------:R-:W-:Y:S05]  /*3a20*/  BRA `(.L_x_997) ;  /* 0x0000000c003c7947 */ /* 0x000fea0003800000 */
.L_x_993:
[----:B------:R-:W-:-:S13]  /*3a30*/  ISETP.GT.AND P0, PT, R4, 0x6, PT ;  /* 0x000000060400780c */ /* 0x000fda0003f04270 */
[----:B------:R-:W-:Y:S05]  /*3a40*/  @P0 BRA `(.L_x_1000) ;  /* 0x0000000000240947 */ /* 0x000fea0003800000 */
[----:B------:R-:W-:-:S13]  /*3a50*/  ISETP.NE.AND P0, PT, R4, 0x5, PT ;  /* 0x000000050400780c */ /* 0x000fda0003f05270 */
[----:B------:R-:W-:Y:S05]  /*3a60*/  @!P0 BRA `(.L_x_1001) ;  /* 0x0000000000148947 */ /* 0x000fea0003800000 */
[----:B------:R-:W-:-:S13]  /*3a70*/  ISETP.NE.AND P0, PT, R4, 0x6, PT ;  /* 0x000000060400780c */ /* 0x000fda0003f05270 */
[----:B------:R-:W-:Y:S05]  /*3a80*/  @P0 BRA `(.L_x_996) ;  /* 0x0000000800c40947 */ /* 0x000fea0003800000 */
[----:B------:R-:W-:-:S05]  /*3a90*/  HADD2.F32 R19, -RZ, R19.H0_H0 ;  /* 0x20000013ff137230 */ /* 0x000fca0000004100 */
[----:B------:R0:W-:Y:S01]  /*3aa0*/  STG.E desc[UR36][R16.64], R19 ;  /* 0x0000001310007986 */ /* 0x0001e2000c101924 */
[----:B------:R-:W-:Y:S05]  /*3ab0*/  BRA `(.L_x_997) ;  /* 0x0000000c00187947 */ /* 0x000fea0003800000 */
.L_x_1001:
[----:B------:R0:W-:Y:S01]  /*3ac0*/  STG.E.U16 desc[UR36][R16.64], R19 ;  /* 0x0000001310007986 */ /* 0x0001e2000c101524 */
[----:B------:R-:W-:Y:S05]  /*3ad0*/  BRA `(.L_x_997) ;  /* 0x0000000c00107947 */ /* 0x000fea0003800000 */
.L_x_1000:
[----:B------:R-:W-:-:S13]  /*3ae0*/  ISETP.NE.AND P0, PT, R4, 0x7, PT ;  /* 0x000000070400780c */ /* 0x000fda0003f05270 */
[----:B------:R-:W-:Y:S05]  /*3af0*/  @!P0 BRA `(.L_x_1002) ;  /* 0x0000000000348947 */ /* 0x000fea0003800000 */
[----:B------:R-:W-:-:S13]  /*3b00*/  ISETP.NE.AND P0, PT, R4, 0x8, PT ;  /* 0x000000080400780c */ /* 0x000fda0003f05270 */
[----:B------:R-:W-:Y:S05]  /*3b10*/  @!P0 BRA `(.L_x_1003) ;  /* 0x0000000000188947 */ /* 0x000fea0003800000 */
[----:B------:R-:W-:-:S13]  /*3b20*/  ISETP.NE.AND P0, PT, R4, 0x9, PT ;  /* 0x000000090400780c */ /* 0x000fda0003f05270 */
[----:B------:R-:W-:Y:S05]  /*3b30*/  @P0 BRA `(.L_x_996) ;  /* 0x0000000800980947 */ /* 0x000fea0003800000 */
[----:B------:R-:W-:Y:S02]  /*3b40*/  HADD2.F32 R2, -RZ, R19.H0_H0 ;  /* 0x20000013ff027230 */ /* 0x000fe40000004100 */
[----:B------:R-:W-:-:S05]  /*3b50*/  IMAD.MOV.U32 R3, RZ, RZ, RZ ;  /* 0x000000ffff037224 */ /* 0x000fca00078e00ff */
[----:B------:R0:W-:Y:S01]  /*3b60*/  STG.E.64 desc[UR36][R16.64], R2 ;  /* 0x0000000210007986 */ /* 0x0001e2000c101b24 */
[----:B------:R-:W-:Y:S05]  /*3b70*/  BRA `(.L_x_997) ;  /* 0x0000000800e87947 */ /* 0x000fea0003800000 */
.L_x_1003:
[----:B------:R-:W-:-:S05]  /*3b80*/  HADD2.F32 R0, -RZ, R19.H0_H0 ;  /* 0x20000013ff007230 */ /* 0x000fca0000004100 */
[----:B------:R-:W-:-:S04]  /*3b90*/  F2FP.F16.F32.PACK_AB R0, RZ, R0 ;  /* 0x00000000ff00723e */ /* 0x000fc800000000ff */
[----:B------:R-:W-:-:S05]  /*3ba0*/  PRMT R0, R0, 0x5410, RZ ;  /* 0x0000541000007816 */ /* 0x000fca00000000ff */
[----:B------:R0:W-:Y:S01]  /*3bb0*/  STG.E desc[UR36][R16.64], R0 ;  /* 0x0000000010007986 */ /* 0x0001e2000c101924 */
[----:B------:R-:W-:Y:S05]  /*3bc0*/  BRA `(.L_x_997) ;  /* 0x0000000800d47947 */ /* 0x000fea0003800000 */
.L_x_1002:
[----:B------:R-:W-:-:S05]  /*3bd0*/  HADD2.F32 R2, -RZ, R19.H0_H0 ;  /* 0x20000013ff027230 */ /* 0x000fca0000004100 */
[----:B------:R-:W-:-:S06]  /*3be0*/  FMUL.FTZ R2, R2, 1 ;  /* 0x3f80000002027820 */ /* 0x000fcc0000410000 */
[----:B------:R-:W0:Y:S02]  /*3bf0*/  F2F.F64.F32 R2, R2 ;  /* 0x0000000200027310 */ /* 0x000e240000201800 */
[----:B0-----:R0:W-:Y:S01]  /*3c00*/  STG.E.64 desc[UR36][R16.64], R2 ;  /* 0x0000000210007986 */ /* 0x0011e2000c101b24 */
[----:B------:R-:W-:Y:S05]  /*3c10*/  BRA `(.L_x_997) ;  /* 0x0000000800c07947 */ /* 0x000fea0003800000 */
.L_x_992:
        /* <DEDUP_REMOVED lines=8> */
[----:B------:R-:W-:-:S05]  /*3ca0*/  HADD2.F32 R19, -RZ, R19.H0_H0 ;  /* 0x20000013ff137230 */ /* 0x000fca0000004100 */
[----:B------:R-:W-:-:S04]  /*3cb0*/  FSETP.NEU.FTZ.AND P0, PT, R19, RZ, PT ;  /* 0x000000ff1300720b */ /* 0x000fc80003f1d000 */
[----:B------:R-:W-:-:S05]  /*3cc0*/  SEL R3, RZ, 0x1, !P0 ;  /* 0x00000001ff037807 */ /* 0x000fca0004000000 */
[----:B------:R0:W-:Y:S01]  /*3cd0*/  STG.E.U8 desc[UR36][R16.64], R3 ;  /* 0x0000000310007986 */ /* 0x0001e2000c101124 */
[----:B------:R-:W-:Y:S05]  /*3ce0*/  BRA `(.L_x_997) ;  /* 0x00000008008c7947 */ /* 0x000fea0003800000 */
.L_x_1006:
[----:B------:R-:W-:Y:S01]  /*3cf0*/  HADD2.F32 R19, -RZ, R19.H0_H0 ;  /* 0x20000013ff137230 */ /* 0x000fe20000004100 */
[----:B------:R-:W-:-:S04]  /*3d00*/  CS2R R6, SRZ ;  /* 0x0000000000067805 */ /* 0x000fc8000001ff00 */
[----:B------:R-:W-:-:S06]  /*3d10*/  FMUL.FTZ R4, R19, 1 ;  /* 0x3f80000013047820 */ /* 0x000fcc0000410000 */
[----:B------:R-:W0:Y:S02]  /*3d20*/  F2F.F64.F32 R4, R4 ;  /* 0x0000000400047310 */ /* 0x000e240000201800 */
[----:B0-----:R0:W-:Y:S01]  /*3d30*/  STG.E.128 desc[UR36][R16.64], R4 ;  /* 0x0000000410007986 */ /* 0x0011e2000c101d24 */
[----:B------:R-:W-:Y:S05]  /*3d40*/  BRA `(.L_x_997) ;  /* 0x0000000800747947 */ /* 0x000fea0003800000 */
.L_x_1005:
[----:B------:R-:W-:-:S13]  /*3d50*/  ISETP.NE.AND P0, PT, R4, 0xf, PT ;  /* 0x0000000f0400780c */ /* 0x000fda0003f05270 */
[----:B------:R-:W-:Y:S05]  /*3d60*/  @!P0 BRA `(.L_x_1007) ;  /* 0x0000000000b48947 */ /* 0x000fea0003800000 */
[----:B------:R-:W-:-:S13]  /*3d70*/  ISETP.NE.AND P0, PT, R4, 0x17, PT ;  /* 0x000000170400780c */ /* 0x000fda0003f05270 */
[----:B------:R-:W-:Y:S05]  /*3d80*/  @!P0 BRA `(.L_x_1008) ;  /* 0x0000000000548947 */ /* 0x000fea0003800000 */
[----:B------:R-:W-:-:S13]  /*3d90*/  ISETP.NE.AND P0, PT, R4, 0x18, PT ;  /* 0x000000180400780c */ /* 0x000fda0003f05270 */
[----:B------:R-:W-:Y:S05]  /*3da0*/  @P0 BRA `(.L_x_996) ;  /* 0x0000000400fc0947 */ /* 0x000fea0003800000 */
[----:B------:R-:W-:Y:S01]  /*3db0*/  HADD2.F32 R19, -RZ, R19.H0_H0 ;  /* 0x20000013ff137230 */ /* 0x000fe20000004100 */
        /* <DEDUP_REMOVED lines=14> */
.L_x_1010:
[----:B------:R-:W-:Y:S05]  /*3ea0*/  BSYNC B0 ;  /* 0x0000000000007941 */ /* 0x000fea0003800000 */
.L_x_1009:
[----:B------:R-:W-:-:S05]  /*3eb0*/  LOP3.LUT R3, R0, R3, RZ, 0xfc, !PT ;  /* 0x0000000300037212 */ /* 0x000fca00078efcff */
[----:B------:R0:W-:Y:S01]  /*3ec0*/  STG.E.U8 desc[UR36][R16.64], R3 ;  /* 0x0000000310007986 */ /* 0x0001e2000c101124 */
[----:B------:R-:W-:Y:S05]  /*3ed0*/  BRA `(.L_x_997) ;  /* 0x0000000800107947 */ /* 0x000fea0003800000 */
.L_x_1008:
[----:B------:R-:W-:Y:S01]  /*3ee0*/  HADD2.F32 R19, -RZ, R19.H0_H0 ;  /* 0x20000013ff137230 */ /* 0x000fe20000004100 */
        /* <DEDUP_REMOVED lines=12> */
.L_x_1012:
[----:B------:R-:W-:Y:S01]  /*3fb0*/  IMAD.MOV.U32 R0, RZ, RZ, 0x7f ;  /* 0x0000007fff007424 */ /* 0x000fe200078e00ff */
[----:B------:R-:W-:-:S04]  /*3fc0*/  ISETP.GT.U32.AND P0, PT, R2, 0x7f800000, PT ;  /* 0x7f8000000200780c */ /* 0x000fc80003f04070 */
[----:B------:R-:W-:-:S09]  /*3fd0*/  SEL R0, R0, 0x7c, P0 ;  /* 0x0000007c00007807 */ /* 0x000fd20000000000 */
.L_x_1013:
[----:B------:R-:W-:Y:S05]  /*3fe0*/  BSYNC B0 ;  /* 0x0000000000007941 */ /* 0x000fea0003800000 */
.L_x_1011:
[----:B------:R-:W-:-:S04]  /*3ff0*/  LOP3.LUT R2, R19, 0x80000000, RZ, 0xc0, !PT ;  /* 0x8000000013027812 */ /* 0x000fc800078ec0ff */
[----:B------:R-:W-:-:S04]  /*4000*/  SHF.R.U32.HI R3, RZ, 0x18, R2 ;  /* 0x00000018ff037819 */ /* 0x000fc80000011602 */
[----:B------:R-:W-:-:S05]  /*4010*/  LOP3.LUT R3, R0, R3, RZ, 0xfc, !PT ;  /* 0x0000000300037212 */ /* 0x000fca00078efcff */
[----:B------:R0:W-:Y:S01]  /*4020*/  STG.E.U8 desc[UR36][R16.64], R3 ;  /* 0x0000000310007986 */ /* 0x0001e2000c101124 */
[----:B------:R-:W-:Y:S05]  /*4030*/  BRA `(.L_x_997) ;  /* 0x0000000400b87947 */ /* 0x000fea0003800000 */
.L_x_1007:
[----:B------:R-:W-:-:S05]  /*4040*/  HADD2.F32 R0, -RZ, R19.H0_H0 ;  /* 0x20000013ff007230 */ /* 0x000fca0000004100 */
[----:B------:R-:W-:-:S05]  /*4050*/  F2FP.BF16.F32.PACK_AB R0, RZ, R0 ;  /* 0x00000000ff00723e */ /* 0x000fca00000010ff */
[----:B------:R0:W-:Y:S01]  /*4060*/  STG.E.U16 desc[UR36][R16.64], R0 ;  /* 0x0000000010007986 */ /* 0x0001e2000c101524 */
[----:B------:R-:W-:Y:S05]  /*4070*/  BRA `(.L_x_997) ;  /* 0x0000000400a87947 */ /* 0x000fea0003800000 */
.L_x_1004:
        /* <DEDUP_REMOVED lines=8> */
[----:B------:R-:W-:-:S06]  /*4100*/  HADD2.F32 R3, -RZ, R19.H0_H0 ;  /* 0x20000013ff037230 */ /* 0x000fcc0000004100 */
[----:B------:R-:W0:Y:S02]  /*4110*/  F2I.FTZ.U32.TRUNC.NTZ R3, R3 ;  /* 0x0000000300037305 */ /* 0x000e24000021f000 */
[----:B0-----:R0:W-:Y:S01]  /*4120*/  STG.E.U16 desc[UR36][R16.64], R3 ;  /* 0x0000000310007986 */ /* 0x0011e2000c101524 */
[----:B------:R-:W-:Y:S05]  /*4130*/  BRA `(.L_x_997) ;  /* 0x0000000400787947 */ /* 0x000fea0003800000 */
.L_x_1016:
[----:B------:R-:W-:Y:S01]  /*4140*/  HADD2.F32 R19, -RZ, R19.H0_H0 ;  /* 0x20000013ff137230 */ /* 0x000fe20000004100 */
        /* <DEDUP_REMOVED lines=16> */
.L_x_1019:
[----:B------:R-:W-:-:S04]  /*4250*/  LOP3.LUT R2, R19, 0x80000000, RZ, 0xc0, !PT ;  /* 0x8000000013027812 */ /* 0x000fc800078ec0ff */
[----:B------:R-:W-:-:S04]  /*4260*/  SHF.R.U32.HI R3, RZ, 0x18, R2 ;  /* 0x00000018ff037819 */ /* 0x000fc80000011602 */
[----:B------:R-:W-:-:S04]  /*4270*/  LOP3.LUT R0, R0, R3, RZ, 0xfc, !PT ;  /* 0x0000000300007212 */ /* 0x000fc800078efcff */
[----:B------:R-:W-:-:S07]  /*4280*/  PRMT R8, R0, 0x7610, R8 ;  /* 0x0000761000087816 */ /* 0x000fce0000000008 */
.L_x_1018:
[----:B------:R-:W-:Y:S05]  /*4290*/  BSYNC B0 ;  /* 0x0000000000007941 */ /* 0x000fea0003800000 */
.L_x_1017:
[----:B------:R0:W-:Y:S01]  /*42a0*/  STG.E.U8 desc[UR36][R16.64], R8 ;  /* 0x0000000810007986 */ /* 0x0001e2000c101124 */
[----:B------:R-:W-:Y:S05]  /*42b0*/  BRA `(.L_x_997) ;  /* 0x0000000400187947 */ /* 0x000fea0003800000 */
.L_x_1015:
        /* <DEDUP_REMOVED lines=17> */
.L_x_1022:
[----:B------:R-:W-:-:S04]  /*43d0*/  LOP3.LUT R2, R19, 0x80000000, RZ, 0xc0, !PT ;  /* 0x8000000013027812 */ /* 0x000fc800078ec0ff */
[----:B------:R-:W-:-:S04]  /*43e0*/  SHF.R.U32.HI R3, RZ, 0x18, R2 ;  /* 0x00000018ff037819 */ /* 0x000fc80000011602 */
[----:B------:R-:W-:-:S04]  /*43f0*/  LOP3.LUT R0, R0, R3, RZ, 0xfc, !PT ;  /* 0x0000000300007212 */ /* 0x000fc800078efcff */
[----:B------:R-:W-:-:S07]  /*4400*/  PRMT R8, R0, 0x7610, R8 ;  /* 0x0000761000087816 */ /* 0x000fce0000000008 */
.L_x_1021:
[----:B------:R-:W-:Y:S05]  /*4410*/  BSYNC B0 ;  /* 0x0000000000007941 */ /* 0x000fea0003800000 */
.L_x_1020:
[----:B------:R0:W-:Y:S01]  /*4420*/  STG.E.U8 desc[UR36][R16.64], R8 ;  /* 0x0000000810007986 */ /* 0x0001e2000c101124 */
[----:B------:R-:W-:Y:S05]  /*4430*/  BRA `(.L_x_997) ;  /* 0x0000000000b87947 */ /* 0x000fea0003800000 */
.L_x_1014:
[----:B------:R-:W-:-:S13]  /*4440*/  ISETP.NE.AND P0, PT, R4, 0x1c, PT ;  /* 0x0000001c0400780c */ /* 0x000fda0003f05270 */
[----:B------:R-:W-:Y:S05]  /*4450*/  @!P0 BRA `(.L_x_1023) ;  /* 0x0000000000a48947 */ /* 0x000fea0003800000 */
[----:B------:R-:W-:-:S13]  /*4460*/  ISETP.NE.AND P0, PT, R4, 0x1d, PT ;  /* 0x0000001d0400780c */ /* 0x000fda0003f05270 */
[----:B------:R-:W-:Y:S05]  /*4470*/  @!P0 BRA `(.L_x_1024) ;  /* 0x00000000008c8947 */ /* 0x000fea0003800000 */
[----:B------:R-:W-:-:S13]  /*4480*/  ISETP.NE.AND P0, PT, R4, 0x2c, PT ;  /* 0x0000002c0400780c */ /* 0x000fda0003f05270 */
[----:B------:R-:W-:Y:S05]  /*4490*/  @P0 BRA `(.L_x_996) ;  /* 0x0000000000400947 */ /* 0x000fea0003800000 */
[----:B------:R-:W-:Y:S02]  /*44a0*/  HADD2.F32 R19, -RZ, R19.H0_H0 ;  /* 0x20000013ff137230 */ /* 0x000fe40000004100 */
        /* <DEDUP_REMOVED lines=15> */
.L_x_996:
        /* <DEDUP_REMOVED lines=16> */
.L_x_1025:
[----:B------:R-:W-:Y:S05]  /*46a0*/  BRA `(.L_x_997) ;  /* 0x00000000001c7947 */ /* 0x000fea0003800000 */
.L_x_1024:
[----:B------:R-:W-:-:S06]  /*46b0*/  HADD2.F32 R2, -RZ, R19.H0_H0 ;  /* 0x20000013ff027230 */ /* 0x000fcc0000004100 */
[----:B------:R-:W0:Y:S02]  /*46c0*/  F2I.U64.TRUNC R2, R2 ;  /* 0x0000000200027311 */ /* 0x000e24000020d800 */
[----:B0-----:R0:W-:Y:S01]  /*46d0*/  STG.E.64 desc[UR36][R16.64], R2 ;  /* 0x0000000210007986 */ /* 0x0011e2000c101b24 */
[----:B------:R-:W-:Y:S05]  /*46e0*/  BRA `(.L_x_997) ;  /* 0x00000000000c7947 */ /* 0x000fea0003800000 */
.L_x_1023:
[----:B------:R-:W-:-:S06]  /*46f0*/  HADD2.F32 R19, -RZ, R19.H0_H0 ;  /* 0x20000013ff137230 */ /* 0x000fcc0000004100 */
[----:B------:R-:W0:Y:S02]  /*4700*/  F2I.FTZ.U32.TRUNC.NTZ R19, R19 ;  /* 0x0000001300137305 */ /* 0x000e24000021f000 */
[----:B0-----:R0:W-:Y:S02]  /*4710*/  STG.E desc[UR36][R16.64], R19 ;  /* 0x0000001310007986 */ /* 0x0011e4000c101924 */
.L_x_997:
[----:B------:R-:W-:-:S04]  /*4720*/  IMAD R18, R18, 0x200, R23 ;  /* 0x0000020012127824 */ /* 0x000fc800078e0217 */
[----:B0-23--:R-:W-:-:S07]  /*4730*/  VIADD R19, R18, 0x80 ;  /* 0x0000008012137836 */ /* 0x00dfce0000000000 */
.L_x_924:
[----:B------:R-:W-:Y:S05]  /*4740*/  BSYNC B6 ;  /* 0x0000000000067941 */ /* 0x000fea0003800000 */
.L_x_923:
        /* <DEDUP_REMOVED lines=358> */
.L_x_1028:
        /* <DEDUP_REMOVED lines=23> */
.L_x_1032:
[----:B------:R-:W2:Y:S02]  /*5f20*/  LDG.E.U8 R2, desc[UR36][R2.64] ;  /* 0x0000002402027981 */ /* 0x000ea4000c1e1100 */
[----:B--2---:R-:W-:-:S04]  /*5f30*/  I2FP.F32.U32 R0, R2 ;  /* 0x0000000200007245 */ /* 0x004fc80000201000 */
[----:B------:R-:W-:-:S04]  /*5f40*/  F2FP.F16.F32.PACK_AB R0, RZ, R0 ;  /* 0x00000000ff00723e */ /* 0x000fc800000000ff */
[----:B------:R-:W-:Y:S01]  /*5f50*/  PRMT R22, R0, 0x7610, R22 ;  /* 0x0000761000167816 */ /* 0x000fe20000000016 */
[----:B------:R-:W-:Y:S06]  /*5f60*/  BRA `(.L_x_1034) ;  /* 0x0000000c00bc7947 */ /* 0x000fec0003800000 */
.L_x_1031:
        /* <DEDUP_REMOVED lines=11> */
.L_x_1036:
[----:B------:R-:W2:Y:S02]  /*6020*/  LDG.E R2, desc[UR36][R2.64] ;  /* 0x0000002402027981 */ /* 0x000ea4000c1e1900 */
[----:B--2---:R-:W-:-:S04]  /*6030*/  I2FP.F32.S32 R0, R2 ;  /* 0x0000000200007245 */ /* 0x004fc80000201400 */
[----:B------:R-:W-:-:S04]  /*6040*/  F2FP.F16.F32.PACK_AB R0, RZ, R0 ;  /* 0x00000000ff00723e */ /* 0x000fc800000000ff */
[----:B------:R-:W-:Y:S01]  /*6050*/  PRMT R22, R0, 0x7610, R22 ;  /* 0x0000761000167816 */ /* 0x000fe20000000016 */
[----:B------:R-:W-:Y:S06]  /*6060*/  BRA `(.L_x_1034) ;  /* 0x0000000c007c7947 */ /* 0x000fec0003800000 */
.L_x_1035:
[----:B------:R-:W2:Y:S02]  /*6070*/  LDG.E.U16 R2, desc[UR36][R2.64] ;  /* 0x0000002402027981 */ /* 0x000ea4000c1e1500 */
[----:B--2---:R-:W0:Y:S02]  /*6080*/  I2F.S16 R0, R2 ;  /* 0x0000000200007306 */ /* 0x004e240000101400 */
[----:B0-----:R-:W-:-:S04]  /*6090*/  F2FP.F16.F32.PACK_AB R0, RZ, R0 ;  /* 0x00000000ff00723e */ /* 0x001fc800000000ff */
[----:B------:R-:W-:Y:S01]  /*60a0*/  PRMT R22, R0, 0x7610, R22 ;  /* 0x0000761000167816 */ /* 0x000fe20000000016 */
[----:B------:R-:W-:Y:S06]  /*60b0*/  BRA `(.L_x_1034) ;  /* 0x0000000c00687947 */ /* 0x000fec0003800000 */
.L_x_1030:
        /* <DEDUP_REMOVED lines=9> */
.L_x_1038:
[----:B------:R1:W5:Y:S01]  /*6150*/  LDG.E.U16 R22, desc[UR36][R2.64] ;  /* 0x0000002402167981 */ /* 0x000362000c1e1500 */
[----:B------:R-:W-:Y:S05]  /*6160*/  BRA `(.L_x_1034) ;  /* 0x0000000c003c7947 */ /* 0x000fea0003800000 */
.L_x_1037:
        /* <DEDUP_REMOVED lines=9> */
.L_x_1040:
[----:B------:R0:W5:Y:S01]  /*6200*/  LDG.E.U16 R22, desc[UR36][R2.64] ;  /* 0x0000002402167981 */ /* 0x000162000c1e1500 */
[----:B------:R-:W-:Y:S05]  /*6210*/  BRA `(.L_x_1034) ;  /* 0x0000000c00107947 */ /* 0x000fea0003800000 */
.L_x_1039:
        /* <DEDUP_REMOVED lines=9> */
.L_x_1029:
        /* <DEDUP_REMOVED lines=14> */
.L_x_1043:
        /* <DEDUP_REMOVED lines=9> */
.L_x_1042:
        /* <DEDUP_REMOVED lines=28> */
.L_x_1045:
        /* <DEDUP_REMOVED lines=15> */
.L_x_1044:
[----:B------:R-:W2:Y:S02]  /*66d0*/  LDG.E.U16 R0, desc[UR36][R2.64] ;  /* 0x0000002402007981 */ /* 0x000ea4000c1e1500 */
[----:B--2---:R-:W-:-:S05]  /*66e0*/  IMAD.U32 R0, R0, 0x10000, RZ ;  /* 0x0001000000007824 */ /* 0x004fca00078e00ff */
[----:B------:R-:W-:-:S04]  /*66f0*/  F2FP.F16.F32.PACK_AB R0, RZ, R0 ;  /* 0x00000000ff00723e */ /* 0x000fc800000000ff */
[----:B------:R-:W-:Y:S01]  /*6700*/  PRMT R22, R0, 0x7610, R22 ;  /* 0x0000761000167816 */ /* 0x000fe20000000016 */
[----:B------:R-:W-:Y:S06]  /*6710*/  BRA `(.L_x_1034) ;  /* 0x0000000400d07947 */ /* 0x000fec0003800000 */
.L_x_1041:
        /* <DEDUP_REMOVED lines=13> */
.L_x_1048:
        /* <DEDUP_REMOVED lines=21> */
.L_x_1052:
[----:B------:R-:W-:Y:S05]  /*6940*/  BSYNC B1 ;  /* 0x0000000000017941 */ /* 0x000fea0003800000 */
.L_x_1051:
[----:B------:R-:W-:Y:S01]  /*6950*/  LEA R3, R0, 0x3b800000, 0x17 ;  /* 0x3b80000000037811 */ /* 0x000fe200078eb8ff */
[----:B------:R-:W-:-:S05]  /*6960*/  IMAD.SHL.U32 R0, R2, 0x100000, RZ ;  /* 0x0010000002007824 */ /* 0x000fca00078e00ff */
[----:B------:R-:W-:-:S07]  /*6970*/  LOP3.LUT R0, R3, R0, R4, 0xfe, !PT ;  /* 0x0000000003007212 */ /* 0x000fce00078efe04 */
.L_x_1050:
[----:B------:R-:W-:Y:S05]  /*6980*/  BSYNC B0 ;  /* 0x0000000000007941 */ /* 0x000fea0003800000 */
.L_x_1049:
[----:B------:R-:W-:-:S04]  /*6990*/  F2FP.F16.F32.PACK_AB R0, RZ, R0 ;  /* 0x00000000ff00723e */ /* 0x000fc800000000ff */
[----:B------:R-:W-:Y:S01]  /*69a0*/  PRMT R22, R0, 0x7610, R22 ;  /* 0x0000761000167816 */ /* 0x000fe20000000016 */
[----:B------:R-:W-:Y:S06]  /*69b0*/  BRA `(.L_x_1034) ;  /* 0x0000000400287947 */ /* 0x000fec0003800000 */
.L_x_1047:
        /* <DEDUP_REMOVED lines=21> */
.L_x_1056:
[----:B------:R-:W-:Y:S05]  /*6b10*/  BSYNC B1 ;  /* 0x0000000000017941 */ /* 0x000fea0003800000 */
.L_x_1055:
[----:B------:R-:W-:Y:S01]  /*6b20*/  LEA R3, R0, 0x37800000, 0x17 ;  /* 0x3780000000037811 */ /* 0x000fe200078eb8ff */
[----:B------:R-:W-:-:S05]  /*6b30*/  IMAD.SHL.U32 R0, R2, 0x200000, RZ ;  /* 0x0020000002007824 */ /* 0x000fca00078e00ff */
[----:B------:R-:W-:-:S07]  /*6b40*/  LOP3.LUT R0, R3, R0, R4, 0xfe, !PT ;  /* 0x0000000003007212 */ /* 0x000fce00078efe04 */
.L_x_1054:
[----:B------:R-:W-:Y:S05]  /*6b50*/  BSYNC B0 ;  /* 0x0000000000007941 */ /* 0x000fea0003800000 */
.L_x_1053:
[----:B------:R-:W-:-:S04]  /*6b60*/  F2FP.F16.F32.PACK_AB R0, RZ, R0 ;  /* 0x00000000ff00723e */ /* 0x000fc800000000ff */
[----:B------:R-:W-:Y:S01]  /*6b70*/  PRMT R22, R0, 0x7610, R22 ;  /* 0x0000761000167816 */ /* 0x000fe20000000016 */
[----:B------:R-:W-:Y:S06]  /*6b80*/  BRA `(.L_x_1034) ;  /* 0x0000000000b47947 */ /* 0x000fec0003800000 */
.L_x_1046:
        /* <DEDUP_REMOVED lines=14> */
.L_x_1060:
[----:B------:R-:W-:Y:S05]  /*6c70*/  BSYNC B0 ;  /* 0x0000000000007941 */ /* 0x000fea0003800000 */
.L_x_1059:
[----:B------:R-:W-:-:S04]  /*6c80*/  F2FP.F16.F32.PACK_AB R0, RZ, R0 ;  /* 0x00000000ff00723e */ /* 0x000fc800000000ff */
[----:B------:R-:W-:Y:S01]  /*6c90*/  PRMT R22, R0, 0x7610, R22 ;  /* 0x0000761000167816 */ /* 0x000fe20000000016 */
[----:B------:R-:W-:Y:S06]  /*6ca0*/  BRA `(.L_x_1034) ;  /* 0x00000000006c7947 */ /* 0x000fec0003800000 */
.L_x_1033:
        /* <DEDUP_REMOVED lines=16> */
.L_x_1061:
[----:B------:R-:W-:Y:S01]  /*6db0*/  PRMT R22, RZ, 0x7610, R22 ;  /* 0x00007610ff167816 */ /* 0x000fe20000000016 */
[----:B------:R-:W-:Y:S06]  /*6dc0*/  BRA `(.L_x_1034) ;  /* 0x0000000000247947 */ /* 0x000fec0003800000 */
.L_x_1058:
[----:B------:R-:W2:Y:S02]  /*6dd0*/  LDG.E.64 R2, desc[UR36][R2.64] ;  /* 0x0000002402027981 */ /* 0x000ea4000c1e1b00 */
[----:B--2---:R-:W0:Y:S02]  /*6de0*/  I2F.U64 R0, R2 ;  /* 0x0000000200007312 */ /* 0x004e240000301000 */
[----:B0-----:R-:W-:-:S04]  /*6df0*/  F2FP.F16.F32.PACK_AB R0, RZ, R0 ;  /* 0x00000000ff00723e */ /* 0x001fc800000000ff */
[----:B------:R-:W-:Y:S01]  /*6e00*/  PRMT R22, R0, 0x7610, R22 ;  /* 0x0000761000167816 */ /* 0x000fe20000000016 */
[----:B------:R-:W-:Y:S06]  /*6e10*/  BRA `(.L_x_1034) ;  /* 0x0000000000107947 */ /* 0x000fec0003800000 */
.L_x_1057:
[----:B------:R-:W2:Y:S02]  /*6e20*/  LDG.E R2, desc[UR36][R2.64] ;  /* 0x0000002402027981 */ /* 0x000ea4000c1e1900 */
[----:B--2---:R-:W-:-:S04]  /*6e30*/  I2FP.F32.U32 R0, R2 ;  /* 0x0000000200007245 */ /* 0x004fc80000201000 */
[----:B------:R-:W-:-:S04]  /*6e40*/  F2FP.F16.F32.PACK_AB R0, RZ, R0 ;  /* 0x00000000ff00723e */ /* 0x000fc800000000ff */
[----:B------:R-:W-:-:S07]  /*6e50*/  PRMT R22, R0, 0x7610, R22 ;  /* 0x0000761000167816 */ /* 0x000fce0000000016 */
.L_x_1034:
        /* <DEDUP_REMOVED lines=19> */
.L_x_1065:
[----:B------:R-:W2:Y:S02]  /*6f90*/  LDG.E.U8 R2, desc[UR36][R2.64] ;  /* 0x0000002402027981 */ /* 0x000ea4000c1e1100 */
[----:B--2---:R-:W-:-:S04]  /*6fa0*/  I2FP.F32.U32 R0, R2 ;  /* 0x0000000200007245 */ /* 0x004fc80000201000 */
[----:B------:R-:W-:Y:S01]  /*6fb0*/  F2FP.F16.F32.PACK_AB R0, RZ, R0 ;  /* 0x00000000ff00723e */ /* 0x000fe200000000ff */
[----:B------:R-:W-:Y:S06]  /*6fc0*/  BRA `(.L_x_1067) ;  /* 0x0000000c00887947 */ /* 0x000fec0003800000 */
.L_x_1064:
        /* <DEDUP_REMOVED lines=10> */
.L_x_1069:
[----:B------:R-:W2:Y:S02]  /*7070*/  LDG.E R2, desc[UR36][R2.64] ;  /* 0x0000002402027981 */ /* 0x000ea4000c1e1900 */
[----:B--2---:R-:W-:-:S04]  /*7080*/  I2FP.F32.S32 R0, R2 ;  /* 0x0000000200007245 */ /* 0x004fc80000201400 */
[----:B------:R-:W-:Y:S01]  /*7090*/  F2FP.F16.F32.PACK_AB R0, RZ, R0 ;  /* 0x00000000ff00723e */ /* 0x000fe200000000ff */
[----:B------:R-:W-:Y:S06]  /*70a0*/  BRA `(.L_x_1067) ;  /* 0x0000000c00507947 */ /* 0x000fec0003800000 */
.L_x_1068:
[----:B------:R-:W2:Y:S02]  /*70b0*/  LDG.E.U16 R2, desc[UR36][R2.64] ;  /* 0x0000002402027981 */ /* 0x000ea4000c1e1500 */
[----:B--2---:R-:W0:Y:S02]  /*70c0*/  I2F.S16 R0, R2 ;  /* 0x0000000200007306 */ /* 0x004e240000101400 */
[----:B0-----:R-:W-:Y:S01]  /*70d0*/  F2FP.F16.F32.PACK_AB R0, RZ, R0 ;  /* 0x00000000ff00723e */ /* 0x001fe200000000ff */
[----:B------:R-:W-:Y:S06]  /*70e0*/  BRA `(.L_x_1067) ;  /* 0x0000000c00407947 */ /* 0x000fec0003800000 */
.L_x_1063:
        /* <DEDUP_REMOVED lines=9> */
.L_x_1071:
[----:B------:R1:W5:Y:S01]  /*7180*/  LDG.E.U16 R0, desc[UR36][R2.64] ;  /* 0x0000002402007981 */ /* 0x000362000c1e1500 */
[----:B------:R-:W-:Y:S05]  /*7190*/  BRA `(.L_x_1067) ;  /* 0x0000000c00147947 */ /* 0x000fea0003800000 */
.L_x_1070:
        /* <DEDUP_REMOVED lines=9> */
.L_x_1073:
[----:B------:R0:W5:Y:S01]  /*7230*/  LDG.E.U16 R0, desc[UR36][R2.64] ;  /* 0x0000002402007981 */ /* 0x000162000c1e1500 */
[----:B------:R-:W-:Y:S05]  /*7240*/  BRA `(.L_x_1067) ;  /* 0x0000000800e87947 */ /* 0x000fea0003800000 */
.L_x_1072:
        /* <DEDUP_REMOVED lines=8> */
.L_x_1062:
        /* <DEDUP_REMOVED lines=13> */
.L_x_1076:
        /* <DEDUP_REMOVED lines=8> */
.L_x_1075:
        /* <DEDUP_REMOVED lines=28> */
.L_x_1078:
        /* <DEDUP_REMOVED lines=15> */
.L_x_1077:
[----:B------:R-:W2:Y:S02]  /*76d0*/  LDG.E.U16 R0, desc[UR36][R2.64] ;  /* 0x0000002402007981 */ /* 0x000ea4000c1e1500 */
[----:B--2---:R-:W-:-:S05]  /*76e0*/  IMAD.U32 R0, R0, 0x10000, RZ ;  /* 0x0001000000007824 */ /* 0x004fca00078e00ff */
[----:B------:R-:W-:Y:S01]  /*76f0*/  F2FP.F16.F32.PACK_AB R0, RZ, R0 ;  /* 0x00000000ff00723e */ /* 0x000fe200000000ff */
[----:B------:R-:W-:Y:S06]  /*7700*/  BRA `(.L_x_1067) ;  /* 0x0000000400b87947 */ /* 0x000fec0003800000 */
.L_x_1074:
        /* <DEDUP_REMOVED lines=12> */
.L_x_1081:
        /* <DEDUP_REMOVED lines=21> */
.L_x_1085:
[----:B------:R-:W-:Y:S05]  /*7920*/  BSYNC B1 ;  /* 0x0000000000017941 */ /* 0x000fea0003800000 */
.L_x_1084:
[----:B------:R-:W-:Y:S01]  /*7930*/  LEA R3, R0, 0x3b800000, 0x17 ;  /* 0x3b80000000037811 */ /* 0x000fe200078eb8ff */
[----:B------:R-:W-:-:S05]  /*7940*/  IMAD.SHL.U32 R0, R2, 0x100000, RZ ;  /* 0x0010000002007824 */ /* 0x000fca00078e00ff */
[----:B------:R-:W-:-:S07]  /*7950*/  LOP3.LUT R0, R3, R0, R4, 0xfe, !PT ;  /* 0x0000000003007212 */ /* 0x000fce00078efe04 */
.L_x_1083:
[----:B------:R-:W-:Y:S05]  /*7960*/  BSYNC B0 ;  /* 0x0000000000007941 */ /* 0x000fea0003800000 */
.L_x_1082:
[----:B------:R-:W-:Y:S01]  /*7970*/  F2FP.F16.F32.PACK_AB R0, RZ, R0 ;  /* 0x00000000ff00723e */ /* 0x000fe200000000ff */
[----:B------:R-:W-:Y:S06]  /*7980*/  BRA `(.L_x_1067) ;  /* 0x0000000400187947 */ /* 0x000fec0003800000 */
.L_x_1080:
        /* <DEDUP_REMOVED lines=21> */
.L_x_1089:
[----:B------:R-:W-:Y:S05]  /*7ae0*/  BSYNC B1 ;  /* 0x0000000000017941 */ /* 0x000fea0003800000 */
.L_x_1088:
[----:B------:R-:W-:Y:S01]  /*7af0*/  LEA R3, R0, 0x37800000, 0x17 ;  /* 0x3780000000037811 */ /* 0x000fe200078eb8ff */
[----:B------:R-:W-:-:S05]  /*7b00*/  IMAD.SHL.U32 R0, R2, 0x200000, RZ ;  /* 0x0020000002007824 */ /* 0x000fca00078e00ff */
[----:B------:R-:W-:-:S07]  /*7b10*/  LOP3.LUT R0, R3, R0, R4, 0xfe, !PT ;  /* 0x0000000003007212 */ /* 0x000fce00078efe04 */
.L_x_1087:
[----:B------:R-:W-:Y:S05]  /*7b20*/  BSYNC B0 ;  /* 0x0000000000007941 */ /* 0x000fea0003800000 */
.L_x_1086:
[----:B------:R-:W-:Y:S01]  /*7b30*/  F2FP.F16.F32.PACK_AB R0, RZ, R0 ;  /* 0x00000000ff00723e */ /* 0x000fe200000000ff */
[----:B------:R-:W-:Y:S06]  /*7b40*/  BRA `(.L_x_1067) ;  /* 0x0000000000a87947 */ /* 0x000fec0003800000 */
.L_x_1079:
        /* <DEDUP_REMOVED lines=14> */
.L_x_1093:
[----:B------:R-:W-:Y:S05]  /*7c30*/  BSYNC B0 ;  /* 0x0000000000007941 */ /* 0x000fea0003800000 */
.L_x_1092:
[----:B------:R-:W-:Y:S01]  /*7c40*/  F2FP.F16.F32.PACK_AB R0, RZ, R0 ;  /* 0x00000000ff00723e */ /* 0x000fe200000000ff */
[----:B------:R-:W-:Y:S06]  /*7c50*/  BRA `(.L_x_1067) ;  /* 0x0000000000647947 */ /* 0x000fec0003800000 */
.L_x_1066:
        /* <DEDUP_REMOVED lines=16> */
.L_x_1094:
[----:B------:R-:W-:Y:S01]  /*7d60*/  PRMT R0, RZ, 0x7610, R0 ;  /* 0x00007610ff007816 */ /* 0x000fe20000000000 */
[----:B------:R-:W-:Y:S06]  /*7d70*/  BRA `(.L_x_1067) ;  /* 0x00000000001c7947 */ /* 0x000fec0003800000 */
.L_x_1091:
[----:B------:R-:W2:Y:S02]  /*7d80*/  LDG.E.64 R2, desc[UR36][R2.64] ;  /* 0x0000002402027981 */ /* 0x000ea4000c1e1b00 */
[----:B--2---:R-:W0:Y:S02]  /*7d90*/  I2F.U64 R0, R2 ;  /* 0x0000000200007312 */ /* 0x004e240000301000 */
[----:B0-----:R-:W-:Y:S01]  /*7da0*/  F2FP.F16.F32.PACK_AB R0, RZ, R0 ;  /* 0x00000000ff00723e */ /* 0x001fe200000000ff */
[----:B------:R-:W-:Y:S06]  /*7db0*/  BRA `(.L_x_1067) ;  /* 0x00000000000c7947 */ /* 0x000fec0003800000 */
.L_x_1090:
[----:B------:R-:W2:Y:S02]  /*7dc0*/  LDG.E R2, desc[UR36][R2.64] ;  /* 0x0000002402027981 */ /* 0x000ea4000c1e1900 */
[----:B--2---:R-:W-:-:S04]  /*7dd0*/  I2FP.F32.U32 R0, R2 ;  /* 0x0000000200007245 */ /* 0x004fc80000201000 */
[----:B------:R-:W-:-:S07]  /*7de0*/  F2FP.F16.F32.PACK_AB R0, RZ, R0 ;  /* 0x00000000ff00723e */ /* 0x000fce00000000ff */
.L_x_1067:
[----:B-----5:R-:W-:Y:S01]  /*7df0*/  HADD2.F32 R0, -RZ, R0.H0_H0 ;  /* 0x20000000ff007230 */ /* 0x020fe20000004100 */
[----:B------:R-:W-:Y:S01]  /*7e00*/  ULDC.64 UR4, c[0x0][0x490] ;  /* 0x0001240000047ab9 */ /* 0x000fe20000000a00 */
[----:B------:R-:W2:Y:S01]  /*7e10*/  LDC.U8 R4, c[0x0][0x4a0] ;  /* 0x00012800ff047b82 */ /* 0x000ea20000000000 */
[----:B------:R-:W-:Y:S02]  /*7e20*/  HADD2.F32 R22, -RZ, R22.H0_H0 ;  /* 0x20000016ff167230 */ /* 0x000fe40000004100 */
[----:B------:R-:W-:-:S05]  /*7e30*/  FMUL.FTZ R0, R0, UR4 ;  /* 0x0000000400007c20 */ /* 0x000fca0008410000 */
[----:B------:R-:W-:-:S13]  /*7e40*/  FSETP.GT.FTZ.AND P0, PT, R0, UR5, PT ;  /* 0x0000000500007c0b */ /* 0x000fda000bf14000 */
[----:B------:R-:W-:Y:S01]  /*7e50*/  @!P0 FMUL.FTZ R0, R0, 1.4426950216293334961 ;  /* 0x3fb8aa3b00008820 */ /* 0x000fe20000410000 */
[----:B--2---:R-:W-:-:S03]  /*7e60*/  PRMT R5, R4, 0x9910, RZ ;  /* 0x0000991004057816 */ /* 0x004fc600000000ff */
[----:B01----:R-:W0:Y:S01]  /*7e70*/  @!P0 MUFU.EX2 R3, R0 ;  /* 0x0000000000038308 */ /* 0x003e220000000800 */
[----:B------:R-:W-:Y:S01]  /*7e80*/  ISETP.GT.AND P1, PT, R5, 0x9, PT ;  /* 0x000000090500780c */ /* 0x000fe20003f24270 */
[----:B0-----:R-:W-:Y:S01]  /*7e90*/  @!P0 FADD.FTZ R2, R3, 1 ;  /* 0x3f80000003028421 */ /* 0x001fe20000010000 */
        /* <DEDUP_REMOVED lines=17> */
.L_x_1098:
[----:B------:R-:W-:-:S06]  /*7fb0*/  HADD2.F32 R3, -RZ, R22.H0_H0 ;  /* 0x20000016ff037230 */ /* 0x000fcc0000004100 */
[----:B------:R-:W0:Y:S02]  /*7fc0*/  F2I.S64.TRUNC R2, R3 ;  /* 0x0000000300027311 */ /* 0x000e24000020d900 */
[----:B0-----:R0:W-:Y:S01]  /*7fd0*/  STG.E.U8 desc[UR36][R16.64], R2 ;  /* 0x0000000210007986 */ /* 0x0011e2000c101124 */
[----:B------:R-:W-:Y:S05]  /*7fe0*/  BRA `(.L_x_1100) ;  /* 0x0000000c00847947 */ /* 0x000fea0003800000 */
.L_x_1097:
        /* <DEDUP_REMOVED lines=10> */
.L_x_1102:
[----:B------:R-:W-:-:S04]  /*8090*/  HADD2.F32 R22, -RZ, R22.H0_H0 ;  /* 0x20000016ff167230 */ /* 0x000fc80000004100 */
[----:B------:R-:W0:Y:S02]  /*80a0*/  F2I.FTZ.TRUNC.NTZ R3, R22 ;  /* 0x0000001600037305 */ /* 0x000e24000021f100 */
[----:B0-----:R3:W-:Y:S01]  /*80b0*/  STG.E desc[UR36][R16.64], R3 ;  /* 0x0000000310007986 */ /* 0x0017e2000c101924 */
[----:B------:R-:W-:Y:S05]  /*80c0*/  BRA `(.L_x_1100) ;  /* 0x0000000c004c7947 */ /* 0x000fea0003800000 */
.L_x_1101:
[----:B------:R-:W-:-:S04]  /*80d0*/  HADD2.F32 R22, -RZ, R22.H0_H0 ;  /* 0x20000016ff167230 */ /* 0x000fc80000004100 */
[----:B------:R-:W0:Y:S02]  /*80e0*/  F2I.FTZ.TRUNC.NTZ R3, R22 ;  /* 0x0000001600037305 */ /* 0x000e24000021f100 */
[----:B0-----:R2:W-:Y:S01]  /*80f0*/  STG.E.U16 desc[UR36][R16.64], R3 ;  /* 0x0000000310007986 */ /* 0x0015e2000c101524 */
[----:B------:R-:W-:Y:S05]  /*8100*/  BRA `(.L_x_1100) ;  /* 0x0000000c003c7947 */ /* 0x000fea0003800000 */
.L_x_1096:
        /* <DEDUP_REMOVED lines=9> */
.L_x_1104:
[----:B------:R0:W-:Y:S01]  /*81a0*/  STG.E.U16 desc[UR36][R16.64], R22 ;  /* 0x0000001610007986 */ /* 0x0001e2000c101524 */
[----:B------:R-:W-:Y:S05]  /*81b0*/  BRA `(.L_x_1100) ;  /* 0x0000000c00107947 */ /* 0x000fea0003800000 */
.L_x_1103:
        /* <DEDUP_REMOVED lines=10> */
.L_x_1106:
[----:B------:R-:W-:-:S05]  /*8260*/  HADD2.F32 R0, -RZ, R22.H0_H0 ;  /* 0x20000016ff007230 */ /* 0x000fca0000004100 */
[----:B------:R-:W-:-:S04]  /*8270*/  F2FP.F16.F32.PACK_AB R0, RZ, R0 ;  /* 0x00000000ff00723e */ /* 0x000fc800000000ff */
[----:B------:R-:W-:-:S05]  /*8280*/  PRMT R0, R0, 0x5410, RZ ;  /* 0x0000541000007816 */ /* 0x000fca00000000ff */
[----:B------:R0:W-:Y:S01]  /*8290*/  STG.E desc[UR36][R16.64], R0 ;  /* 0x0000000010007986 */ /* 0x0001e2000c101924 */
[----:B------:R-:W-:Y:S05]  /*82a0*/  BRA `(.L_x_1100) ;  /* 0x0000000800d47947 */ /* 0x000fea0003800000 */
.L_x_1105:
[----:B------:R-:W-:-:S05]  /*82b0*/  HADD2.F32 R2, -RZ, R22.H0_H0 ;  /* 0x20000016ff027230 */ /* 0x000fca0000004100 */
[----:B------:R-:W-:-:S06]  /*82c0*/  FMUL.FTZ R2, R2, 1 ;  /* 0x3f80000002027820 */ /* 0x000fcc0000410000 */
[----:B------:R-:W0:Y:S02]  /*82d0*/  F2F.F64.F32 R2, R2 ;  /* 0x0000000200027310 */ /* 0x000e240000201800 */
[----:B0-----:R0:W-:Y:S01]  /*82e0*/  STG.E.64 desc[UR36][R16.64], R2 ;  /* 0x0000000210007986 */ /* 0x0011e2000c101b24 */
[----:B------:R-:W-:Y:S05]  /*82f0*/  BRA `(.L_x_1100) ;  /* 0x0000000800c07947 */ /* 0x000fea0003800000 */
.L_x_1095:
        /* <DEDUP_REMOVED lines=13> */
.L_x_1109:
[----:B------:R-:W-:Y:S01]  /*83d0*/  HADD2.F32 R22, -RZ, R22.H0_H0 ;  /* 0x20000016ff167230 */ /* 0x000fe20000004100 */
[----:B------:R-:W-:-:S04]  /*83e0*/  CS2R R6, SRZ ;  /* 0x0000000000067805 */ /* 0x000fc8000001ff00 */
[----:B------:R-:W-:-:S06]  /*83f0*/  FMUL.FTZ R4, R22, 1 ;  /* 0x3f80000016047820 */ /* 0x000fcc0000410000 */
[----:B------:R-:W0:Y:S02]  /*8400*/  F2F.F64.F32 R4, R4 ;  /* 0x0000000400047310 */ /* 0x000e240000201800 */
[----:B0-----:R0:W-:Y:S01]  /*8410*/  STG.E.128 desc[UR36][R16.64], R4 ;  /* 0x0000000410007986 */ /* 0x0011e2000c101d24 */
[----:B------:R-:W-:Y:S05]  /*8420*/  BRA `(.L_x_1100) ;  /* 0x0000000800747947 */ /* 0x000fea0003800000 */
.L_x_1108:
        /* <DEDUP_REMOVED lines=21> */
.L_x_1113:
[----:B------:R-:W-:Y:S05]  /*8580*/  BSYNC B0 ;  /* 0x0000000000007941 */ /* 0x000fea0003800000 */
.L_x_1112:
[----:B------:R-:W-:-:S05]  /*8590*/  LOP3.LUT R3, R0, R3, RZ, 0xfc, !PT ;  /* 0x0000000300037212 */ /* 0x000fca00078efcff */
[----:B------:R0:W-:Y:S01]  /*85a0*/  STG.E.U8 desc[UR36][R16.64], R3 ;  /* 0x0000000310007986 */ /* 0x0001e2000c101124 */
[----:B------:R-:W-:Y:S05]  /*85b0*/  BRA `(.L_x_1100) ;  /* 0x0000000800107947 */ /* 0x000fea0003800000 */
.L_x_1111:
        /* <DEDUP_REMOVED lines=13> */
.L_x_1115:
[----:B------:R-:W-:Y:S01]  /*8690*/  IMAD.MOV.U32 R0, RZ, RZ, 0x7f ;  /* 0x0000007fff007424 */ /* 0x000fe200078e00ff */
[----:B------:R-:W-:-:S04]  /*86a0*/  ISETP.GT.U32.AND P0, PT, R2, 0x7f800000, PT ;  /* 0x7f8000000200780c */ /* 0x000fc80003f04070 */
[----:B------:R-:W-:-:S09]  /*86b0*/  SEL R0, R0, 0x7c, P0 ;  /* 0x0000007c00007807 */ /* 0x000fd20000000000 */
.L_x_1116:
[----:B------:R-:W-:Y:S05]  /*86c0*/  BSYNC B0 ;  /* 0x0000000000007941 */ /* 0x000fea0003800000 */
.L_x_1114:
[----:B------:R-:W-:-:S04]  /*86d0*/  LOP3.LUT R2, R3, 0x80000000, RZ, 0xc0, !PT ;  /* 0x8000000003027812 */ /* 0x000fc800078ec0ff */
[----:B------:R-:W-:-:S04]  /*86e0*/  SHF.R.U32.HI R3, RZ, 0x18, R2 ;  /* 0x00000018ff037819 */ /* 0x000fc80000011602 */
[----:B------:R-:W-:-:S05]  /*86f0*/  LOP3.LUT R3, R0, R3, RZ, 0xfc, !PT ;  /* 0x0000000300037212 */ /* 0x000fca00078efcff */
[----:B------:R0:W-:Y:S01]  /*8700*/  STG.E.U8 desc[UR36][R16.64], R3 ;  /* 0x0000000310007986 */ /* 0x0001e2000c101124 */
[----:B------:R-:W-:Y:S05]  /*8710*/  BRA `(.L_x_1100) ;  /* 0x0000000400b87947 */ /* 0x000fea0003800000 */
.L_x_1110:
[----:B------:R-:W-:-:S05]  /*8720*/  HADD2.F32 R0, -RZ, R22.H0_H0 ;  /* 0x20000016ff007230 */ /* 0x000fca0000004100 */
[----:B------:R-:W-:-:S05]  /*8730*/  F2FP.BF16.F32.PACK_AB R0, RZ, R0 ;  /* 0x00000000ff00723e */ /* 0x000fca00000010ff */
[----:B------:R0:W-:Y:S01]  /*8740*/  STG.E.U16 desc[UR36][R16.64], R0 ;  /* 0x0000000010007986 */ /* 0x0001e2000c101524 */
[----:B------:R-:W-:Y:S05]  /*8750*/  BRA `(.L_x_1100) ;  /* 0x0000000400a87947 */ /* 0x000fea0003800000 */
.L_x_1107:
        /* <DEDUP_REMOVED lines=12> */
.L_x_1119:
        /* <DEDUP_REMOVED lines=17> */
.L_x_1122:
[----:B------:R-:W-:-:S04]  /*8930*/  LOP3.LUT R2, R3, 0x80000000, RZ, 0xc0, !PT ;  /* 0x8000000003027812 */ /* 0x000fc800078ec0ff */
[----:B------:R-:W-:-:S04]  /*8940*/  SHF.R.U32.HI R3, RZ, 0x18, R2 ;  /* 0x00000018ff037819 */ /* 0x000fc80000011602 */
[----:B------:R-:W-:-:S04]  /*8950*/  LOP3.LUT R0, R0, R3, RZ, 0xfc, !PT ;  /* 0x0000000300007212 */ /* 0x000fc800078efcff */
[----:B------:R-:W-:-:S07]  /*8960*/  PRMT R8, R0, 0x7610, R8 ;  /* 0x0000761000087816 */ /* 0x000fce0000000008 */
.L_x_1121:
[----:B------:R-:W-:Y:S05]  /*8970*/  BSYNC B0 ;  /* 0x0000000000007941 */ /* 0x000fea0003800000 */
.L_x_1120:
[----:B------:R0:W-:Y:S01]  /*8980*/  STG.E.U8 desc[UR36][R16.64], R8 ;  /* 0x0000000810007986 */ /* 0x0001e2000c101124 */
[----:B------:R-:W-:Y:S05]  /*8990*/  BRA `(.L_x_1100) ;  /* 0x0000000400187947 */ /* 0x000fea0003800000 */
.L_x_1118:
        /* <DEDUP_REMOVED lines=17> */
.L_x_1125:
[----:B------:R-:W-:-:S04]  /*8ab0*/  LOP3.LUT R2, R3, 0x80000000, RZ, 0xc0, !PT ;  /* 0x8000000003027812 */ /* 0x000fc800078ec0ff */
[----:B------:R-:W-:-:S04]  /*8ac0*/  SHF.R.U32.HI R3, RZ, 0x18, R2 ;  /* 0x00000018ff037819 */ /* 0x000fc80000011602 */
[----:B------:R-:W-:-:S04]  /*8ad0*/  LOP3.LUT R0, R0, R3, RZ, 0xfc, !PT ;  /* 0x0000000300007212 */ /* 0x000fc800078efcff */
[----:B------:R-:W-:-:S07]  /*8ae0*/  PRMT R8, R0, 0x7610, R8 ;  /* 0x0000761000087816 */ /* 0x000fce0000000008 */
.L_x_1124:
[----:B------:R-:W-:Y:S05]  /*8af0*/  BSYNC B0 ;  /* 0x0000000000007941 */ /* 0x000fea0003800000 */
.L_x_1123:
[----:B------:R0:W-:Y:S01]  /*8b00*/  STG.E.U8 desc[UR36][R16.64], R8 ;  /* 0x0000000810007986 */ /* 0x0001e2000c101124 */
[----:B------:R-:W-:Y:S05]  /*8b10*/  BRA `(.L_x_1100) ;  /* 0x0000000000b87947 */ /* 0x000fea0003800000 */
.L_x_1117:
[----:B------:R-:W-:-:S13]  /*8b20*/  ISETP.NE.AND P0, PT, R5, 0x1c, PT ;  /* 0x0000001c0500780c */ /* 0x000fda0003f05270 */
[----:B------:R-:W-:Y:S05]  /*8b30*/  @!P0 BRA `(.L_x_1126) ;  /* 0x0000000000a48947 */ /* 0x000fea0003800000 */
[----:B------:R-:W-:-:S13]  /*8b40*/  ISETP.NE.AND P0, PT, R5, 0x1d, PT ;  /* 0x0000001d0500780c */ /* 0x000fda0003f05270 */
[----:B------:R-:W-:Y:S05]  /*8b50*/  @!P0 BRA `(.L_x_1127) ;  /* 0x00000000008c8947 */ /* 0x000fea0003800000 */
[----:B------:R-:W-:-:S13]  /*8b60*/  ISETP.NE.AND P0, PT, R5, 0x2c, PT ;  /* 0x0000002c0500780c */ /* 0x000fda0003f05270 */
[----:B------:R-:W-:Y:S05]  /*8b70*/  @P0 BRA `(.L_x_1099) ;  /* 0x0000000000400947 */ /* 0x000fea0003800000 */
[----:B------:R-:W-:-:S05]  /*8b80*/  HADD2.F32 R3, -RZ, R22.H0_H0 ;  /* 0x20000016ff037230 */ /* 0x000fca0000004100 */
        /* <DEDUP_REMOVED lines=15> */
.L_x_1099:
        /* <DEDUP_REMOVED lines=15> */
[----:B-1----:R-:W-:Y:S05]  /*8d70*/  CALL.ABS.NOINC R2 ;  /* 0x0000000002007343 */ /* 0x002fea0003c00000 */
.L_x_1128:
[----:B------:R-:W-:Y:S05]  /*8d80*/  BRA `(.L_x_1100) ;  /* 0x00000000001c7947 */ /* 0x000fea0003800000 */
.L_x_1127:
[----:B------:R-:W-:-:S06]  /*8d90*/  HADD2.F32 R2, -RZ, R22.H0_H0 ;  /* 0x20000016ff027230 */ /* 0x000fcc0000004100 */
[----:B------:R-:W0:Y:S02]  /*8da0*/  F2I.U64.TRUNC R2, R2 ;  /* 0x0000000200027311 */ /* 0x000e24000020d800 */
[----:B0-----:R0:W-:Y:S01]  /*8db0*/  STG.E.64 desc[UR36][R16.64], R2 ;  /* 0x0000000210007986 */ /* 0x0011e2000c101b24 */
[----:B------:R-:W-:Y:S05]  /*8dc0*/  BRA `(.L_x_1100) ;  /* 0x00000000000c7947 */ /* 0x000fea0003800000 */
.L_x_1126:
[----:B------:R-:W-:-:S04]  /*8dd0*/  HADD2.F32 R22, -RZ, R22.H0_H0 ;  /* 0x20000016ff167230 */ /* 0x000fc80000004100 */
[----:B------:R-:W0:Y:S02]  /*8de0*/  F2I.FTZ.U32.TRUNC.NTZ R3, R22 ;  /* 0x0000001600037305 */ /* 0x000e24000021f000 */
[----:B0-----:R0:W-:Y:S02]  /*8df0*/  STG.E desc[UR36][R16.64], R3 ;  /* 0x0000000310007986 */ /* 0x0011e4000c101924 */
.L_x_1100:
[----:B------:R-:W-:-:S07]  /*8e00*/  VIADD R19, R19, 0x80 ;  /* 0x0000008013137836 */ /* 0x000fce0000000000 */
.L_x_1027:
[----:B------:R-:W-:Y:S05]  /*8e10*/  BSYNC B6 ;  /* 0x0000000000067941 */ /* 0x000fea0003800000 */
.L_x_1026:
[----:B------:R-:W-:Y:S01]  /*8e20*/  ULDC UR4, c[0x0][0x210] ;  /* 0x0000840000047ab9 */ /* 0x000fe20000000800 */
[----:B------:R-:W-:Y:S01]  /*8e30*/  BSSY B6, `(.L_x_1129) ;  /* 0x000046b000067945 */ /* 0x000fe20003800000 */
[----:B------:R-:W-:-:S13]  /*8e40*/  ISETP.GE.AND P0, PT, R19, UR4, PT ;  /* 0x0000000413007c0c */ /* 0x000fda000bf06270 */
[----:B------:R-:W-:Y:S05]  /*8e50*/  @P0 BRA `(.L_x_1130) ;  /* 0x0000004400a00947 */ /* 0x000fea0003800000 */
[----:B0-----:R-:W0:Y:S01]  /*8e60*/  LDC R6, c[0x0][0x218] ;  /* 0x00008600ff067b82 */ /* 0x001e220000000800 */
[----:B------:R-:W-:Y:S02]  /*8e70*/  IMAD.MOV.U32 R18, RZ, RZ, RZ ;  /* 0x000000ffff127224 */ /* 0x000fe400078e00ff */
[----:B------:R-:W-:Y:S02]  /*8e80*/  IMAD.MOV.U32 R0, RZ, RZ, RZ ;  /* 0x000000ffff007224 */ /* 0x000fe400078e00ff */
[----:B-1234-:R-:W-:Y:S01]  /*8e90*/  IMAD.MOV.U32 R16, RZ, RZ, RZ ;  /* 0x000000ffff107224 */ /* 0x01efe200078e00ff */
        /* <DEDUP_REMOVED lines=350> */
.L_x_1131:
        /* <DEDUP_REMOVED lines=23> */
.L_x_1135:
[----:B------:R-:W2:Y:S02]  /*a5f0*/  LDG.E.U8 R2, desc[UR36][R2.64] ;  /* 0x0000002402027981 */ /* 0x000ea4000c1e1100 */
[----:B--2---:R-:W-:-:S04]  /*a600*/  I2FP.F32.U32 R0, R2 ;  /* 0x0000000200007245 */ /* 0x004fc80000201000 */
[----:B------:R-:W-:-:S04]  /*a610*/  F2FP.F16.F32.PACK_AB R0, RZ, R0 ;  /* 0x00000000ff00723e */ /* 0x000fc800000000ff */
[----:B------:R-:W-:Y:S01]  /*a620*/  PRMT R22, R0, 0x7610, R22 ;  /* 0x0000761000167816 */ /* 0x000fe20000000016 */
[----:B------:R-:W-:Y:S06]  /*a630*/  BRA `(.L_x_1137) ;  /* 0x0000000c00bc7947 */ /* 0x000fec0003800000 */
.L_x_1134:
        /* <DEDUP_REMOVED lines=11> */
.L_x_1139:
[----:B------:R-:W2:Y:S02]  /*a6f0*/  LDG.E R2, desc[UR36][R2.64] ;  /* 0x0000002402027981 */ /* 0x000ea4000c1e1900 */
[----:B--2---:R-:W-:-:S04]  /*a700*/  I2FP.F32.S32 R0, R2 ;  /* 0x0000000200007245 */ /* 0x004fc80000201400 */
[----:B------:R-:W-:-:S04]  /*a710*/  F2FP.F16.F32.PACK_AB R0, RZ, R0 ;  /* 0x00000000ff00723e */ /* 0x000fc800000000ff */
[----:B------:R-:W-:Y:S01]  /*a720*/  PRMT R22, R0, 0x7610, R22 ;  /* 0x0000761000167816 */ /* 0x000fe20000000016 */
[----:B------:R-:W-:Y:S06]  /*a730*/  BRA `(.L_x_1137) ;  /* 0x0000000c007c7947 */ /* 0x000fec0003800000 */
.L_x_1138:
[----:B------:R-:W2:Y:S02]  /*a740*/  LDG.E.U16 R2, desc[UR36][R2.64] ;  /* 0x0000002402027981 */ /* 0x000ea4000c1e1500 */
[----:B--2---:R-:W0:Y:S02]  /*a750*/  I2F.S16 R0, R2 ;  /* 0x0000000200007306 */ /* 0x004e240000101400 */
[----:B0-----:R-:W-:-:S04]  /*a760*/  F2FP.F16.F32.PACK_AB R0, RZ, R0 ;  /* 0x00000000ff00723e */ /* 0x001fc800000000ff */
[----:B------:R-:W-:Y:S01]  /*a770*/  PRMT R22, R0, 0x7610, R22 ;  /* 0x0000761000167816 */ /* 0x000fe20000000016 */
[----:B------:R-:W-:Y:S06]  /*a780*/  BRA `(.L_x_1137) ;  /* 0x0000000c00687947 */ /* 0x000fec0003800000 */
.L_x_1133:
        /* <DEDUP_REMOVED lines=9> */
.L_x_1141:
[----:B------:R0:W5:Y:S01]  /*a820*/  LDG.E.U16 R22, desc[UR36][R2.64] ;  /* 0x0000002402167981 */ /* 0x000162000c1e1500 */
[----:B------:R-:W-:Y:S05]  /*a830*/  BRA `(.L_x_1137) ;  /* 0x0000000c003c7947 */ /* 0x000fea0003800000 */
.L_x_1140:
        /* <DEDUP_REMOVED lines=9> */
.L_x_1143:
[----:B------:R1:W5:Y:S01]  /*a8d0*/  LDG.E.U16 R22, desc[UR36][R2.64] ;  /* 0x0000002402167981 */ /* 0x000362000c1e1500 */
[----:B------:R-:W-:Y:S05]  /*a8e0*/  BRA `(.L_x_1137) ;  /* 0x0000000c00107947 */ /* 0x000fea0003800000 */
.L_x_1142:
        /* <DEDUP_REMOVED lines=9> */
.L_x_1132:
        /* <DEDUP_REMOVED lines=14> */
.L_x_1146:
        /* <DEDUP_REMOVED lines=9> */
.L_x_1145:
        /* <DEDUP_REMOVED lines=28> */
.L_x_1148:
        /* <DEDUP_REMOVED lines=15> */
.L_x_1147:
[----:B------:R-:W2:Y:S02]  /*ada0*/  LDG.E.U16 R0, desc[UR36][R2.64] ;  /* 0x0000002402007981 */ /* 0x000ea4000c1e1500 */
[----:B--2---:R-:W-:-:S05]  /*adb0*/  IMAD.U32 R0, R0, 0x10000, RZ ;  /* 0x0001000000007824 */ /* 0x004fca00078e00ff */
[----:B------:R-:W-:-:S04]  /*adc0*/  F2FP.F16.F32.PACK_AB R0, RZ, R0 ;  /* 0x00000000ff00723e */ /* 0x000fc800000000ff */
[----:B------:R-:W-:Y:S01]  /*add0*/  PRMT R22, R0, 0x7610, R22 ;  /* 0x0000761000167816 */ /* 0x000fe20000000016 */
[----:B------:R-:W-:Y:S06]  /*ade0*/  BRA `(.L_x_1137) ;  /* 0x0000000400d07947 */ /* 0x000fec0003800000 */
.L_x_1144:
        /* <DEDUP_REMOVED lines=13> */
.L_x_1151:
        /* <DEDUP_REMOVED lines=21> */
.L_x_1155:
[----:B------:R-:W-:Y:S05]  /*b010*/  BSYNC B1 ;  /* 0x0000000000017941 */ /* 0x000fea0003800000 */
.L_x_1154:
[----:B------:R-:W-:Y:S01]  /*b020*/  LEA R3, R0, 0x3b800000, 0x17 ;  /* 0x3b80000000037811 */ /* 0x000fe200078eb8ff */
[----:B------:R-:W-:-:S05]  /*b030*/  IMAD.SHL.U32 R0, R2, 0x100000, RZ ;  /* 0x0010000002007824 */ /* 0x000fca00078e00ff */
[----:B------:R-:W-:-:S07]  /*b040*/  LOP3.LUT R0, R3, R0, R4, 0xfe, !PT ;  /* 0x0000000003007212 */ /* 0x000fce00078efe04 */
.L_x_1153:
[----:B------:R-:W-:Y:S05]  /*b050*/  BSYNC B0 ;  /* 0x0000000000007941 */ /* 0x000fea0003800000 */
.L_x_1152:
[----:B------:R-:W-:-:S04]  /*b060*/  F2FP.F16.F32.PACK_AB R0, RZ, R0 ;  /* 0x00000000ff00723e */ /* 0x000fc800000000ff */
[----:B------:R-:W-:Y:S01]  /*b070*/  PRMT R22, R0, 0x7610, R22 ;  /* 0x0000761000167816 */ /* 0x000fe20000000016 */
[----:B------:R-:W-:Y:S06]  /*b080*/  BRA `(.L_x_1137) ;  /* 0x0000000400287947 */ /* 0x000fec0003800000 */
.L_x_1150:
        /* <DEDUP_REMOVED lines=21> */
.L_x_1159:
[----:B------:R-:W-:Y:S05]  /*b1e0*/  BSYNC B1 ;  /* 0x0000000000017941 */ /* 0x000fea0003800000 */
.L_x_1158:
[----:B------:R-:W-:Y:S01]  /*b1f0*/  LEA R3, R0, 0x37800000, 0x17 ;  /* 0x3780000000037811 */ /* 0x000fe200078eb8ff */
[----:B------:R-:W-:-:S05]  /*b200*/  IMAD.SHL.U32 R0, R2, 0x200000, RZ ;  /* 0x0020000002007824 */ /* 0x000fca00078e00ff */
[----:B------:R-:W-:-:S07]  /*b210*/  LOP3.LUT R0, R3, R0, R4, 0xfe, !PT ;  /* 0x0000000003007212 */ /* 0x000fce00078efe04 */
.L_x_1157:
[----:B------:R-:W-:Y:S05]  /*b220*/  BSYNC B0 ;  /* 0x0000000000007941 */ /* 0x000fea0003800000 */
.L_x_1156:
[----:B------:R-:W-:-:S04]  /*b230*/  F2FP.F16.F32.PACK_AB R0, RZ, R0 ;  /* 0x00000000ff00723e */ /* 0x000fc800000000ff */
[----:B------:R-:W-:Y:S01]  /*b240*/  PRMT R22, R0, 0x7610, R22 ;  /* 0x0000761000167816 */ /* 0x000fe20000000016 */
[----:B------:R-:W-:Y:S06]  /*b250*/  BRA `(.L_x_1137) ;  /* 0x0000000000b47947 */ /* 0x000fec0003800000 */
.L_x_1149:
        /* <DEDUP_REMOVED lines=14> */
.L_x_1163:
[----:B------:R-:W-:Y:S05]  /*b340*/  BSYNC B0 ;  /* 0x0000000000007941 */ /* 0x000fea0003800000 */
.L_x_1162:
[----:B------:R-:W-:-:S04]  /*b350*/  F2FP.F16.F32.PACK_AB R0, RZ, R0 ;  /* 0x00000000ff00723e */ /* 0x000fc800000000ff */
[----:B------:R-:W-:Y:S01]  /*b360*/  PRMT R22, R0, 0x7610, R22 ;  /* 0x0000761000167816 */ /* 0x000fe20000000016 */
[----:B------:R-:W-:Y:S06]  /*b370*/  BRA `(.L_x_1137) ;  /* 0x00000000006c7947 */ /* 0x000fec0003800000 */
.L_x_1136:
        /* <DEDUP_REMOVED lines=16> */
.L_x_1164:
[----:B------:R-:W-:Y:S01]  /*b480*/  PRMT R22, RZ, 0x7610, R22 ;  /* 0x00007610ff167816 */ /* 0x000fe20000000016 */
[----:B------:R-:W-:Y:S06]  /*b490*/  BRA `(.L_x_1137) ;  /* 0x0000000000247947 */ /* 0x000fec0003800000 */
.L_x_1161:
[----:B------:R-:W2:Y:S02]  /*b4a0*/  LDG.E.64 R2, desc[UR36][R2.64] ;  /* 0x0000002402027981 */ /* 0x000ea4000c1e1b00 */
[----:B--2---:R-:W0:Y:S02]  /*b4b0*/  I2F.U64 R0, R2 ;  /* 0x0000000200007312 */ /* 0x004e240000301000 */
[----:B0-----:R-:W-:-:S04]  /*b4c0*/  F2FP.F16.F32.PACK_AB R0, RZ, R0 ;  /* 0x00000000ff00723e */ /* 0x001fc800000000ff */
[----:B------:R-:W-:Y:S01]  /*b4d0*/  PRMT R22, R0, 0x7610, R22 ;  /* 0x0000761000167816 */ /* 0x000fe20000000016 */
[----:B------:R-:W-:Y:S06]  /*b4e0*/  BRA `(.L_x_1137) ;  /* 0x0000000000107947 */ /* 0x000fec0003800000 */
.L_x_1160:
[----:B------:R-:W2:Y:S02]  /*b4f0*/  LDG.E R2, desc[UR36][R2.64] ;  /* 0x0000002402027981 */ /* 0x000ea4000c1e1900 */
[----:B--2---:R-:W-:-:S04]  /*b500*/  I2FP.F32.U32 R0, R2 ;  /* 0x0000000200007245 */ /* 0x004fc80000201000 */
[----:B------:R-:W-:-:S04]  /*b510*/  F2FP.F16.F32.PACK_AB R0, RZ, R0 ;  /* 0x00000000ff00723e */ /* 0x000fc800000000ff */
[----:B------:R-:W-:-:S07]  /*b520*/  PRMT R22, R0, 0x7610, R22 ;  /* 0x0000761000167816 */ /* 0x000fce0000000016 */
.L_x_1137:
        /* <DEDUP_REMOVED lines=19> */
.L_x_1168:
[----:B------:R-:W2:Y:S02]  /*b660*/  LDG.E.U8 R2, desc[UR36][R2.64] ;  /* 0x0000002402027981 */ /* 0x000ea4000c1e1100 */
[----:B--2---:R-:W-:-:S04]  /*b670*/  I2FP.F32.U32 R0, R2 ;  /* 0x0000000200007245 */ /* 0x004fc80000201000 */
[----:B------:R-:W-:Y:S01]  /*b680*/  F2FP.F16.F32.PACK_AB R0, RZ, R0 ;  /* 0x00000000ff00723e */ /* 0x000fe200000000ff */
[----:B------:R-:W-:Y:S06]  /*b690*/  BRA `(.L_x_1170) ;  /* 0x0000000c00887947 */ /* 0x000fec0003800000 */
.L_x_1167:
        /* <DEDUP_REMOVED lines=10> */
.L_x_1172:
[----:B------:R-:W2:Y:S02]  /*b740*/  LDG.E R2, desc[UR36][R2.64] ;  /* 0x0000002402027981 */ /* 0x000ea4000c1e1900 */
[----:B--2---:R-:W-:-:S04]  /*b750*/  I2FP.F32.S32 R0, R2 ;  /* 0x0000000200007245 */ /* 0x004fc80000201400 */
[----:B------:R-:W-:Y:S01]  /*b760*/  F2FP.F16.F32.PACK_AB R0, RZ, R0 ;  /* 0x00000000ff00723e */ /* 0x000fe200000000ff */
[----:B------:R-:W-:Y:S06]  /*b770*/  BRA `(.L_x_1170) ;  /* 0x0000000c00507947 */ /* 0x000fec0003800000 */
.L_x_1171:
[----:B------:R-:W2:Y:S02]  /*b780*/  LDG.E.U16 R2, desc[UR36][R2.64] ;  /* 0x0000002402027981 */ /* 0x000ea4000c1e1500 */
[----:B--2---:R-:W0:Y:S02]  /*b790*/  I2F.S16 R0, R2 ;  /* 0x0000000200007306 */ /* 0x004e240000101400 */
[----:B0-----:R-:W-:Y:S01]  /*b7a0*/  F2FP.F16.F32.PACK_AB R0, RZ, R0 ;  /* 0x00000000ff00723e */ /* 0x001fe200000000ff */
[----:B------:R-:W-:Y:S06]  /*b7b0*/  BRA `(.L_x_1170) ;  /* 0x0000000c00407947 */ /* 0x000fec0003800000 */
.L_x_1166:
        /* <DEDUP_REMOVED lines=9> */
.L_x_1174:
[----:B------:R0:W5:Y:S01]  /*b850*/  LDG.E.U16 R0, desc[UR36][R2.64] ;  /* 0x0000002402007981 */ /* 0x000162000c1e1500 */
[----:B------:R-:W-:Y:S05]  /*b860*/  BRA `(.L_x_1170) ;  /* 0x0000000c00147947 */ /* 0x000fea0003800000 */
.L_x_1173:
        /* <DEDUP_REMOVED lines=9> */
.L_x_1176:
[----:B------:R1:W5:Y:S01]  /*b900*/  LDG.E.U16 R0, desc[UR36][R2.64] ;  /* 0x0000002402007981 */ /* 0x000362000c1e1500 */
[----:B------:R-:W-:Y:S05]  /*b910*/  BRA `(.L_x_1170) ;  /* 0x0000000800e87947 */ /* 0x000fea0003800000 */
.L_x_1175:
        /* <DEDUP_REMOVED lines=8> */
.L_x_1165:
        /* <DEDUP_REMOVED lines=13> */
.L_x_1179:
        /* <DEDUP_REMOVED lines=8> */
.L_x_1178:
        /* <DEDUP_REMOVED lines=28> */
.L_x_1181:
        /* <DEDUP_REMOVED lines=15> */
.L_x_1180:
[----:B------:R-:W2:Y:S02]  /*bda0*/  LDG.E.U16 R0, desc[UR36][R2.64] ;  /* 0x0000002402007981 */ /* 0x000ea4000c1e1500 */
[----:B--2---:R-:W-:-:S05]  /*bdb0*/  IMAD.U32 R0, R0, 0x10000, RZ ;  /* 0x0001000000007824 */ /* 0x004fca00078e00ff */
[----:B------:R-:W-:Y:S01]  /*bdc0*/  F2FP.F16.F32.PACK_AB R0, RZ, R0 ;  /* 0x00000000ff00723e */ /* 0x000fe200000000ff */
[----:B------:R-:W-:Y:S06]  /*bdd0*/  BRA `(.L_x_1170) ;  /* 0x0000000400b87947 */ /* 0x000fec0003800000 */
.L_x_1177:
        /* <DEDUP_REMOVED lines=12> */
.L_x_1184:
        /* <DEDUP_REMOVED lines=21> */
.L_x_1188:
[----:B------:R-:W-:Y:S05]  /*bff0*/  BSYNC B1 ;  /* 0x0000000000017941 */ /* 0x000fea0003800000 */
.L_x_1187:
[----:B------:R-:W-:Y:S01]  /*c000*/  LEA R3, R0, 0x3b800000, 0x17 ;  /* 0x3b80000000037811 */ /* 0x000fe200078eb8ff */
[----:B------:R-:W-:-:S05]  /*c010*/  IMAD.SHL.U32 R0, R2, 0x100000, RZ ;  /* 0x0010000002007824 */ /* 0x000fca00078e00ff */
[----:B------:R-:W-:-:S07]  /*c020*/  LOP3.LUT R0, R3, R0, R4, 0xfe, !PT ;  /* 0x0000000003007212 */ /* 0x000fce00078efe04 */
.L_x_1186:
[----:B------:R-:W-:Y:S05]  /*c030*/  BSYNC B0 ;  /* 0x0000000000007941 */ /* 0x000fea0003800000 */
.L_x_1185:
[----:B------:R-:W-:Y:S01]  /*c040*/  F2FP.F16.F32.PACK_AB R0, RZ, R0 ;  /* 0x00000000ff00723e */ /* 0x000fe200000000ff */
[----:B------:R-:W-:Y:S06]  /*c050*/  BRA `(.L_x_1170) ;  /* 0x0000000400187947 */ /* 0x000fec0003800000 */
.L_x_1183:
        /* <DEDUP_REMOVED lines=21> */
.L_x_1192:
[----:B------:R-:W-:Y:S05]  /*c1b0*/  BSYNC B1 ;  /* 0x0000000000017941 */ /* 0x000fea0003800000 */
.L_x_1191:
[----:B------:R-:W-:Y:S01]  /*c1c0*/  LEA R3, R0, 0x37800000, 0x17 ;  /* 0x3780000000037811 */ /* 0x000fe200078eb8ff */
[----:B------:R-:W-:-:S05]  /*c1d0*/  IMAD.SHL.U32 R0, R2, 0x200000, RZ ;  /* 0x0020000002007824 */ /* 0x000fca00078e00ff */
[----:B------:R-:W-:-:S07]  /*c1e0*/  LOP3.LUT R0, R3, R0, R4, 0xfe, !PT ;  /* 0x0000000003007212 */ /* 0x000fce00078efe04 */
.L_x_1190:
[----:B------:R-:W-:Y:S05]  /*c1f0*/  BSYNC B0 ;  /* 0x0000000000007941 */ /* 0x000fea0003800000 */
.L_x_1189:
[----:B------:R-:W-:Y:S01]  /*c200*/  F2FP.F16.F32.PACK_AB R0, RZ, R0 ;  /* 0x00000000ff00723e */ /* 0x000fe200000000ff */
[----:B------:R-:W-:Y:S06]  /*c210*/  BRA `(.L_x_1170) ;  /* 0x0000000000a87947 */ /* 0x000fec0003800000 */
.L_x_1182:
        /* <DEDUP_REMOVED lines=14> */
.L_x_1196:
[----:B------:R-:W-:Y:S05]  /*c300*/  BSYNC B0 ;  /* 0x0000000000007941 */ /* 0x000fea0003800000 */
.L_x_1195:
[----:B------:R-:W-:Y:S01]  /*c310*/  F2FP.F16.F32.PACK_AB R0, RZ, R0 ;  /* 0x00000000ff00723e */ /* 0x000fe200000000ff */
[----:B------:R-:W-:Y:S06]  /*c320*/  BRA `(.L_x_1170) ;  /* 0x0000000000647947 */ /* 0x000fec0003800000 */
.L_x_1169:
        /* <DEDUP_REMOVED lines=16> */
.L_x_1197:
[----:B------:R-:W-:Y:S01]  /*c430*/  PRMT R0, RZ, 0x7610, R0 ;  /* 0x00007610ff007816 */ /* 0x000fe20000000000 */
[----:B------:R-:W-:Y:S06]  /*c440*/  BRA `(.L_x_1170) ;  /* 0x00000000001c7947 */ /* 0x000fec0003800000 */
.L_x_1194:
[----:B------:R-:W2:Y:S02]  /*c450*/  LDG.E.64 R2, desc[UR36][R2.64] ;  /* 0x0000002402027981 */ /* 0x000ea4000c1e1b00 */
[----:B--2---:R-:W0:Y:S02]  /*c460*/  I2F.U64 R0, R2 ;  /* 0x0000000200007312 */ /* 0x004e240000301000 */
[----:B0-----:R-:W-:Y:S01]  /*c470*/  F2FP.F16.F32.PACK_AB R0, RZ, R0 ;  /* 0x00000000ff00723e */ /* 0x001fe200000000ff */
[----:B------:R-:W-:Y:S06]  /*c480*/  BRA `(.L_x_1170) ;  /* 0x00000000000c7947 */ /* 0x000fec0003800000 */
.L_x_1193:
[----:B------:R-:W2:Y:S02]  /*c490*/  LDG.E R2, desc[UR36][R2.64] ;  /* 0x0000002402027981 */ /* 0x000ea4000c1e1900 */
[----:B--2---:R-:W-:-:S04]  /*c4a0*/  I2FP.F32.U32 R0, R2 ;  /* 0x0000000200007245 */ /* 0x004fc80000201000 */
[----:B------:R-:W-:-:S07]  /*c4b0*/  F2FP.F16.F32.PACK_AB R0, RZ, R0 ;  /* 0x00000000ff00723e */ /* 0x000fce00000000ff */
.L_x_1170:
        /* <DEDUP_REMOVED lines=28> */
.L_x_1201:
[----:B------:R-:W-:-:S06]  /*c680*/  HADD2.F32 R3, -RZ, R22.H0_H0 ;  /* 0x20000016ff037230 */ /* 0x000fcc0000004100 */
[----:B------:R-:W0:Y:S02]  /*c690*/  F2I.S64.TRUNC R2, R3 ;  /* 0x0000000300027311 */ /* 0x000e24000020d900 */
[----:B0-----:R0:W-:Y:S01]  /*c6a0*/  STG.E.U8 desc[UR36][R16.64], R2 ;  /* 0x0000000210007986 */ /* 0x0011e2000c101124 */
[----:B------:R-:W-:Y:S05]  /*c6b0*/  BRA `(.L_x_1203) ;  /* 0x0000000c00847947 */ /* 0x000fea0003800000 */
.L_x_1200:
        /* <DEDUP_REMOVED lines=10> */
.L_x_1205:
[----:B------:R-:W-:-:S04]  /*c760*/  HADD2.F32 R22, -RZ, R22.H0_H0 ;  /* 0x20000016ff167230 */ /* 0x000fc80000004100 */
[----:B------:R-:W0:Y:S02]  /*c770*/  F2I.FTZ.TRUNC.NTZ R3, R22 ;  /* 0x0000001600037305 */ /* 0x000e24000021f100 */
[----:B0-----:R0:W-:Y:S01]  /*c780*/  STG.E desc[UR36][R16.64], R3 ;  /* 0x0000000310007986 */ /* 0x0011e2000c101924 */
[----:B------:R-:W-:Y:S05]  /*c790*/  BRA `(.L_x_1203) ;  /* 0x0000000c004c7947 */ /* 0x000fea0003800000 */
.L_x_1204:
[----:B------:R-:W-:-:S04]  /*c7a0*/  HADD2.F32 R22, -RZ, R22.H0_H0 ;  /* 0x20000016ff167230 */ /* 0x000fc80000004100 */
[----:B------:R-:W0:Y:S02]  /*c7b0*/  F2I.FTZ.TRUNC.NTZ R3, R22 ;  /* 0x0000001600037305 */ /* 0x000e24000021f100 */
[----:B0-----:R0:W-:Y:S01]  /*c7c0*/  STG.E.U16 desc[UR36][R16.64], R3 ;  /* 0x0000000310007986 */ /* 0x0011e2000c101524 */
[----:B------:R-:W-:Y:S05]  /*c7d0*/  BRA `(.L_x_1203) ;  /* 0x0000000c003c7947 */ /* 0x000fea0003800000 */
.L_x_1199:
        /* <DEDUP_REMOVED lines=9> */
.L_x_1207:
[----:B------:R0:W-:Y:S01]  /*c870*/  STG.E.U16 desc[UR36][R16.64], R22 ;  /* 0x0000001610007986 */ /* 0x0001e2000c101524 */
[----:B------:R-:W-:Y:S05]  /*c880*/  BRA `(.L_x_1203) ;  /* 0x0000000c00107947 */ /* 0x000fea0003800000 */
.L_x_1206:
        /* <DEDUP_REMOVED lines=10> */
.L_x_1209:
[----:B------:R-:W-:-:S05]  /*c930*/  HADD2.F32 R0, -RZ, R22.H0_H0 ;  /* 0x20000016ff007230 */ /* 0x000fca0000004100 */
[----:B------:R-:W-:-:S04]  /*c940*/  F2FP.F16.F32.PACK_AB R0, RZ, R0 ;  /* 0x00000000ff00723e */ /* 0x000fc800000000ff */
[----:B------:R-:W-:-:S05]  /*c950*/  PRMT R0, R0, 0x5410, RZ ;  /* 0x0000541000007816 */ /* 0x000fca00000000ff */
[----:B------:R0:W-:Y:S01]  /*c960*/  STG.E desc[UR36][R16.64], R0 ;  /* 0x0000000010007986 */ /* 0x0001e2000c101924 */
[----:B------:R-:W-:Y:S05]  /*c970*/  BRA `(.L_x_1203) ;  /* 0x0000000800d47947 */ /* 0x000fea0003800000 */
.L_x_1208:
[----:B------:R-:W-:-:S05]  /*c980*/  HADD2.F32 R2, -RZ, R22.H0_H0 ;  /* 0x20000016ff027230 */ /* 0x000fca0000004100 */
[----:B------:R-:W-:-:S06]  /*c990*/  FMUL.FTZ R2, R2, 1 ;  /* 0x3f80000002027820 */ /* 0x000fcc0000410000 */
[----:B------:R-:W0:Y:S02]  /*c9a0*/  F2F.F64.F32 R2, R2 ;  /* 0x0000000200027310 */ /* 0x000e240000201800 */
[----:B0-----:R0:W-:Y:S01]  /*c9b0*/  STG.E.64 desc[UR36][R16.64], R2 ;  /* 0x0000000210007986 */ /* 0x0011e2000c101b24 */
[----:B------:R-:W-:Y:S05]  /*c9c0*/  BRA `(.L_x_1203) ;  /* 0x0000000800c07947 */ /* 0x000fea0003800000 */
.L_x_1198:
        /* <DEDUP_REMOVED lines=13> */
.L_x_1212:
[----:B------:R-:W-:Y:S01]  /*caa0*/  HADD2.F32 R22, -RZ, R22.H0_H0 ;  /* 0x20000016ff167230 */ /* 0x000fe20000004100 */
[----:B------:R-:W-:-:S04]  /*cab0*/  CS2R R6, SRZ ;  /* 0x0000000000067805 */ /* 0x000fc8000001ff00 */
[----:B------:R-:W-:-:S06]  /*cac0*/  FMUL.FTZ R4, R22, 1 ;  /* 0x3f80000016047820 */ /* 0x000fcc0000410000 */
[----:B------:R-:W0:Y:S02]  /*cad0*/  F2F.F64.F32 R4, R4 ;  /* 0x0000000400047310 */ /* 0x000e240000201800 */
[----:B0-----:R0:W-:Y:S01]  /*cae0*/  STG.E.128 desc[UR36][R16.64], R4 ;  /* 0x0000000410007986 */ /* 0x0011e2000c101d24 */
[----:B------:R-:W-:Y:S05]  /*caf0*/  BRA `(.L_x_1203) ;  /* 0x0000000800747947 */ /* 0x000fea0003800000 */
.L_x_1211:
        /* <DEDUP_REMOVED lines=21> */
.L_x_1216:
[----:B------:R-:W-:Y:S05]  /*cc50*/  BSYNC B0 ;  /* 0x0000000000007941 */ /* 0x000fea0003800000 */
.L_x_1215:
[----:B------:R-:W-:-:S05]  /*cc60*/  LOP3.LUT R3, R0, R3, RZ, 0xfc, !PT ;  /* 0x0000000300037212 */ /* 0x000fca00078efcff */
[----:B------:R0:W-:Y:S01]  /*cc70*/  STG.E.U8 desc[UR36][R16.64], R3 ;  /* 0x0000000310007986 */ /* 0x0001e2000c101124 */
[----:B------:R-:W-:Y:S05]  /*cc80*/  BRA `(.L_x_1203) ;  /* 0x0000000800107947 */ /* 0x000fea0003800000 */
.L_x_1214:
        /* <DEDUP_REMOVED lines=13> */
.L_x_1218:
[----:B------:R-:W-:Y:S01]  /*cd60*/  IMAD.MOV.U32 R0, RZ, RZ, 0x7f ;  /* 0x0000007fff007424 */ /* 0x000fe200078e00ff */
[----:B------:R-:W-:-:S04]  /*cd70*/  ISETP.GT.U32.AND P0, PT, R2, 0x7f800000, PT ;  /* 0x7f8000000200780c */ /* 0x000fc80003f04070 */
[----:B------:R-:W-:-:S09]  /*cd80*/  SEL R0, R0, 0x7c, P0 ;  /* 0x0000007c00007807 */ /* 0x000fd20000000000 */
.L_x_1219:
[----:B------:R-:W-:Y:S05]  /*cd90*/  BSYNC B0 ;  /* 0x0000000000007941 */ /* 0x000fea0003800000 */
.L_x_1217:
[----:B------:R-:W-:-:S04]  /*cda0*/  LOP3.LUT R2, R3, 0x80000000, RZ, 0xc0, !PT ;  /* 0x8000000003027812 */ /* 0x000fc800078ec0ff */
[----:B------:R-:W-:-:S04]  /*cdb0*/  SHF.R.U32.HI R3, RZ, 0x18, R2 ;  /* 0x00000018ff037819 */ /* 0x000fc80000011602 */
[----:B------:R-:W-:-:S05]  /*cdc0*/  LOP3.LUT R3, R0, R3, RZ, 0xfc, !PT ;  /* 0x0000000300037212 */ /* 0x000fca00078efcff */
[----:B------:R0:W-:Y:S01]  /*cdd0*/  STG.E.U8 desc[UR36][R16.64], R3 ;  /* 0x0000000310007986 */ /* 0x0001e2000c101124 */
[----:B------:R-:W-:Y:S05]  /*cde0*/  BRA `(.L_x_1203) ;  /* 0x0000000400b87947 */ /* 0x000fea0003800000 */
.L_x_1213:
[----:B------:R-:W-:-:S05]  /*cdf0*/  HADD2.F32 R0, -RZ, R22.H0_H0 ;  /* 0x20000016ff007230 */ /* 0x000fca0000004100 */
[----:B------:R-:W-:-:S05]  /*ce00*/  F2FP.BF16.F32.PACK_AB R0, RZ, R0 ;  /* 0x00000000ff00723e */ /* 0x000fca00000010ff */
[----:B------:R0:W-:Y:S01]  /*ce10*/  STG.E.U16 desc[UR36][R16.64], R0 ;  /* 0x0000000010007986 */ /* 0x0001e2000c101524 */
[----:B------:R-:W-:Y:S05]  /*ce20*/  BRA `(.L_x_1203) ;  /* 0x0000000400a87947 */ /* 0x000fea0003800000 */
.L_x_1210:
        /* <DEDUP_REMOVED lines=12> */
.L_x_1222:
        /* <DEDUP_REMOVED lines=17> */
.L_x_1225:
[----:B------:R-:W-:-:S04]  /*d000*/  LOP3.LUT R2, R3, 0x80000000, RZ, 0xc0, !PT ;  /* 0x8000000003027812 */ /* 0x000fc800078ec0ff */
[----:B------:R-:W-:-:S04]  /*d010*/  SHF.R.U32.HI R3, RZ, 0x18, R2 ;  /* 0x00000018ff037819 */ /* 0x000fc80000011602 */
[----:B------:R-:W-:-:S04]  /*d020*/  LOP3.LUT R0, R0, R3, RZ, 0xfc, !PT ;  /* 0x0000000300007212 */ /* 0x000fc800078efcff */
[----:B------:R-:W-:-:S07]  /*d030*/  PRMT R8, R0, 0x7610, R8 ;  /* 0x0000761000087816 */ /* 0x000fce0000000008 */
.L_x_1224:
[----:B------:R-:W-:Y:S05]  /*d040*/  BSYNC B0 ;  /* 0x0000000000007941 */ /* 0x000fea0003800000 */
.L_x_1223:
[----:B------:R3:W-:Y:S01]  /*d050*/  STG.E.U8 desc[UR36][R16.64], R8 ;  /* 0x0000000810007986 */ /* 0x0007e2000c101124 */
[----:B------:R-:W-:Y:S05]  /*d060*/  BRA `(.L_x_1203) ;  /* 0x0000000400187947 */ /* 0x000fea0003800000 */
.L_x_1221:
        /* <DEDUP_REMOVED lines=17> */
.L_x_1228:
[----:B------:R-:W-:-:S04]  /*d180*/  LOP3.LUT R2, R3, 0x80000000, RZ, 0xc0, !PT ;  /* 0x8000000003027812 */ /* 0x000fc800078ec0ff */
[----:B------:R-:W-:-:S04]  /*d190*/  SHF.R.U32.HI R3, RZ, 0x18, R2 ;  /* 0x00000018ff037819 */ /* 0x000fc80000011602 */
[----:B------:R-:W-:-:S04]  /*d1a0*/  LOP3.LUT R0, R0, R3, RZ, 0xfc, !PT ;  /* 0x0000000300007212 */ /* 0x000fc800078efcff */
[----:B------:R-:W-:-:S07]  /*d1b0*/  PRMT R8, R0, 0x7610, R8 ;  /* 0x0000761000087816 */ /* 0x000fce0000000008 */
.L_x_1227:
[----:B------:R-:W-:Y:S05]  /*d1c0*/  BSYNC B0 ;  /* 0x0000000000007941 */ /* 0x000fea0003800000 */
.L_x_1226:
[----:B------:R0:W-:Y:S01]  /*d1d0*/  STG.E.U8 desc[UR36][R16.64], R8 ;  /* 0x0000000810007986 */ /* 0x0001e2000c101124 */
[----:B------:R-:W-:Y:S05]  /*d1e0*/  BRA `(.L_x_1203) ;  /* 0x0000000000b87947 */ /* 0x000fea0003800000 */
.L_x_1220:
        /* <DEDUP_REMOVED lines=22> */
.L_x_1202:
        /* <DEDUP_REMOVED lines=16> */
.L_x_1231:
[----:B------:R-:W-:Y:S05]  /*d450*/  BRA `(.L_x_1203) ;  /* 0x00000000001c7947 */ /* 0x000fea0003800000 */
.L_x_1230:
[----:B------:R-:W-:-:S06]  /*d460*/  HADD2.F32 R2, -RZ, R22.H0_H0 ;  /* 0x20000016ff027230 */ /* 0x000fcc0000004100 */
[----:B------:R-:W0:Y:S02]  /*d470*/  F2I.U64.TRUNC R2, R2 ;  /* 0x0000000200027311 */ /* 0x000e24000020d800 */
[----:B0-----:R1:W-:Y:S01]  /*d480*/  STG.E.64 desc[UR36][R16.64], R2 ;  /* 0x0000000210007986 */ /* 0x0013e2000c101b24 */
[----:B------:R-:W-:Y:S05]  /*d490*/  BRA `(.L_x_1203) ;  /* 0x00000000000c7947 */ /* 0x000fea0003800000 */
.L_x_1229:
[----:B------:R-:W-:-:S04]  /*d4a0*/  HADD2.F32 R22, -RZ, R22.H0_H0 ;  /* 0x20000016ff167230 */ /* 0x000fc80000004100 */
[----:B------:R-:W0:Y:S02]  /*d4b0*/  F2I.FTZ.U32.TRUNC.NTZ R3, R22 ;  /* 0x0000001600037305 */ /* 0x000e24000021f000 */
[----:B0-----:R0:W-:Y:S02]  /*d4c0*/  STG.E desc[UR36][R16.64], R3 ;  /* 0x0000000310007986 */ /* 0x0011e4000c101924 */
.L_x_1203:
[----:B------:R-:W-:-:S07]  /*d4d0*/  VIADD R19, R19, 0x80 ;  /* 0x0000008013137836 */ /* 0x000fce0000000000 */
.L_x_1130:
[----:B------:R-:W-:Y:S05]  /*d4e0*/  BSYNC B6 ;  /* 0x0000000000067941 */ /* 0x000fea0003800000 */
.L_x_1129:
[----:B------:R-:W-:Y:S02]  /*d4f0*/  ULDC UR4, c[0x0][0x210] ;  /* 0x0000840000047ab9 */ /* 0x000fe40000000800 */
[----:B------:R-:W-:-:S13]  /*d500*/  ISETP.GE.AND P0, PT, R19, UR4, PT ;  /* 0x0000000413007c0c */ /* 0x000fda000bf06270 */
[----:B------:R-:W-:Y:S05]  /*d510*/  @P0 EXIT ;  /* 0x000000000000094d */ /* 0x000fea0003800000 */
        /* <DEDUP_REMOVED lines=354> */
.L_x_1232:
        /* <DEDUP_REMOVED lines=23> */
.L_x_1236:
[----:B------:R-:W2:Y:S02]  /*ecb0*/  LDG.E.U8 R2, desc[UR36][R2.64] ;  /* 0x0000002402027981 */ /* 0x000ea4000c1e1100 */
[----:B--2---:R-:W-:-:S04]  /*ecc0*/  I2FP.F32.U32 R0, R2 ;  /* 0x0000000200007245 */ /* 0x004fc80000201000 */
[----:B------:R-:W-:-:S04]  /*ecd0*/  F2FP.F16.F32.PACK_AB R0, RZ, R0 ;  /* 0x00000000ff00723e */ /* 0x000fc800000000ff */
[----:B------:R-:W-:Y:S01]  /*ece0*/  PRMT R19, R0, 0x7610, R19 ;  /* 0x0000761000137816 */ /* 0x000fe20000000013 */
[----:B------:R-:W-:Y:S06]  /*ecf0*/  BRA `(.L_x_1238) ;  /* 0x0000000c00bc7947 */ /* 0x000fec0003800000 */
.L_x_1235:
        /* <DEDUP_REMOVED lines=11> */
.L_x_1240:
[----:B------:R-:W2:Y:S02]  /*edb0*/  LDG.E R2, desc[UR36][R2.64] ;  /* 0x0000002402027981 */ /* 0x000ea4000c1e1900 */
[----:B--2---:R-:W-:-:S04]  /*edc0*/  I2FP.F32.S32 R0, R2 ;  /* 0x0000000200007245 */ /* 0x004fc80000201400 */
[----:B------:R-:W-:-:S04]  /*edd0*/  F2FP.F16.F32.PACK_AB R0, RZ, R0 ;  /* 0x00000000ff00723e */ /* 0x000fc800000000ff */
[----:B------:R-:W-:Y:S01]  /*ede0*/  PRMT R19, R0, 0x7610, R19 ;  /* 0x0000761000137816 */ /* 0x000fe20000000013 */
[----:B------:R-:W-:Y:S06]  /*edf0*/  BRA `(.L_x_1238) ;  /* 0x0000000c007c7947 */ /* 0x000fec0003800000 */
.L_x_1239:
[----:B------:R-:W2:Y:S02]  /*ee00*/  LDG.E.U16 R2, desc[UR36][R2.64] ;  /* 0x0000002402027981 */ /* 0x000ea4000c1e1500 */
[----:B--2---:R-:W0:Y:S02]  /*ee10*/  I2F.S16 R0, R2 ;  /* 0x0000000200007306 */ /* 0x004e240000101400 */
[----:B0-----:R-:W-:-:S04]  /*ee20*/  F2FP.F16.F32.PACK_AB R0, RZ, R0 ;  /* 0x00000000ff00723e */ /* 0x001fc800000000ff */
[----:B------:R-:W-:Y:S01]  /*ee30*/  PRMT R19, R0, 0x7610, R19 ;  /* 0x0000761000137816 */ /* 0x000fe20000000013 */
[----:B------:R-:W-:Y:S06]  /*ee40*/  BRA `(.L_x_1238) ;  /* 0x0000000c00687947 */ /* 0x000fec0003800000 */
.L_x_1234:
        /* <DEDUP_REMOVED lines=9> */
.L_x_1242:
[----:B------:R1:W5:Y:S01]  /*eee0*/  LDG.E.U16 R19, desc[UR36][R2.64] ;  /* 0x0000002402137981 */ /* 0x000362000c1e1500 */
[----:B------:R-:W-:Y:S05]  /*eef0*/  BRA `(.L_x_1238) ;  /* 0x0000000c003c7947 */ /* 0x000fea0003800000 */
.L_x_1241:
        /* <DEDUP_REMOVED lines=9> */
.L_x_1244:
[----:B------:R0:W5:Y:S01]  /*ef90*/  LDG.E.U16 R19, desc[UR36][R2.64] ;  /* 0x0000002402137981 */ /* 0x000162000c1e1500 */
[----:B------:R-:W-:Y:S05]  /*efa0*/  BRA `(.L_x_1238) ;  /* 0x0000000c00107947 */ /* 0x000fea0003800000 */
.L_x_1243:
        /* <DEDUP_REMOVED lines=9> */
.L_x_1233:
        /* <DEDUP_REMOVED lines=14> */
.L_x_1247:
        /* <DEDUP_REMOVED lines=9> */
.L_x_1246:
        /* <DEDUP_REMOVED lines=28> */
.L_x_1249:
        /* <DEDUP_REMOVED lines=15> */
.L_x_1248:
[----:B------:R-:W2:Y:S02]  /*f460*/  LDG.E.U16 R0, desc[UR36][R2.64] ;  /* 0x0000002402007981 */ /* 0x000ea4000c1e1500 */
[----:B--2---:R-:W-:-:S05]  /*f470*/  IMAD.U32 R0, R0, 0x10000, RZ ;  /* 0x0001000000007824 */ /* 0x004fca00078e00ff */
[----:B------:R-:W-:-:S04]  /*f480*/  F2FP.F16.F32.PACK_AB R0, RZ, R0 ;  /* 0x00000000ff00723e */ /* 0x000fc800000000ff */
[----:B------:R-:W-:Y:S01]  /*f490*/  PRMT R19, R0, 0x7610, R19 ;  /* 0x0000761000137816 */ /* 0x000fe20000000013 */
[----:B------:R-:W-:Y:S06]  /*f4a0*/  BRA `(.L_x_1238) ;  /* 0x0000000400d07947 */ /* 0x000fec0003800000 */
.L_x_1245:
        /* <DEDUP_REMOVED lines=13> */
.L_x_1252:
        /* <DEDUP_REMOVED lines=21> */
.L_x_1256:
[----:B------:R-:W-:Y:S05]  /*f6d0*/  BSYNC B1 ;  /* 0x0000000000017941 */ /* 0x000fea0003800000 */
.L_x_1255:
[----:B------:R-:W-:Y:S01]  /*f6e0*/  LEA R3, R0, 0x3b800000, 0x17 ;  /* 0x3b80000000037811 */ /* 0x000fe200078eb8ff */
[----:B------:R-:W-:-:S05]  /*f6f0*/  IMAD.SHL.U32 R0, R2, 0x100000, RZ ;  /* 0x0010000002007824 */ /* 0x000fca00078e00ff */
[----:B------:R-:W-:-:S07]  /*f700*/  LOP3.LUT R0, R3, R0, R4, 0xfe, !PT ;  /* 0x0000000003007212 */ /* 0x000fce00078efe04 */
.L_x_1254:
[----:B------:R-:W-:Y:S05]  /*f710*/  BSYNC B0 ;  /* 0x0000000000007941 */ /* 0x000fea0003800000 */
.L_x_1253:
[----:B------:R-:W-:-:S04]  /*f720*/  F2FP.F16.F32.PACK_AB R0, RZ, R0 ;  /* 0x00000000ff00723e */ /* 0x000fc800000000ff */
[----:B------:R-:W-:Y:S01]  /*f730*/  PRMT R19, R0, 0x7610, R19 ;  /* 0x0000761000137816 */ /* 0x000fe20000000013 */
[----:B------:R-:W-:Y:S06]  /*f740*/  BRA `(.L_x_1238) ;  /* 0x0000000400287947 */ /* 0x000fec0003800000 */
.L_x_1251:
        /* <DEDUP_REMOVED lines=21> */
.L_x_1260:
[----:B------:R-:W-:Y:S05]  /*f8a0*/  BSYNC B1 ;  /* 0x0000000000017941 */ /* 0x000fea0003800000 */
.L_x_1259:
[----:B------:R-:W-:Y:S01]  /*f8b0*/  LEA R3, R0, 0x37800000, 0x17 ;  /* 0x3780000000037811 */ /* 0x000fe200078eb8ff */
[----:B------:R-:W-:-:S05]  /*f8c0*/  IMAD.SHL.U32 R0, R2, 0x200000, RZ ;  /* 0x0020000002007824 */ /* 0x000fca00078e00ff */
[----:B------:R-:W-:-:S07]  /*f8d0*/  LOP3.LUT R0, R3, R0, R4, 0xfe, !PT ;  /* 0x0000000003007212 */ /* 0x000fce00078efe04 */
.L_x_1258:
[----:B------:R-:W-:Y:S05]  /*f8e0*/  BSYNC B0 ;  /* 0x0000000000007941 */ /* 0x000fea0003800000 */
.L_x_1257:
[----:B------:R-:W-:-:S04]  /*f8f0*/  F2FP.F16.F32.PACK_AB R0, RZ, R0 ;  /* 0x00000000ff00723e */ /* 0x000fc800000000ff */
[----:B------:R-:W-:Y:S01]  /*f900*/  PRMT R19, R0, 0x7610, R19 ;  /* 0x0000761000137816 */ /* 0x000fe20000000013 */
[----:B------:R-:W-:Y:S06]  /*f910*/  BRA `(.L_x_1238) ;  /* 0x0000000000b47947 */ /* 0x000fec0003800000 */
.L_x_1250:
        /* <DEDUP_REMOVED lines=14> */
.L_x_1264:
[----:B------:R-:W-:Y:S05]  /*fa00*/  BSYNC B0 ;  /* 0x0000000000007941 */ /* 0x000fea0003800000 */
.L_x_1263:
[----:B------:R-:W-:-:S04]  /*fa10*/  F2FP.F16.F32.PACK_AB R0, RZ, R0 ;  /* 0x00000000ff00723e */ /* 0x000fc800000000ff */
[----:B------:R-:W-:Y:S01]  /*fa20*/  PRMT R19, R0, 0x7610, R19 ;  /* 0x0000761000137816 */ /* 0x000fe20000000013 */
[----:B------:R-:W-:Y:S06]  /*fa30*/  BRA `(.L_x_1238) ;  /* 0x00000000006c7947 */ /* 0x000fec0003800000 */
.L_x_1237:
        /* <DEDUP_REMOVED lines=16> */
.L_x_1265:
[----:B------:R-:W-:Y:S01]  /*fb40*/  PRMT R19, RZ, 0x7610, R19 ;  /* 0x00007610ff137816 */ /* 0x000fe20000000013 */
[----:B------:R-:W-:Y:S06]  /*fb50*/  BRA `(.L_x_1238) ;  /* 0x0000000000247947 */ /* 0x000fec0003800000 */
.L_x_1262:
[----:B------:R-:W2:Y:S02]  /*fb60*/  LDG.E.64 R2, desc[UR36][R2.64] ;  /* 0x0000002402027981 */ /* 0x000ea4000c1e1b00 */
[----:B--2---:R-:W0:Y:S02]  /*fb70*/  I2F.U64 R0, R2 ;  /* 0x0000000200007312 */ /* 0x004e240000301000 */
[----:B0-----:R-:W-:-:S04]  /*fb80*/  F2FP.F16.F32.PACK_AB R0, RZ, R0 ;  /* 0x00000000ff00723e */ /* 0x001fc800000000ff */
[----:B------:R-:W-:Y:S01]  /*fb90*/  PRMT R19, R0, 0x7610, R19 ;  /* 0x0000761000137816 */ /* 0x000fe20000000013 */
[----:B------:R-:W-:Y:S06]  /*fba0*/  BRA `(.L_x_1238) ;  /* 0x0000000000107947 */ /* 0x000fec0003800000 */
.L_x_1261:
[----:B------:R-:W2:Y:S02]  /*fbb0*/  LDG.E R2, desc[UR36][R2.64] ;  /* 0x0000002402027981 */ /* 0x000ea4000c1e1900 */
[----:B--2---:R-:W-:-:S04]  /*fbc0*/  I2FP.F32.U32 R0, R2 ;  /* 0x0000000200007245 */ /* 0x004fc80000201000 */
[----:B------:R-:W-:-:S04]  /*fbd0*/  F2FP.F16.F32.PACK_AB R0, RZ, R0 ;  /* 0x00000000ff00723e */ /* 0x000fc800000000ff */
[----:B------:R-:W-:-:S07]  /*fbe0*/  PRMT R19, R0, 0x7610, R19 ;  /* 0x0000761000137816 */ /* 0x000fce0000000013 */
.L_x_1238:
        /* <DEDUP_REMOVED lines=19> */
.L_x_1269:
[----:B------:R-:W2:Y:S02]  /*fd20*/  LDG.E.U8 R2, desc[UR36][R2.64] ;  /* 0x0000002402027981 */ /* 0x000ea4000c1e1100 */
[----:B--2---:R-:W-:-:S04]  /*fd30*/  I2FP.F32.U32 R0, R2 ;  /* 0x0000000200007245 */ /* 0x004fc80000201000 */
[----:B------:R-:W-:Y:S01]  /*fd40*/  F2FP.F16.F32.PACK_AB R0, RZ, R0 ;  /* 0x00000000ff00723e */ /* 0x000fe200000000ff */
[----:B------:R-:W-:Y:S06]  /*fd50*/  BRA `(.L_x_1271) ;  /* 0x0000000c00887947 */ /* 0x000fec0003800000 */
.L_x_1268:
        /* <DEDUP_REMOVED lines=10> */
.L_x_1273:
[----:B------:R-:W2:Y:S02]  /*fe00*/  LDG.E R2, desc[UR36][R2.64] ;  /* 0x0000002402027981 */ /* 0x000ea4000c1e1900 */
[----:B--2---:R-:W-:-:S04]  /*fe10*/  I2FP.F32.S32 R0, R2 ;  /* 0x0000000200007245 */ /* 0x004fc80000201400 */
[----:B------:R-:W-:Y:S01]  /*fe20*/  F2FP.F16.F32.PACK_AB R0, RZ, R0 ;  /* 0x00000000ff00723e */ /* 0x000fe200000000ff */
[----:B------:R-:W-:Y:S06]  /*fe30*/  BRA `(.L_x_1271) ;  /* 0x0000000c00507947 */ /* 0x000fec0003800000 */
.L_x_1272:
[----:B------:R-:W2:Y:S02]  /*fe40*/  LDG.E.U16 R2, desc[UR36][R2.64] ;  /* 0x0000002402027981 */ /* 0x000ea4000c1e1500 */
[----:B--2---:R-:W0:Y:S02]  /*fe50*/  I2F.S16 R0, R2 ;  /* 0x0000000200007306 */ /* 0x004e240000101400 */
[----:B0-----:R-:W-:Y:S01]  /*fe60*/  F2FP.F16.F32.PACK_AB R0, RZ, R0 ;  /* 0x00000000ff00723e */ /* 0x001fe200000000ff */
[----:B------:R-:W-:Y:S06]  /*fe70*/  BRA `(.L_x_1271) ;  /* 0x0000000c00407947 */ /* 0x000fec0003800000 */
.L_x_1267:
        /* <DEDUP_REMOVED lines=9> */
.L_x_1275:
[----:B------:R1:W5:Y:S01]  /*ff10*/  LDG.E.U16 R0, desc[UR36][R2.64] ;  /* 0x0000002402007981 */ /* 0x000362000c1e1500 */
[----:B------:R-:W-:Y:S05]  /*ff20*/  BRA `(.L_x_1271) ;  /* 0x0000000c00147947 */ /* 0x000fea0003800000 */
.L_x_1274:
        /* <DEDUP_REMOVED lines=9> */
.L_x_1277:
[----:B------:R0:W5:Y:S01]  /*ffc0*/  LDG.E.U16 R0, desc[UR36][R2.64] ;  /* 0x0000002402007981 */ /* 0x000162000c1e1500 */
[----:B------:R-:W-:Y:S05]  /*ffd0*/  BRA `(.L_x_1271) ;  /* 0x0000000800e87947 */ /* 0x000fea0003800000 */
.L_x_1276:
        /* <DEDUP_REMOVED lines=8> */
.L_x_1266:
        /* <DEDUP_REMOVED lines=13> */
.L_x_1280:
        /* <DEDUP_REMOVED lines=8> */
.L_x_1279:
        /* <DEDUP_REMOVED lines=28> */
.L_x_1282:
        /* <DEDUP_REMOVED lines=15> */
.L_x_1281:
[----:B------:R-:W2:Y:S02]  /*10460*/  LDG.E.U16 R0, desc[UR36][R2.64] ;  /* 0x0000002402007981 */ /* 0x000ea4000c1e1500 */
[----:B--2---:R-:W-:-:S05]  /*10470*/  IMAD.U32 R0, R0, 0x10000, RZ ;  /* 0x0001000000007824 */ /* 0x004fca00078e00ff */
[----:B------:R-:W-:Y:S01]  /*10480*/  F2FP.F16.F32.PACK_AB R0, RZ, R0 ;  /* 0x00000000ff00723e */ /* 0x000fe200000000ff */
[----:B------:R-:W-:Y:S06]  /*10490*/  BRA `(.L_x_1271) ;  /* 0x0000000400b87947 */ /* 0x000fec0003800000 */
.L_x_1278:
        /* <DEDUP_REMOVED lines=12> */
.L_x_1285:
        /* <DEDUP_REMOVED lines=21> */
.L_x_1289:
[----:B------:R-:W-:Y:S05]  /*106b0*/  BSYNC B1 ;  /* 0x0000000000017941 */ /* 0x000fea0003800000 */
.L_x_1288:
[----:B------:R-:W-:Y:S01]  /*106c0*/  LEA R3, R0, 0x3b800000, 0x17 ;  /* 0x3b80000000037811 */ /* 0x000fe200078eb8ff */
[----:B------:R-:W-:-:S05]  /*106d0*/  IMAD.SHL.U32 R0, R2, 0x100000, RZ ;  /* 0x0010000002007824 */ /* 0x000fca00078e00ff */
[----:B------:R-:W-:-:S07]  /*106e0*/  LOP3.LUT R0, R3, R0, R4, 0xfe, !PT ;  /* 0x0000000003007212 */ /* 0x000fce00078efe04 */
.L_x_1287:
[----:B------:R-:W-:Y:S05]  /*106f0*/  BSYNC B0 ;  /* 0x0000000000007941 */ /* 0x000fea0003800000 */
.L_x_1286:
[----:B------:R-:W-:Y:S01]  /*10700*/  F2FP.F16.F32.PACK_AB R0, RZ, R0 ;  /* 0x00000000ff00723e */ /* 0x000fe200000000ff */
[----:B------:R-:W-:Y:S06]  /*10710*/  BRA `(.L_x_1271) ;  /* 0x0000000400187947 */ /* 0x000fec0003800000 */
.L_x_1284:
        /* <DEDUP_REMOVED lines=21> */
.L_x_1293:
[----:B------:R-:W-:Y:S05]  /*10870*/  BSYNC B1 ;  /* 0x0000000000017941 */ /* 0x000fea0003800000 */
.L_x_1292:
[----:B------:R-:W-:Y:S01]  /*10880*/  LEA R3, R0, 0x37800000, 0x17 ;  /* 0x3780000000037811 */ /* 0x000fe200078eb8ff */
[----:B------:R-:W-:-:S05]  /*10890*/  IMAD.SHL.U32 R0, R2, 0x200000, RZ ;  /* 0x0020000002007824 */ /* 0x000fca00078e00ff */
[----:B------:R-:W-:-:S07]  /*108a0*/  LOP3.LUT R0, R3, R0, R4, 0xfe, !PT ;  /* 0x0000000003007212 */ /* 0x000fce00078efe04 */
.L_x_1291:
[----:B------:R-:W-:Y:S05]  /*108b0*/  BSYNC B0 ;  /* 0x0000000000007941 */ /* 0x000fea0003800000 */
.L_x_1290:
[----:B------:R-:W-:Y:S01]  /*108c0*/  F2FP.F16.F32.PACK_AB R0, RZ, R0 ;  /* 0x00000000ff00723e */ /* 0x000fe200000000ff */
[----:B------:R-:W-:Y:S06]  /*108d0*/  BRA `(.L_x_1271) ;  /* 0x0000000000a87947 */ /* 0x000fec0003800000 */
.L_x_1283:
        /* <DEDUP_REMOVED lines=14> */
.L_x_1297:
[----:B------:R-:W-:Y:S05]  /*109c0*/  BSYNC B0 ;  /* 0x0000000000007941 */ /* 0x000fea0003800000 */
.L_x_1296:
[----:B------:R-:W-:Y:S01]  /*109d0*/  F2FP.F16.F32.PACK_AB R0, RZ, R0 ;  /* 0x00000000ff00723e */ /* 0x000fe200000000ff */
[----:B------:R-:W-:Y:S06]  /*109e0*/  BRA `(.L_x_1271) ;  /* 0x0000000000647947 */ /* 0x000fec0003800000 */
.L_x_1270:
        /* <DEDUP_REMOVED lines=16> */
.L_x_1298:
[----:B------:R-:W-:Y:S01]  /*10af0*/  PRMT R0, RZ, 0x7610, R0 ;  /* 0x00007610ff007816 */ /* 0x000fe20000000000 */
[----:B------:R-:W-:Y:S06]  /*10b00*/  BRA `(.L_x_1271) ;  /* 0x00000000001c7947 */ /* 0x000fec0003800000 */
.L_x_1295:
[----:B------:R-:W2:Y:S02]  /*10b10*/  LDG.E.64 R2, desc[UR36][R2.64] ;  /* 0x0000002402027981 */ /* 0x000ea4000c1e1b00 */
[----:B--2---:R-:W0:Y:S02]  /*10b20*/  I2F.U64 R0, R2 ;  /* 0x0000000200007312 */ /* 0x004e240000301000 */
[----:B0-----:R-:W-:Y:S01]  /*10b30*/  F2FP.F16.F32.PACK_AB R0, RZ, R0 ;  /* 0x00000000ff00723e */ /* 0x001fe200000000ff */
[----:B------:R-:W-:Y:S06]  /*10b40*/  BRA `(.L_x_1271) ;  /* 0x00000000000c7947 */ /* 0x000fec0003800000 */
.L_x_1294:
[----:B------:R-:W2:Y:S02]  /*10b50*/  LDG.E R2, desc[UR36][R2.64] ;  /* 0x0000002402027981 */ /* 0x000ea4000c1e1900 */
[----:B--2---:R-:W-:-:S04]  /*10b60*/  I2FP.F32.U32 R0, R2 ;  /* 0x0000000200007245 */ /* 0x004fc80000201000 */
[----:B------:R-:W-:-:S07]  /*10b70*/  F2FP.F16.F32.PACK_AB R0, RZ, R0 ;  /* 0x00000000ff00723e */ /* 0x000fce00000000ff */
.L_x_1271:
        /* <DEDUP_REMOVED lines=26> */
[----:B0-----:R-:W-:Y:S01]  /*10d20*/  STG.E.U8 desc[UR36][R16.64], R3 ;  /* 0x0000000310007986 */ /* 0x001fe2000c101124 */
[----:B------:R-:W-:Y:S05]  /*10d30*/  EXIT ;  /* 0x000000000000794d */ /* 0x000fea0003800000 */
.L_x_1302:
[----:B------:R-:W-:-:S06]  /*10d40*/  HADD2.F32 R3, -RZ, R19.H0_H0 ;  /* 0x20000013ff037230 */ /* 0x000fcc0000004100 */
[----:B------:R-:W0:Y:S02]  /*10d50*/  F2I.S64.TRUNC R2, R3 ;  /* 0x0000000300027311 */ /* 0x000e24000020d900 */
[----:B0-----:R-:W-:Y:S01]  /*10d60*/  STG.E.U8 desc[UR36][R16.64], R2 ;  /* 0x0000000210007986 */ /* 0x001fe2000c101124 */
[----:B------:R-:W-:Y:S05]  /*10d70*/  EXIT ;  /* 0x000000000000794d */ /* 0x000fea0003800000 */
.L_x_1301:
        /* <DEDUP_REMOVED lines=8> */
[----:B0-----:R-:W-:Y:S01]  /*10e00*/  STG.E.64 desc[UR36][R16.64], R2 ;  /* 0x0000000210007986 */ /* 0x001fe2000c101b24 */
[----:B------:R-:W-:Y:S05]  /*10e10*/  EXIT ;  /* 0x000000000000794d */ /* 0x000fea0003800000 */
.L_x_1305:
[----:B------:R-:W-:-:S06]  /*10e20*/  HADD2.F32 R19, -RZ, R19.H0_H0 ;  /* 0x20000013ff137230 */ /* 0x000fcc0000004100 */
[----:B------:R-:W0:Y:S02]  /*10e30*/  F2I.FTZ.TRUNC.NTZ R19, R19 ;  /* 0x0000001300137305 */ /* 0x000e24000021f100 */
[----:B0-----:R-:W-:Y:S01]  /*10e40*/  STG.E desc[UR36][R16.64], R19 ;  /* 0x0000001310007986 */ /* 0x001fe2000c101924 */
[----:B------:R-:W-:Y:S05]  /*10e50*/  EXIT ;  /* 0x000000000000794d */ /* 0x000fea0003800000 */
.L_x_1304:
[----:B------:R-:W-:-:S06]  /*10e60*/  HADD2.F32 R19, -RZ, R19.H0_H0 ;  /* 0x20000013ff137230 */ /* 0x000fcc0000004100 */
[----:B------:R-:W0:Y:S02]  /*10e70*/  F2I.FTZ.TRUNC.NTZ R19, R19 ;  /* 0x0000001300137305 */ /* 0x000e24000021f100 */
[----:B0-----:R-:W-:Y:S01]  /*10e80*/  STG.E.U16 desc[UR36][R16.64], R19 ;  /* 0x0000001310007986 */ /* 0x001fe2000c101524 */
[----:B------:R-:W-:Y:S05]  /*10e90*/  EXIT ;  /* 0x000000000000794d */ /* 0x000fea0003800000 */
.L_x_1300:
[----:B------:R-:W-:-:S13]  /*10ea0*/  ISETP.GT.AND P0, PT, R5, 0x6, PT ;  /* 0x000000060500780c */ /* 0x000fda0003f04270 */
[----:B------:R-:W-:Y:S05]  /*10eb0*/  @P0 BRA `(.L_x_1306) ;  /* 0x0000000000240947 */ /* 0x000fea0003800000 */
[----:B------:R-:W-:-:S13]  /*10ec0*/  ISETP.NE.AND P0, PT, R5, 0x5, PT ;  /* 0x000000050500780c */ /* 0x000fda0003f05270 */
[----:B------:R-:W-:Y:S05]  /*10ed0*/  @!P0 BRA `(.L_x_1307) ;  /* 0x0000000000148947 */ /* 0x000fea0003800000 */
[----:B------:R-:W-:-:S13]  /*10ee0*/  ISETP.NE.AND P0, PT, R5, 0x6, PT ;  /* 0x000000060500780c */ /* 0x000fda0003f05270 */
[----:B------:R-:W-:Y:S05]  /*10ef0*/  @P0 BRA `(.L_x_1303) ;  /* 0x0000000800c40947 */ /* 0x000fea0003800000 */
[----:B------:R-:W-:-:S05]  /*10f00*/  HADD2.F32 R19, -RZ, R19.H0_H0 ;  /* 0x20000013ff137230 */ /* 0x000fca0000004100 */
[----:B------:R-:W-:Y:S01]  /*10f10*/  STG.E desc[UR36][R16.64], R19 ;  /* 0x0000001310007986 */ /* 0x000fe2000c101924 */
[----:B------:R-:W-:Y:S05]  /*10f20*/  EXIT ;  /* 0x000000000000794d */ /* 0x000fea0003800000 */
.L_x_1307:
[----:B------:R-:W-:Y:S01]  /*10f30*/  STG.E.U16 desc[UR36][R16.64], R19 ;  /* 0x0000001310007986 */ /* 0x000fe2000c101524 */
[----:B------:R-:W-:Y:S05]  /*10f40*/  EXIT ;  /* 0x000000000000794d */ /* 0x000fea0003800000 */
.L_x_1306:
        /* <DEDUP_REMOVED lines=8> */
[----:B------:R-:W-:Y:S01]  /*10fd0*/  STG.E.64 desc[UR36][R16.64], R2 ;  /* 0x0000000210007986 */ /* 0x000fe2000c101b24 */
[----:B------:R-:W-:Y:S05]  /*10fe0*/  EXIT ;  /* 0x000000000000794d */ /* 0x000fea0003800000 */
.L_x_1309:
[----:B------:R-:W-:-:S05]  /*10ff0*/  HADD2.F32 R0, -RZ, R19.H0_H0 ;  /* 0x20000013ff007230 */ /* 0x000fca0000004100 */
[----:B------:R-:W-:-:S04]  /*11000*/  F2FP.F16.F32.PACK_AB R0, RZ, R0 ;  /* 0x00000000ff00723e */ /* 0x000fc800000000ff */
[----:B------:R-:W-:-:S05]  /*11010*/  PRMT R0, R0, 0x5410, RZ ;  /* 0x0000541000007816 */ /* 0x000fca00000000ff */
[----:B------:R-:W-:Y:S01]  /*11020*/  STG.E desc[UR36][R16.64], R0 ;  /* 0x0000000010007986 */ /* 0x000fe2000c101924 */
[----:B------:R-:W-:Y:S05]  /*11030*/  EXIT ;  /* 0x000000000000794d */ /* 0x000fea0003800000 */
.L_x_1308:
[----:B------:R-:W-:-:S05]  /*11040*/  HADD2.F32 R2, -RZ, R19.H0_H0 ;  /* 0x20000013ff027230 */ /* 0x000fca0000004100 */
[----:B------:R-:W-:-:S06]  /*11050*/  FMUL.FTZ R2, R2, 1 ;  /* 0x3f80000002027820 */ /* 0x000fcc0000410000 */
[----:B------:R-:W0:Y:S02]  /*11060*/  F2F.F64.F32 R2, R2 ;  /* 0x0000000200027310 */ /* 0x000e240000201800 */
[----:B0-----:R-:W-:Y:S01]  /*11070*/  STG.E.64 desc[UR36][R16.64], R2 ;  /* 0x0000000210007986 */ /* 0x001fe2000c101b24 */
[----:B------:R-:W-:Y:S05]  /*11080*/  EXIT ;  /* 0x000000000000794d */ /* 0x000fea0003800000 */
.L_x_1299:
        /* <DEDUP_REMOVED lines=11> */
[----:B------:R-:W-:Y:S01]  /*11140*/  STG.E.U8 desc[UR36][R16.64], R3 ;  /* 0x0000000310007986 */ /* 0x000fe2000c101124 */
[----:B------:R-:W-:Y:S05]  /*11150*/  EXIT ;  /* 0x000000000000794d */ /* 0x000fea0003800000 */
.L_x_1312:
[----:B------:R-:W-:Y:S01]  /*11160*/  HADD2.F32 R19, -RZ, R19.H0_H0 ;  /* 0x20000013ff137230 */ /* 0x000fe20000004100 */
[----:B------:R-:W-:-:S04]  /*11170*/  CS2R R6, SRZ ;  /* 0x0000000000067805 */ /* 0x000fc8000001ff00 */
[----:B------:R-:W-:-:S06]  /*11180*/  FMUL.FTZ R4, R19, 1 ;  /* 0x3f80000013047820 */ /* 0x000fcc0000410000 */
[----:B------:R-:W0:Y:S02]  /*11190*/  F2F.F64.F32 R4, R4 ;  /* 0x0000000400047310 */ /* 0x000e240000201800 */
[----:B0-----:R-:W-:Y:S01]  /*111a0*/  STG.E.128 desc[UR36][R16.64], R4 ;  /* 0x0000000410007986 */ /* 0x001fe2000c101d24 */
[----:B------:R-:W-:Y:S05]  /*111b0*/  EXIT ;  /* 0x000000000000794d */ /* 0x000fea0003800000 */
.L_x_1311:
        /* <DEDUP_REMOVED lines=21> */
.L_x_1316:
[----:B------:R-:W-:Y:S05]  /*11310*/  BSYNC B0 ;  /* 0x0000000000007941 */ /* 0x000fea0003800000 */
.L_x_1315:
[----:B------:R-:W-:-:S05]  /*11320*/  LOP3.LUT R3, R0, R3, RZ, 0xfc, !PT ;  /* 0x0000000300037212 */ /* 0x000fca00078efcff */
[----:B------:R-:W-:Y:S01]  /*11330*/  STG.E.U8 desc[UR36][R16.64], R3 ;  /* 0x0000000310007986 */ /* 0x000fe2000c101124 */
[----:B------:R-:W-:Y:S05]  /*11340*/  EXIT ;  /* 0x000000000000794d */ /* 0x000fea0003800000 */
.L_x_1314:
        /* <DEDUP_REMOVED lines=13> */
.L_x_1318:
[----:B------:R-:W-:Y:S01]  /*11420*/  IMAD.MOV.U32 R0, RZ, RZ, 0x7f ;  /* 0x0000007fff007424 */ /* 0x000fe200078e00ff */
[----:B------:R-:W-:-:S04]  /*11430*/  ISETP.GT.U32.AND P0, PT, R2, 0x7f800000, PT ;  /* 0x7f8000000200780c */ /* 0x000fc80003f04070 */
[----:B------:R-:W-:-:S09]  /*11440*/  SEL R0, R0, 0x7c, P0 ;  /* 0x0000007c00007807 */ /* 0x000fd20000000000 */
.L_x_1319:
[----:B------:R-:W-:Y:S05]  /*11450*/  BSYNC B0 ;  /* 0x0000000000007941 */ /* 0x000fea0003800000 */
.L_x_1317:
[----:B------:R-:W-:-:S04]  /*11460*/  LOP3.LUT R2, R19, 0x80000000, RZ, 0xc0, !PT ;  /* 0x8000000013027812 */ /* 0x000fc800078ec0ff */
[----:B------:R-:W-:-:S04]  /*11470*/  SHF.R.U32.HI R3, RZ, 0x18, R2 ;  /* 0x00000018ff037819 */ /* 0x000fc80000011602 */
[----:B------:R-:W-:-:S05]  /*11480*/  LOP3.LUT R3, R0, R3, RZ, 0xfc, !PT ;  /* 0x0000000300037212 */ /* 0x000fca00078efcff */
[----:B------:R-:W-:Y:S01]  /*11490*/  STG.E.U8 desc[UR36][R16.64], R3 ;  /* 0x0000000310007986 */ /* 0x000fe2000c101124 */
[----:B------:R-:W-:Y:S05]  /*114a0*/  EXIT ;  /* 0x000000000000794d */ /* 0x000fea0003800000 */
.L_x_1313:
[----:B------:R-:W-:-:S05]  /*114b0*/  HADD2.F32 R0, -RZ, R19.H0_H0 ;  /* 0x20000013ff007230 */ /* 0x000fca0000004100 */
[----:B------:R-:W-:-:S05]  /*114c0*/  F2FP.BF16.F32.PACK_AB R0, RZ, R0 ;  /* 0x00000000ff00723e */ /* 0x000fca00000010ff */
[----:B------:R-:W-:Y:S01]  /*114d0*/  STG.E.U16 desc[UR36][R16.64], R0 ;  /* 0x0000000010007986 */ /* 0x000fe2000c101524 */
[----:B------:R-:W-:Y:S05]  /*114e0*/  EXIT ;  /* 0x000000000000794d */ /* 0x000fea0003800000 */
.L_x_1310:
        /* <DEDUP_REMOVED lines=10> */
[----:B0-----:R-:W-:Y:S01]  /*11590*/  STG.E.U16 desc[UR36][R16.64], R3 ;  /* 0x0000000310007986 */ /* 0x001fe2000c101524 */
[----:B------:R-:W-:Y:S05]  /*115a0*/  EXIT ;  /* 0x000000000000794d */ /* 0x000fea0003800000 */
.L_x_1322:
        /* <DEDUP_REMOVED lines=17> */
.L_x_1325:
[----:B------:R-:W-:-:S04]  /*116c0*/  LOP3.LUT R2, R19, 0x80000000, RZ, 0xc0, !PT ;  /* 0x8000000013027812 */ /* 0x000fc800078ec0ff */
[----:B------:R-:W-:-:S04]  /*116d0*/  SHF.R.U32.HI R3, RZ, 0x18, R2 ;  /* 0x00000018ff037819 */ /* 0x000fc80000011602 */
[----:B------:R-:W-:-:S04]  /*116e0*/  LOP3.LUT R0, R0, R3, RZ, 0xfc, !PT ;  /* 0x0000000300007212 */ /* 0x000fc800078efcff */
[----:B------:R-:W-:-:S07]  /*116f0*/  PRMT R8, R0, 0x7610, R8 ;  /* 0x0000761000087816 */ /* 0x000fce0000000008 */
.L_x_1324:
[----:B------:R-:W-:Y:S05]  /*11700*/  BSYNC B0 ;  /* 0x0000000000007941 */ /* 0x000fea0003800000 */
.L_x_1323:
[----:B------:R-:W-:Y:S01]  /*11710*/  STG.E.U8 desc[UR36][R16.64], R8 ;  /* 0x0000000810007986 */ /* 0x000fe2000c101124 */
[----:B------:R-:W-:Y:S05]  /*11720*/  EXIT ;  /* 0x000000000000794d */ /* 0x000fea0003800000 */
.L_x_1321:
        /* <DEDUP_REMOVED lines=17> */
.L_x_1328:
[----:B------:R-:W-:-:S04]  /*11840*/  LOP3.LUT R2, R19, 0x80000000, RZ, 0xc0, !PT ;  /* 0x8000000013027812 */ /* 0x000fc800078ec0ff */
[----:B------:R-:W-:-:S04]  /*11850*/  SHF.R.U32.HI R3, RZ, 0x18, R2 ;  /* 0x00000018ff037819 */ /* 0x000fc80000011602 */
[----:B------:R-:W-:-:S04]  /*11860*/  LOP3.LUT R0, R0, R3, RZ, 0xfc, !PT ;  /* 0x0000000300007212 */ /* 0x000fc800078efcff */
[----:B------:R-:W-:-:S07]  /*11870*/  PRMT R8, R0, 0x7610, R8 ;  /* 0x0000761000087816 */ /* 0x000fce0000000008 */
.L_x_1327:
[----:B------:R-:W-:Y:S05]  /*11880*/  BSYNC B0 ;  /* 0x0000000000007941 */ /* 0x000fea0003800000 */
.L_x_1326:
[----:B------:R-:W-:Y:S01]  /*11890*/  STG.E.U8 desc[UR36][R16.64], R8 ;  /* 0x0000000810007986 */ /* 0x000fe2000c101124 */
[----:B------:R-:W-:Y:S05]  /*118a0*/  EXIT ;  /* 0x000000000000794d */ /* 0x000fea0003800000 */
.L_x_1320:
        /* <DEDUP_REMOVED lines=22> */
.L_x_1303:
        /* <DEDUP_REMOVED lines=16> */
.L_x_1331:
[----:B------:R-:W-:Y:S05]  /*11b10*/  EXIT ;  /* 0x000000000000794d */ /* 0x000fea0003800000 */
.L_x_1330:
[----:B------:R-:W-:-:S06]  /*11b20*/  HADD2.F32 R2, -RZ, R19.H0_H0 ;  /* 0x20000013ff027230 */ /* 0x000fcc0000004100 */
[----:B------:R-:W0:Y:S02]  /*11b30*/  F2I.U64.TRUNC R2, R2 ;  /* 0x0000000200027311 */ /* 0x000e24000020d800 */
[----:B0-----:R-:W-:Y:S01]  /*11b40*/  STG.E.64 desc[UR36][R16.64], R2 ;  /* 0x0000000210007986 */ /* 0x001fe2000c101b24 */
[----:B------:R-:W-:Y:S05]  /*11b50*/  EXIT ;  /* 0x000000000000794d */ /* 0x000fea0003800000 */
.L_x_1329:
[----:B------:R-:W-:-:S06]  /*11b60*/  HADD2.F32 R19, -RZ, R19.H0_H0 ;  /* 0x20000013ff137230 */ /* 0x000fcc0000004100 */
[----:B------:R-:W0:Y:S02]  /*11b70*/  F2I.FTZ.U32.TRUNC.NTZ R19, R19 ;  /* 0x0000001300137305 */ /* 0x000e24000021f000 */
[----:B0-----:R-:W-:Y:S01]  /*11b80*/  STG.E desc[UR36][R16.64], R19 ;  /* 0x0000001310007986 */ /* 0x001fe2000c101924 */
[----:B------:R-:W-:Y:S05]  /*11b90*/  EXIT ;  /* 0x000000000000794d */ /* 0x000fea0003800000 */
.L_x_1332:
        /* <DEDUP_REMOVED lines=14> */
.L_x_7911:


//--------------------- .text._ZN2at6native27unrolled_elementwise_kernelIZZZNS0_65_GLOBAL__N__cd49fe81_27_ActivationSoftplusKernel_cu_1520ed90_292724softplus_backward_kernelERNS_18TensorIteratorBaseERKN3c106ScalarES8_ENKUlvE_clEvENKUlvE1_clEvEUlNS5_4HalfESB_E_St5arrayIPcLm3EELi4E23TrivialOffsetCalculatorILi2EjESG_ILi1EjENS0_6memory12LoadWithCastILi2EEENSJ_13StoreWithCastILi1EEEEEviT_T0_T2_T3_T4_T5_ --------------------------
	.section	.text._ZN2at6native27unrolled_elementwise_kernelIZZZNS0_65_GLOBAL__N__cd49fe81_27_ActivationSoftplusKernel_cu_1520ed90_292724softplus_backward_kernelERNS_18TensorIteratorBaseERKN3c106ScalarES8_ENKUlvE_clEvENKUlvE1_clEvEUlNS5_4HalfESB_E_St5arrayIPcLm3EELi4E23TrivialOffsetCalculatorILi2EjESG_ILi1EjENS0_6memory12LoadWithCastILi2EEENSJ_13StoreWithCastILi1EEEEEviT_T0_T2_T3_T4_T5_,"ax",@progbits
	.align	128
        .global         _ZN2at6native27unrolled_elementwise_kernelIZZZNS0_65_GLOBAL__N__cd49fe81_27_ActivationSoftplusKernel_cu_1520ed90_292724softplus_backward_kernelERNS_18TensorIteratorBaseERKN3c106ScalarES8_ENKUlvE_clEvENKUlvE1_clEvEUlNS5_4HalfESB_E_St5arrayIPcLm3EELi4E23TrivialOffsetCalculatorILi2EjESG_ILi1EjENS0_6memory12LoadWithCastILi2EEENSJ_13StoreWithCastILi1EEEEEviT_T0_T2_T3_T4_T5_
        .type           _ZN2at6native27unrolled_elementwise_kernelIZZZNS0_65_GLOBAL__N__cd49fe81_27_ActivationSoftplusKernel_cu_1520ed90_292724softplus_backward_kernelERNS_18TensorIteratorBaseERKN3c106ScalarES8_ENKUlvE_clEvENKUlvE1_clEvEUlNS5_4HalfESB_E_St5arrayIPcLm3EELi4E23TrivialOffsetCalculatorILi2EjESG_ILi1EjENS0_6memory12LoadWithCastILi2EEENSJ_13StoreWithCastILi1EEEEEviT_T0_T2_T3_T4_T5_,@function
        .size           _ZN2at6native27unrolled_elementwise_kernelIZZZNS0_65_GLOBAL__N__cd49fe81_27_ActivationSoftplusKernel_cu_1520ed90_292724softplus_backward_kernelERNS_18TensorIteratorBaseERKN3c106ScalarES8_ENKUlvE_clEvENKUlvE1_clEvEUlNS5_4HalfESB_E_St5arrayIPcLm3EELi4E23TrivialOffsetCalculatorILi2EjESG_ILi1EjENS0_6memory12LoadWithCastILi2EEENSJ_13StoreWithCastILi1EEEEEviT_T0_T2_T3_T4_T5_,(.L_x_7912 - _ZN2at6native27unrolled_elementwise_kernelIZZZNS0_65_GLOBAL__N__cd49fe81_27_ActivationSoftplusKernel_cu_1520ed90_292724softplus_backward_kernelERNS_18TensorIteratorBaseERKN3c106ScalarES8_ENKUlvE_clEvENKUlvE1_clEvEUlNS5_4HalfESB_E_St5arrayIPcLm3EELi4E23TrivialOffsetCalculatorILi2EjESG_ILi1EjENS0_6memory12LoadWithCastILi2EEENSJ_13StoreWithCastILi1EEEEEviT_T0_T2_T3_T4_T5_)
        .other          _ZN2at6native27unrolled_elementwise_kernelIZZZNS0_65_GLOBAL__N__cd49fe81_27_ActivationSoftplusKernel_cu_1520ed90_292724softplus_backward_kernelERNS_18TensorIteratorBaseERKN3c106ScalarES8_ENKUlvE_clEvENKUlvE1_clEvEUlNS5_4HalfESB_E_St5arrayIPcLm3EELi4E23TrivialOffsetCalculatorILi2EjESG_ILi1EjENS0_6memory12LoadWithCastILi2EEENSJ_13StoreWithCastILi1EEEEEviT_T0_T2_T3_T4_T5_,@"STO_CUDA_ENTRY STV_DEFAULT"
_ZN2at6native27unrolled_elementwise_kernelIZZZNS0_65_GLOBAL__N__cd49fe81_27_ActivationSoftplusKernel_cu_1520ed90_292724softplus_backward_kernelERNS_18TensorIteratorBaseERKN3c106ScalarES8_ENKUlvE_clEvENKUlvE1_clEvEUlNS5_4HalfESB_E_St5arrayIPcLm3EELi4E23TrivialOffsetCalculatorILi2EjESG_ILi1EjENS0_6memory12LoadWithCastILi2EEENSJ_13StoreWithCastILi1EEEEEviT_T0_T2_T3_T4_T5_:
.text._ZN2at6native27unrolled_elementwise_kernelIZZZNS0_65_GLOBAL__N__cd49fe81_27_ActivationSoftplusKernel_cu_1520ed90_292724softplus_backward_kernelERNS_18TensorIteratorBaseERKN3c106ScalarES8_ENKUlvE_clEvENKUlvE1_clEvEUlNS5_4HalfESB_E_St5arrayIPcLm3EELi4E23TrivialOffsetCalculatorILi2EjESG_ILi1EjENS0_6memory12LoadWithCastILi2EEENSJ_13StoreWithCastILi1EEEEEviT_T0_T2_T3_T4_T5_:
        /* <DEDUP_REMOVED lines=36> */
.L_x_1338:
[----:B------:R-:W2:Y:S02]  /*0240*/  LDG.E.U8 R4, desc[UR36][R4.64] ;  /* 0x0000002404047981 */ /* 0x000ea4000c1e1100 */
[----:B--2---:R-:W-:-:S04]  /*0250*/  I2FP.F32.U32 R0, R4 ;  /* 0x0000000400007245 */ /* 0x004fc80000201000 */
[----:B------:R-:W-:-:S04]  /*0260*/  F2FP.F16.F32.PACK_AB R0, RZ, R0 ;  /* 0x00000000ff00723e */ /* 0x000fc800000000ff */
[----:B------:R-:W-:Y:S01]  /*0270*/  PRMT R17, R0, 0x7610, R17 ;  /* 0x0000761000117816 */ /* 0x000fe20000000011 */
[----:B------:R-:W-:Y:S06]  /*0280*/  BRA `(.L_x_1340) ;  /* 0x0000000c00bc7947 */ /* 0x000fec0003800000 */
.L_x_1337:
        /* <DEDUP_REMOVED lines=11> */
.L_x_1342:
[----:B------:R-:W2:Y:S02]  /*0340*/  LDG.E R4, desc[UR36][R4.64] ;  /* 0x0000002404047981 */ /* 0x000ea4000c1e1900 */
[----:B--2---:R-:W-:-:S04]  /*0350*/  I2FP.F32.S32 R0, R4 ;  /* 0x0000000400007245 */ /* 0x004fc80000201400 */
[----:B------:R-:W-:-:S04]  /*0360*/  F2FP.F16.F32.PACK_AB R0, RZ, R0 ;  /* 0x00000000ff00723e */ /* 0x000fc800000000ff */
[----:B------:R-:W-:Y:S01]  /*0370*/  PRMT R17, R0, 0x7610, R17 ;  /* 0x0000761000117816 */ /* 0x000fe20000000011 */
[----:B------:R-:W-:Y:S06]  /*0380*/  BRA `(.L_x_1340) ;  /* 0x0000000c007c7947 */ /* 0x000fec0003800000 */
.L_x_1341:
[----:B------:R-:W2:Y:S02]  /*0390*/  LDG.E.U16 R4, desc[UR36][R4.64] ;  /* 0x0000002404047981 */ /* 0x000ea4000c1e1500 */
[----:B--2---:R-:W0:Y:S02]  /*03a0*/  I2F.S16 R0, R4 ;  /* 0x0000000400007306 */ /* 0x004e240000101400 */
[----:B0-----:R-:W-:-:S04]  /*03b0*/  F2FP.F16.F32.PACK_AB R0, RZ, R0 ;  /* 0x00000000ff00723e */ /* 0x001fc800000000ff */
[----:B------:R-:W-:Y:S01]  /*03c0*/  PRMT R17, R0, 0x7610, R17 ;  /* 0x0000761000117816 */ /* 0x000fe20000000011 */
[----:B------:R-:W-:Y:S06]  /*03d0*/  BRA `(.L_x_1340) ;  /* 0x0000000c00687947 */ /* 0x000fec0003800000 */
.L_x_1336:
        /* <DEDUP_REMOVED lines=9> */
.L_x_1344:
[----:B------:R1:W5:Y:S01]  /*0470*/  LDG.E.U16 R17, desc[UR36][R4.64] ;  /* 0x0000002404117981 */ /* 0x000362000c1e1500 */
[----:B------:R-:W-:Y:S05]  /*0480*/  BRA `(.L_x_1340) ;  /* 0x0000000c003c7947 */ /* 0x000fea0003800000 */
.L_x_1343:
        /* <DEDUP_REMOVED lines=9> */
.L_x_1346:
[----:B------:R0:W5:Y:S01]  /*0520*/  LDG.E.U16 R17, desc[UR36][R4.64] ;  /* 0x0000002404117981 */ /* 0x000162000c1e1500 */
[----:B------:R-:W-:Y:S05]  /*0530*/  BRA `(.L_x_1340) ;  /* 0x0000000c00107947 */ /* 0x000fea0003800000 */
.L_x_1345:
        /* <DEDUP_REMOVED lines=9> */
.L_x_1335:
        /* <DEDUP_REMOVED lines=14> */
.L_x_1349:
        /* <DEDUP_REMOVED lines=9> */
.L_x_1348:
        /* <DEDUP_REMOVED lines=28> */
.L_x_1351:
        /* <DEDUP_REMOVED lines=12> */
[----:B------:R-:W-:-:S04]  /*09c0*/  F2FP.F16.F32.PACK_AB R0, RZ, R0 ;  /* 0x00000000ff00723e */ /* 0x000fc800000000ff */
[----:B------:R-:W-:Y:S01]  /*09d0*/  PRMT R17, R0, 0x7610, R17 ;  /* 0x0000761000117816 */ /* 0x000fe20000000011 */
[----:B------:R-:W-:Y:S06]  /*09e0*/  BRA `(.L_x_1340) ;  /* 0x0000000400e47947 */ /* 0x000fec0003800000 */
.L_x_1350:
[----:B------:R-:W2:Y:S02]  /*09f0*/  LDG.E.U16 R0, desc[UR36][R4.64] ;  /* 0x0000002404007981 */ /* 0x000ea4000c1e1500 */
[----:B--2---:R-:W-:-:S05]  /*0a00*/  IMAD.U32 R0, R0, 0x10000, RZ ;  /* 0x0001000000007824 */ /* 0x004fca00078e00ff */
[----:B------:R-:W-:-:S04]  /*0a10*/  F2FP.F16.F32.PACK_AB R0, RZ, R0 ;  /* 0x00000000ff00723e */ /* 0x000fc800000000ff */
[----:B------:R-:W-:Y:S01]  /*0a20*/  PRMT R17, R0, 0x7610, R17 ;  /* 0x0000761000117816 */ /* 0x000fe20000000011 */
[----:B------:R-:W-:Y:S06]  /*0a30*/  BRA `(.L_x_1340) ;  /* 0x0000000400d07947 */ /* 0x000fec0003800000 */
.L_x_1347:
        /* <DEDUP_REMOVED lines=13> */
.L_x_1354:
        /* <DEDUP_REMOVED lines=21> */
.L_x_1358:
[----:B------:R-:W-:Y:S05]  /*0c60*/  BSYNC B1 ;  /* 0x0000000000017941 */ /* 0x000fea0003800000 */
.L_x_1357:
[----:B------:R-:W-:Y:S01]  /*0c70*/  LEA R5, R0, 0x3b800000, 0x17 ;  /* 0x3b80000000057811 */ /* 0x000fe200078eb8ff */
[----:B------:R-:W-:-:S05]  /*0c80*/  IMAD.SHL.U32 R0, R3, 0x100000, RZ ;  /* 0x0010000003007824 */ /* 0x000fca00078e00ff */
[----:B------:R-:W-:-:S07]  /*0c90*/  LOP3.LUT R0, R5, R0, R6, 0xfe, !PT ;  /* 0x0000000005007212 */ /* 0x000fce00078efe06 */
.L_x_1356:
[----:B------:R-:W-:Y:S05]  /*0ca0*/  BSYNC B0 ;  /* 0x0000000000007941 */ /* 0x000fea0003800000 */
.L_x_1355:
[----:B------:R-:W-:-:S04]  /*0cb0*/  F2FP.F16.F32.PACK_AB R0, RZ, R0 ;  /* 0x00000000ff00723e */ /* 0x000fc800000000ff */
[----:B------:R-:W-:Y:S01]  /*0cc0*/  PRMT R17, R0, 0x7610, R17 ;  /* 0x0000761000117816 */ /* 0x000fe20000000011 */
[----:B------:R-:W-:Y:S06]  /*0cd0*/  BRA `(.L_x_1340) ;  /* 0x0000000400287947 */ /* 0x000fec0003800000 */
.L_x_1353:
        /* <DEDUP_REMOVED lines=21> */
.L_x_1362:
[----:B------:R-:W-:Y:S05]  /*0e30*/  BSYNC B1 ;  /* 0x0000000000017941 */ /* 0x000fea0003800000 */
.L_x_1361:
[----:B------:R-:W-:Y:S01]  /*0e40*/  LEA R5, R0, 0x37800000, 0x17 ;  /* 0x3780000000057811 */ /* 0x000fe200078eb8ff */
[----:B------:R-:W-:-:S05]  /*0e50*/  IMAD.SHL.U32 R0, R3, 0x200000, RZ ;  /* 0x0020000003007824 */ /* 0x000fca00078e00ff */
[----:B------:R-:W-:-:S07]  /*0e60*/  LOP3.LUT R0, R5, R0, R6, 0xfe, !PT ;  /* 0x0000000005007212 */ /* 0x000fce00078efe06 */
.L_x_1360:
[----:B------:R-:W-:Y:S05]  /*0e70*/  BSYNC B0 ;  /* 0x0000000000007941 */ /* 0x000fea0003800000 */
.L_x_1359:
[----:B------:R-:W-:-:S04]  /*0e80*/  F2FP.F16.F32.PACK_AB R0, RZ, R0 ;  /* 0x00000000ff00723e */ /* 0x000fc800000000ff */
[----:B------:R-:W-:Y:S01]  /*0e90*/  PRMT R17, R0, 0x7610, R17 ;  /* 0x0000761000117816 */ /* 0x000fe20000000011 */
[----:B------:R-:W-:Y:S06]  /*0ea0*/  BRA `(.L_x_1340) ;  /* 0x0000000000b47947 */ /* 0x000fec0003800000 */
.L_x_1352:
        /* <DEDUP_REMOVED lines=14> */
.L_x_1366:
[----:B------:R-:W-:Y:S05]  /*0f90*/  BSYNC B0 ;  /* 0x0000000000007941 */ /* 0x000fea0003800000 */
.L_x_1365:
[----:B------:R-:W-:-:S04]  /*0fa0*/  F2FP.F16.F32.PACK_AB R0, RZ, R0 ;  /* 0x00000000ff00723e */ /* 0x000fc800000000ff */
[----:B------:R-:W-:Y:S01]  /*0fb0*/  PRMT R17, R0, 0x7610, R17 ;  /* 0x0000761000117816 */ /* 0x000fe20000000011 */
[----:B------:R-:W-:Y:S06]  /*0fc0*/  BRA `(.L_x_1340) ;  /* 0x00000000006c7947 */ /* 0x000fec0003800000 */
.L_x_1339:
        /* <DEDUP_REMOVED lines=16> */
.L_x_1367:
[----:B------:R-:W-:Y:S01]  /*10d0*/  PRMT R17, RZ, 0x7610, R17 ;  /* 0x00007610ff117816 */ /* 0x000fe20000000011 */
[----:B------:R-:W-:Y:S06]  /*10e0*/  BRA `(.L_x_1340) ;  /* 0x0000000000247947 */ /* 0x000fec0003800000 */
.L_x_1364:
[----:B------:R-:W2:Y:S02]  /*10f0*/  LDG.E.64 R4, desc[UR36][R4.64] ;  /* 0x0000002404047981 */ /* 0x000ea4000c1e1b00 */
[----:B--2---:R-:W0:Y:S02]  /*1100*/  I2F.U64 R0, R4 ;  /* 0x0000000400007312 */ /* 0x004e240000301000 */
[----:B0-----:R-:W-:-:S04]  /*1110*/  F2FP.F16.F32.PACK_AB R0, RZ, R0 ;  /* 0x00000000ff00723e */ /* 0x001fc800000000ff */
[----:B------:R-:W-:Y:S01]  /*1120*/  PRMT R17, R0, 0x7610, R17 ;  /* 0x0000761000117816 */ /* 0x000fe20000000011 */
[----:B------:R-:W-:Y:S06]  /*1130*/  BRA `(.L_x_1340) ;  /* 0x0000000000107947 */ /* 0x000fec0003800000 */
.L_x_1363:
[----:B------:R-:W2:Y:S02]  /*1140*/  LDG.E R4, desc[UR36][R4.64] ;  /* 0x0000002404047981 */ /* 0x000ea4000c1e1900 */
[----:B--2---:R-:W-:-:S04]  /*1150*/  I2FP.F32.U32 R0, R4 ;  /* 0x0000000400007245 */ /* 0x004fc80000201000 */
[----:B------:R-:W-:-:S04]  /*1160*/  F2FP.F16.F32.PACK_AB R0, RZ, R0 ;  /* 0x00000000ff00723e */ /* 0x000fc800000000ff */
[----:B------:R-:W-:-:S07]  /*1170*/  PRMT R17, R0, 0x7610, R17 ;  /* 0x0000761000117816 */ /* 0x000fce0000000011 */
.L_x_1340:
[----:B01----:R-:W0:Y:S01]  /*1180*/  LDC.64 R4, c[0x0][0x238] ;  /* 0x00008e00ff047b82 */ /* 0x003e220000000a00 */
        /* <DEDUP_REMOVED lines=20> */
.L_x_1371:
[----:B------:R-:W2:Y:S02]  /*12d0*/  LDG.E.U8 R4, desc[UR36][R4.64] ;  /* 0x0000002404047981 */ /* 0x000ea4000c1e1100 */
[----:B--2---:R-:W-:-:S04]  /*12e0*/  I2FP.F32.U32 R0, R4 ;  /* 0x0000000400007245 */ /* 0x004fc80000201000 */
[----:B------:R-:W-:-:S04]  /*12f0*/  F2FP.F16.F32.PACK_AB R0, RZ, R0 ;  /* 0x00000000ff00723e */ /* 0x000fc800000000ff */
[----:B------:R-:W-:Y:S01]  /*1300*/  PRMT R18, R0, 0x7610, R18 ;  /* 0x0000761000127816 */ /* 0x000fe20000000012 */
[----:B------:R-:W-:Y:S06]  /*1310*/  BRA `(.L_x_1373) ;  /* 0x0000000c00bc7947 */ /* 0x000fec0003800000 */
.L_x_1370:
        /* <DEDUP_REMOVED lines=11> */
.L_x_1375:
[----:B------:R-:W2:Y:S02]  /*13d0*/  LDG.E R4, desc[UR36][R4.64] ;  /* 0x0000002404047981 */ /* 0x000ea4000c1e1900 */
[----:B--2---:R-:W-:-:S04]  /*13e0*/  I2FP.F32.S32 R0, R4 ;  /* 0x0000000400007245 */ /* 0x004fc80000201400 */
[----:B------:R-:W-:-:S04]  /*13f0*/  F2FP.F16.F32.PACK_AB R0, RZ, R0 ;  /* 0x00000000ff00723e */ /* 0x000fc800000000ff */
[----:B------:R-:W-:Y:S01]  /*1400*/  PRMT R18, R0, 0x7610, R18 ;  /* 0x0000761000127816 */ /* 0x000fe20000000012 */
[----:B------:R-:W-:Y:S06]  /*1410*/  BRA `(.L_x_1373) ;  /* 0x0000000c007c7947 */ /* 0x000fec0003800000 */
.L_x_1374:
[----:B------:R-:W2:Y:S02]  /*1420*/  LDG.E.U16 R4, desc[UR36][R4.64] ;  /* 0x0000002404047981 */ /* 0x000ea4000c1e1500 */
[----:B--2---:R-:W0:Y:S02]  /*1430*/  I2F.S16 R0, R4 ;  /* 0x0000000400007306 */ /* 0x004e240000101400 */
[----:B0-----:R-:W-:-:S04]  /*1440*/  F2FP.F16.F32.PACK_AB R0, RZ, R0 ;  /* 0x00000000ff00723e */ /* 0x001fc800000000ff */
[----:B------:R-:W-:Y:S01]  /*1450*/  PRMT R18, R0, 0x7610, R18 ;  /* 0x0000761000127816 */ /* 0x000fe20000000012 */
[----:B------:R-:W-:Y:S06]  /*1460*/  BRA `(.L_x_1373) ;  /* 0x0000000c00687947 */ /* 0x000fec0003800000 */
.L_x_1369:
        /* <DEDUP_REMOVED lines=9> */
.L_x_1377:
[----:B------:R1:W5:Y:S01]  /*1500*/  LDG.E.U16 R18, desc[UR36][R4.64] ;  /* 0x0000002404127981 */ /* 0x000362000c1e1500 */
[----:B------:R-:W-:Y:S05]  /*1510*/  BRA `(.L_x_1373) ;  /* 0x0000000c003c7947 */ /* 0x000fea0003800000 */
.L_x_1376:
        /* <DEDUP_REMOVED lines=9> */
.L_x_1379:
[----:B------:R0:W5:Y:S01]  /*15b0*/  LDG.E.U16 R18, desc[UR36][R4.64] ;  /* 0x0000002404127981 */ /* 0x000162000c1e1500 */
[----:B------:R-:W-:Y:S05]  /*15c0*/  BRA `(.L_x_1373) ;  /* 0x0000000c00107947 */ /* 0x000fea0003800000 */
.L_x_1378:
        /* <DEDUP_REMOVED lines=9> */
.L_x_1368:
        /* <DEDUP_REMOVED lines=14> */
.L_x_1382:
        /* <DEDUP_REMOVED lines=9> */
.L_x_1381:
        /* <DEDUP_REMOVED lines=28> */
.L_x_1384:
        /* <DEDUP_REMOVED lines=15> */
.L_x_1383:
[----:B------:R-:W2:Y:S02]  /*1a80*/  LDG.E.U16 R0, desc[UR36][R4.64] ;  /* 0x0000002404007981 */ /* 0x000ea4000c1e1500 */
[----:B--2---:R-:W-:-:S05]  /*1a90*/  IMAD.U32 R0, R0, 0x10000, RZ ;  /* 0x0001000000007824 */ /* 0x004fca00078e00ff */
[----:B------:R-:W-:-:S04]  /*1aa0*/  F2FP.F16.F32.PACK_AB R0, RZ, R0 ;  /* 0x00000000ff00723e */ /* 0x000fc800000000ff */
[----:B------:R-:W-:Y:S01]  /*1ab0*/  PRMT R18, R0, 0x7610, R18 ;  /* 0x0000761000127816 */ /* 0x000fe20000000012 */
[----:B------:R-:W-:Y:S06]  /*1ac0*/  BRA `(.L_x_1373) ;  /* 0x0000000400d07947 */ /* 0x000fec0003800000 */
.L_x_1380:
        /* <DEDUP_REMOVED lines=13> */
.L_x_1387:
        /* <DEDUP_REMOVED lines=21> */
.L_x_1391:
[----:B------:R-:W-:Y:S05]  /*1cf0*/  BSYNC B1 ;  /* 0x0000000000017941 */ /* 0x000fea0003800000 */
.L_x_1390:
[----:B------:R-:W-:Y:S01]  /*1d00*/  LEA R5, R0, 0x3b800000, 0x17 ;  /* 0x3b80000000057811 */ /* 0x000fe200078eb8ff */
[----:B------:R-:W-:-:S05]  /*1d10*/  IMAD.SHL.U32 R0, R3, 0x100000, RZ ;  /* 0x0010000003007824 */ /* 0x000fca00078e00ff */
[----:B------:R-:W-:-:S07]  /*1d20*/  LOP3.LUT R0, R5, R0, R6, 0xfe, !PT ;  /* 0x0000000005007212 */ /* 0x000fce00078efe06 */
.L_x_1389:
[----:B------:R-:W-:Y:S05]  /*1d30*/  BSYNC B0 ;  /* 0x0000000000007941 */ /* 0x000fea0003800000 */
.L_x_1388:
[----:B------:R-:W-:-:S04]  /*1d40*/  F2FP.F16.F32.PACK_AB R0, RZ, R0 ;  /* 0x00000000ff00723e */ /* 0x000fc800000000ff */
[----:B------:R-:W-:Y:S01]  /*1d50*/  PRMT R18, R0, 0x7610, R18 ;  /* 0x0000761000127816 */ /* 0x000fe20000000012 */
[----:B------:R-:W-:Y:S06]  /*1d60*/  BRA `(.L_x_1373) ;  /* 0x0000000400287947 */ /* 0x000fec0003800000 */
.L_x_1386:
        /* <DEDUP_REMOVED lines=21> */
.L_x_1395:
[----:B------:R-:W-:Y:S05]  /*1ec0*/  BSYNC B1 ;  /* 0x0000000000017941 */ /* 0x000fea0003800000 */
.L_x_1394:
[----:B------:R-:W-:Y:S01]  /*1ed0*/  LEA R5, R0, 0x37800000, 0x17 ;  /* 0x3780000000057811 */ /* 0x000fe200078eb8ff */
[----:B------:R-:W-:-:S05]  /*1ee0*/  IMAD.SHL.U32 R0, R3, 0x200000, RZ ;  /* 0x0020000003007824 */ /* 0x000fca00078e00ff */
[----:B------:R-:W-:-:S07]  /*1ef0*/  LOP3.LUT R0, R5, R0, R6, 0xfe, !PT ;  /* 0x0000000005007212 */ /* 0x000fce00078efe06 */
.L_x_1393:
[----:B------:R-:W-:Y:S05]  /*1f00*/  BSYNC B0 ;  /* 0x0000000000007941 */ /* 0x000fea0003800000 */
.L_x_1392:
[----:B------:R-:W-:-:S04]  /*1f10*/  F2FP.F16.F32.PACK_AB R0, RZ, R0 ;  /* 0x00000000ff00723e */ /* 0x000fc800000000ff */
[----:B------:R-:W-:Y:S01]  /*1f20*/  PRMT R18, R0, 0x7610, R18 ;  /* 0x0000761000127816 */ /* 0x000fe20000000012 */
[----:B------:R-:W-:Y:S06]  /*1f30*/  BRA `(.L_x_1373) ;  /* 0x0000000000b47947 */ /* 0x000fec0003800000 */
.L_x_1385:
        /* <DEDUP_REMOVED lines=14> */
.L_x_1399:
[----:B------:R-:W-:Y:S05]  /*2020*/  BSYNC B0 ;  /* 0x0000000000007941 */ /* 0x000fea0003800000 */
.L_x_1398:
[----:B------:R-:W-:-:S04]  /*2030*/  F2FP.F16.F32.PACK_AB R0, RZ, R0 ;  /* 0x00000000ff00723e */ /* 0x000fc800000000ff */
[----:B------:R-:W-:Y:S01]  /*2040*/  PRMT R18, R0, 0x7610, R18 ;  /* 0x0000761000127816 */ /* 0x000fe20000000012 */
[----:B------:R-:W-:Y:S06]  /*2050*/  BRA `(.L_x_1373) ;  /* 0x00000000006c7947 */ /* 0x000fec0003800000 */
.L_x_1372:
        /* <DEDUP_REMOVED lines=16> */
.L_x_1400:
[----:B------:R-:W-:Y:S01]  /*2160*/  PRMT R18, RZ, 0x7610, R18 ;  /* 0x00007610ff127816 */ /* 0x000fe20000000012 */
[----:B------:R-:W-:Y:S06]  /*2170*/  BRA `(.L_x_1373) ;  /* 0x0000000000247947 */ /* 0x000fec0003800000 */
.L_x_1397:
[----:B------:R-:W2:Y:S02]  /*2180*/  LDG.E.64 R4, desc[UR36][R4.64] ;  /* 0x0000002404047981 */ /* 0x000ea4000c1e1b00 */
[----:B--2---:R-:W0:Y:S02]  /*2190*/  I2F.U64 R0, R4 ;  /* 0x0000000400007312 */ /* 0x004e240000301000 */
[----:B0-----:R-:W-:-:S04]  /*21a0*/  F2FP.F16.F32.PACK_AB R0, RZ, R0 ;  /* 0x00000000ff00723e */ /* 0x001fc800000000ff */
[----:B------:R-:W-:Y:S01]  /*21b0*/  PRMT R18, R0, 0x7610, R18 ;  /* 0x0000761000127816 */ /* 0x000fe20000000012 */
[----:B------:R-:W-:Y:S06]  /*21c0*/  BRA `(.L_x_1373) ;  /* 0x0000000000107947 */ /* 0x000fec0003800000 */
.L_x_1396:
[----:B------:R-:W2:Y:S02]  /*21d0*/  LDG.E R4, desc[UR36][R4.64] ;  /* 0x0000002404047981 */ /* 0x000ea4000c1e1900 */
[----:B--2---:R-:W-:-:S04]  /*21e0*/  I2FP.F32.U32 R0, R4 ;  /* 0x0000000400007245 */ /* 0x004fc80000201000 */
[----:B------:R-:W-:-:S04]  /*21f0*/  F2FP.F16.F32.PACK_AB R0, RZ, R0 ;  /* 0x00000000ff00723e */ /* 0x000fc800000000ff */
[----:B------:R-:W-:-:S07]  /*2200*/  PRMT R18, R0, 0x7610, R18 ;  /* 0x0000761000127816 */ /* 0x000fce0000000012 */
.L_x_1373:
[----:B------:R-:W-:-:S07]  /*2210*/  VIADD R27, R27, 0x80 ;  /* 0x000000801b1b7836 */ /* 0x000fce0000000000 */
.L_x_1334:
[----:B------:R-:W-:Y:S05]  /*2220*/  BSYNC B6 ;  /* 0x0000000000067941 */ /* 0x000fea0003800000 */
.L_x_1333:
[----:B------:R-:W-:Y:S01]  /*2230*/  ISETP.GE.AND P0, PT, R27, R28, PT ;  /* 0x0000001c1b00720c */ /* 0x000fe20003f06270 */
[----:B------:R-:W-:Y:S01]  /*2240*/  BSSY B6, `(.L_x_1401) ;  /* 0x0000218000067945 */ /* 0x000fe20003800000 */
[----:B------:R-:W-:-:S11]  /*2250*/  PRMT R19, RZ, 0x7610, R19 ;  /* 0x00007610ff137816 */ /* 0x000fd60000000013 */
[----:B------:R-:W-:Y:S05]  /*2260*/  @P0 BRA `(.L_x_1402) ;  /* 0x0000002000540947 */ /* 0x000fea0003800000 */
[----:B01----:R-:W0:Y:S01]  /*2270*/  LDC.64 R4, c[0x0][0x230] ;  /* 0x00008c00ff047b82 */ /* 0x003e220000000a00 */
        /* <DEDUP_REMOVED lines=21> */
.L_x_1406:
[----:B------:R-:W2:Y:S02]  /*23d0*/  LDG.E.U8 R4, desc[UR36][R4.64] ;  /* 0x0000002404047981 */ /* 0x000ea4000c1e1100 */
[----:B--2---:R-:W-:-:S04]  /*23e0*/  I2FP.F32.U32 R0, R4 ;  /* 0x0000000400007245 */ /* 0x004fc80000201000 */
[----:B------:R-:W-:-:S04]  /*23f0*/  F2FP.F16.F32.PACK_AB R0, RZ, R0 ;  /* 0x00000000ff00723e */ /* 0x000fc800000000ff */
[----:B------:R-:W-:Y:S01]  /*2400*/  PRMT R16, R0, 0x7610, R16 ;  /* 0x0000761000107816 */ /* 0x000fe20000000010 */
[----:B------:R-:W-:Y:S06]  /*2410*/  BRA `(.L_x_1408) ;  /* 0x0000000c00c07947 */ /* 0x000fec0003800000 */
.L_x_1405:
        /* <DEDUP_REMOVED lines=11> */
.L_x_1410:
[----:B------:R-:W2:Y:S02]  /*24d0*/  LDG.E R4, desc[UR36][R4.64] ;  /* 0x0000002404047981 */ /* 0x000ea4000c1e1900 */
[----:B--2---:R-:W-:-:S04]  /*24e0*/  I2FP.F32.S32 R0, R4 ;  /* 0x0000000400007245 */ /* 0x004fc80000201400 */
[----:B------:R-:W-:-:S04]  /*24f0*/  F2FP.F16.F32.PACK_AB R0, RZ, R0 ;  /* 0x00000000ff00723e */ /* 0x000fc800000000ff */
[----:B------:R-:W-:Y:S01]  /*2500*/  PRMT R16, R0, 0x7610, R16 ;  /* 0x0000761000107816 */ /* 0x000fe20000000010 */
[----:B------:R-:W-:Y:S06]  /*2510*/  BRA `(.L_x_1408) ;  /* 0x0000000c00807947 */ /* 0x000fec0003800000 */
.L_x_1409:
[----:B------:R-:W2:Y:S02]  /*2520*/  LDG.E.U16 R4, desc[UR36][R4.64] ;  /* 0x0000002404047981 */ /* 0x000ea4000c1e1500 */
[----:B--2---:R-:W0:Y:S02]  /*2530*/  I2F.S16 R0, R4 ;  /* 0x0000000400007306 */ /* 0x004e240000101400 */
[----:B0-----:R-:W-:-:S04]  /*2540*/  F2FP.F16.F32.PACK_AB R0, RZ, R0 ;  /* 0x00000000ff00723e */ /* 0x001fc800000000ff */
[----:B------:R-:W-:Y:S01]  /*2550*/  PRMT R16, R0, 0x7610, R16 ;  /* 0x0000761000107816 */ /* 0x000fe20000000010 */
[----:B------:R-:W-:Y:S06]  /*2560*/  BRA `(.L_x_1408) ;  /* 0x0000000c006c7947 */ /* 0x000fec0003800000 */
.L_x_1404:
        /* <DEDUP_REMOVED lines=9> */
.L_x_1412:
[----:B------:R1:W5:Y:S01]  /*2600*/  LDG.E.U16 R16, desc[UR36][R4.64] ;  /* 0x0000002404107981 */ /* 0x000362000c1e1500 */
[----:B------:R-:W-:Y:S05]  /*2610*/  BRA `(.L_x_1408) ;  /* 0x0000000c00407947 */ /* 0x000fea0003800000 */
.L_x_1411:
        /* <DEDUP_REMOVED lines=9> */
.L_x_1414:
[----:B------:R0:W5:Y:S01]  /*26b0*/  LDG.E.U16 R16, desc[UR36][R4.64] ;  /* 0x0000002404107981 */ /* 0x000162000c1e1500 */
[----:B------:R-:W-:Y:S05]  /*26c0*/  BRA `(.L_x_1408) ;  /* 0x0000000c00147947 */ /* 0x000fea0003800000 */
.L_x_1413:
        /* <DEDUP_REMOVED lines=9> */
.L_x_1403:
        /* <DEDUP_REMOVED lines=14> */
.L_x_1417:
        /* <DEDUP_REMOVED lines=9> */
.L_x_1416:
        /* <DEDUP_REMOVED lines=28> */
.L_x_1419:
        /* <DEDUP_REMOVED lines=16> */
.L_x_1418:
[----:B------:R-:W2:Y:S02]  /*2b90*/  LDG.E.U16 R0, desc[UR36][R4.64] ;  /* 0x0000002404007981 */ /* 0x000ea4000c1e1500 */
[----:B--2---:R-:W-:-:S05]  /*2ba0*/  IMAD.U32 R0, R0, 0x10000, RZ ;  /* 0x0001000000007824 */ /* 0x004fca00078e00ff */
[----:B------:R-:W-:-:S04]  /*2bb0*/  F2FP.F16.F32.PACK_AB R0, RZ, R0 ;  /* 0x00000000ff00723e */ /* 0x000fc800000000ff */
[----:B------:R-:W-:Y:S01]  /*2bc0*/  PRMT R16, R0, 0x7610, R16 ;  /* 0x0000761000107816 */ /* 0x000fe20000000010 */
[----:B------:R-:W-:Y:S06]  /*2bd0*/  BRA `(.L_x_1408) ;  /* 0x0000000400d07947 */ /* 0x000fec0003800000 */
.L_x_1415:
        /* <DEDUP_REMOVED lines=13> */
.L_x_1422:
        /* <DEDUP_REMOVED lines=21> */
.L_x_1426:
[----:B------:R-:W-:Y:S05]  /*2e00*/  BSYNC B1 ;  /* 0x0000000000017941 */ /* 0x000fea0003800000 */
.L_x_1425:
[----:B------:R-:W-:Y:S01]  /*2e10*/  LEA R5, R0, 0x3b800000, 0x17 ;  /* 0x3b80000000057811 */ /* 0x000fe200078eb8ff */
[----:B------:R-:W-:-:S05]  /*2e20*/  IMAD.SHL.U32 R0, R3, 0x100000, RZ ;  /* 0x0010000003007824 */ /* 0x000fca00078e00ff */
[----:B------:R-:W-:-:S07]  /*2e30*/  LOP3.LUT R0, R5, R0, R6, 0xfe, !PT ;  /* 0x0000000005007212 */ /* 0x000fce00078efe06 */
.L_x_1424:
[----:B------:R-:W-:Y:S05]  /*2e40*/  BSYNC B0 ;  /* 0x0000000000007941 */ /* 0x000fea0003800000 */
.L_x_1423:
[----:B------:R-:W-:-:S04]  /*2e50*/  F2FP.F16.F32.PACK_AB R0, RZ, R0 ;  /* 0x00000000ff00723e */ /* 0x000fc800000000ff */
[----:B------:R-:W-:Y:S01]  /*2e60*/  PRMT R16, R0, 0x7610, R16 ;  /* 0x0000761000107816 */ /* 0x000fe20000000010 */
[----:B------:R-:W-:Y:S06]  /*2e70*/  BRA `(.L_x_1408) ;  /* 0x0000000400287947 */ /* 0x000fec0003800000 */
.L_x_1421:
        /* <DEDUP_REMOVED lines=21> */
.L_x_1430:
[----:B------:R-:W-:Y:S05]  /*2fd0*/  BSYNC B1 ;  /* 0x0000000000017941 */ /* 0x000fea0003800000 */
.L_x_1429:
[----:B------:R-:W-:Y:S01]  /*2fe0*/  LEA R5, R0, 0x37800000, 0x17 ;  /* 0x3780000000057811 */ /* 0x000fe200078eb8ff */
[----:B------:R-:W-:-:S05]  /*2ff0*/  IMAD.SHL.U32 R0, R3, 0x200000, RZ ;  /* 0x0020000003007824 */ /* 0x000fca00078e00ff */
[----:B------:R-:W-:-:S07]  /*3000*/  LOP3.LUT R0, R5, R0, R6, 0xfe, !PT ;  /* 0x0000000005007212 */ /* 0x000fce00078efe06 */
.L_x_1428:
[----:B------:R-:W-:Y:S05]  /*3010*/  BSYNC B0 ;  /* 0x0000000000007941 */ /* 0x000fea0003800000 */
.L_x_1427:
[----:B------:R-:W-:-:S04]  /*3020*/  F2FP.F16.F32.PACK_AB R0, RZ, R0 ;  /* 0x00000000ff00723e */ /* 0x000fc800000000ff */
[----:B------:R-:W-:Y:S01]  /*3030*/  PRMT R16, R0, 0x7610, R16 ;  /* 0x0000761000107816 */ /* 0x000fe20000000010 */
[----:B------:R-:W-:Y:S06]  /*3040*/  BRA `(.L_x_1408) ;  /* 0x0000000000b47947 */ /* 0x000fec0003800000 */
.L_x_1420:
        /* <DEDUP_REMOVED lines=14> */
.L_x_1434:
[----:B------:R-:W-:Y:S05]  /*3130*/  BSYNC B0 ;  /* 0x0000000000007941 */ /* 0x000fea0003800000 */
.L_x_1433:
[----:B------:R-:W-:-:S04]  /*3140*/  F2FP.F16.F32.PACK_AB R0, RZ, R0 ;  /* 0x00000000ff00723e */ /* 0x000fc800000000ff */
[----:B------:R-:W-:Y:S01]  /*3150*/  PRMT R16, R0, 0x7610, R16 ;  /* 0x0000761000107816 */ /* 0x000fe20000000010 */
[----:B------:R-:W-:Y:S06]  /*3160*/  BRA `(.L_x_1408) ;  /* 0x00000000006c7947 */ /* 0x000fec0003800000 */
.L_x_1407:
        /* <DEDUP_REMOVED lines=16> */
.L_x_1435:
[----:B------:R-:W-:Y:S01]  /*3270*/  PRMT R16, RZ, 0x7610, R16 ;  /* 0x00007610ff107816 */ /* 0x000fe20000000010 */
[----:B------:R-:W-:Y:S06]  /*3280*/  BRA `(.L_x_1408) ;  /* 0x0000000000247947 */ /* 0x000fec0003800000 */
.L_x_1432:
[----:B------:R-:W2:Y:S02]  /*3290*/  LDG.E.64 R4, desc[UR36][R4.64] ;  /* 0x0000002404047981 */ /* 0x000ea4000c1e1b00 */
[----:B--2---:R-:W0:Y:S02]  /*32a0*/  I2F.U64 R0, R4 ;  /* 0x0000000400007312 */ /* 0x004e240000301000 */
[----:B0-----:R-:W-:-:S04]  /*32b0*/  F2FP.F16.F32.PACK_AB R0, RZ, R0 ;  /* 0x00000000ff00723e */ /* 0x001fc800000000ff */
[----:B------:R-:W-:Y:S01]  /*32c0*/  PRMT R16, R0, 0x7610, R16 ;  /* 0x0000761000107816 */ /* 0x000fe20000000010 */
[----:B------:R-:W-:Y:S06]  /*32d0*/  BRA `(.L_x_1408) ;  /* 0x0000000000107947 */ /* 0x000fec0003800000 */
.L_x_1431:
[----:B------:R-:W2:Y:S02]  /*32e0*/  LDG.E R4, desc[UR36][R4.64] ;  /* 0x0000002404047981 */ /* 0x000ea4000c1e1900 */
[----:B--2---:R-:W-:-:S04]  /*32f0*/  I2FP.F32.U32 R0, R4 ;  /* 0x0000000400007245 */ /* 0x004fc80000201000 */
[----:B------:R-:W-:-:S04]  /*3300*/  F2FP.F16.F32.PACK_AB R0, RZ, R0 ;  /* 0x00000000ff00723e */ /* 0x000fc800000000ff */
[----:B------:R-:W-:-:S07]  /*3310*/  PRMT R16, R0, 0x7610, R16 ;  /* 0x0000761000107816 */ /* 0x000fce0000000010 */
.L_x_1408:
        /* <DEDUP_REMOVED lines=21> */
.L_x_1439:
[----:B------:R-:W2:Y:S02]  /*3470*/  LDG.E.U8 R4, desc[UR36][R4.64] ;  /* 0x0000002404047981 */ /* 0x000ea4000c1e1100 */
[----:B--2---:R-:W-:-:S04]  /*3480*/  I2FP.F32.U32 R0, R4 ;  /* 0x0000000400007245 */ /* 0x004fc80000201000 */
[----:B------:R-:W-:-:S04]  /*3490*/  F2FP.F16.F32.PACK_AB R0, RZ, R0 ;  /* 0x00000000ff00723e */ /* 0x000fc800000000ff */
[----:B------:R-:W-:Y:S01]  /*34a0*/  PRMT R19, R0, 0x7610, R19 ;  /* 0x0000761000137816 */ /* 0x000fe20000000013 */
[----:B------:R-:W-:Y:S06]  /*34b0*/  BRA `(.L_x_1441) ;  /* 0x0000000c00bc7947 */ /* 0x000fec0003800000 */
.L_x_1438:
        /* <DEDUP_REMOVED lines=11> */
.L_x_1443:
[----:B------:R-:W2:Y:S02]  /*3570*/  LDG.E R4, desc[UR36][R4.64] ;  /* 0x0000002404047981 */ /* 0x000ea4000c1e1900 */
[----:B--2---:R-:W-:-:S04]  /*3580*/  I2FP.F32.S32 R0, R4 ;  /* 0x0000000400007245 */ /* 0x004fc80000201400 */
[----:B------:R-:W-:-:S04]  /*3590*/  F2FP.F16.F32.PACK_AB R0, RZ, R0 ;  /* 0x00000000ff00723e */ /* 0x000fc800000000ff */
[----:B------:R-:W-:Y:S01]  /*35a0*/  PRMT R19, R0, 0x7610, R19 ;  /* 0x0000761000137816 */ /* 0x000fe20000000013 */
[----:B------:R-:W-:Y:S06]  /*35b0*/  BRA `(.L_x_1441) ;  /* 0x0000000c007c7947 */ /* 0x000fec0003800000 */
.L_x_1442:
[----:B------:R-:W2:Y:S02]  /*35c0*/  LDG.E.U16 R4, desc[UR36][R4.64] ;  /* 0x0000002404047981 */ /* 0x000ea4000c1e1500 */
[----:B--2---:R-:W0:Y:S02]  /*35d0*/  I2F.S16 R0, R4 ;  /* 0x0000000400007306 */ /* 0x004e240000101400 */
[----:B0-----:R-:W-:-:S04]  /*35e0*/  F2FP.F16.F32.PACK_AB R0, RZ, R0 ;  /* 0x00000000ff00723e */ /* 0x001fc800000000ff */
[----:B------:R-:W-:Y:S01]  /*35f0*/  PRMT R19, R0, 0x7610, R19 ;  /* 0x0000761000137816 */ /* 0x000fe20000000013 */
[----:B------:R-:W-:Y:S06]  /*3600*/  BRA `(.L_x_1441) ;  /* 0x0000000c00687947 */ /* 0x000fec0003800000 */
.L_x_1437:
        /* <DEDUP_REMOVED lines=9> */
.L_x_1445:
[----:B------:R1:W5:Y:S01]  /*36a0*/  LDG.E.U16 R19, desc[UR36][R4.64] ;  /* 0x0000002404137981 */ /* 0x000362000c1e1500 */
[----:B------:R-:W-:Y:S05]  /*36b0*/  BRA `(.L_x_1441) ;  /* 0x0000000c003c7947 */ /* 0x000fea0003800000 */
.L_x_1444:
        /* <DEDUP_REMOVED lines=9> */
.L_x_1447:
[----:B------:R0:W5:Y:S01]  /*3750*/  LDG.E.U16 R19, desc[UR36][R4.64] ;  /* 0x0000002404137981 */ /* 0x000162000c1e1500 */
[----:B------:R-:W-:Y:S05]  /*3760*/  BRA `(.L_x_1441) ;  /* 0x0000000c00107947 */ /* 0x000fea0003800000 */
.L_x_1446:
        /* <DEDUP_REMOVED lines=9> */
.L_x_1436:
        /* <DEDUP_REMOVED lines=14> */
.L_x_1450:
        /* <DEDUP_REMOVED lines=9> */
.L_x_1449:
        /* <DEDUP_REMOVED lines=28> */
.L_x_1452:
        /* <DEDUP_REMOVED lines=15> */
.L_x_1451:
[----:B------:R-:W2:Y:S02]  /*3c20*/  LDG.E.U16 R0, desc[UR36][R4.64] ;  /* 0x0000002404007981 */ /* 0x000ea4000c1e1500 */
[----:B--2---:R-:W-:-:S05]  /*3c30*/  IMAD.U32 R0, R0, 0x10000, RZ ;  /* 0x0001000000007824 */ /* 0x004fca00078e00ff */
[----:B------:R-:W-:-:S04]  /*3c40*/  F2FP.F16.F32.PACK_AB R0, RZ, R0 ;  /* 0x00000000ff00723e */ /* 0x000fc800000000ff */
[----:B------:R-:W-:Y:S01]  /*3c50*/  PRMT R19, R0, 0x7610, R19 ;  /* 0x0000761000137816 */ /* 0x000fe20000000013 */
[----:B------:R-:W-:Y:S06]  /*3c60*/  BRA `(.L_x_1441) ;  /* 0x0000000400d07947 */ /* 0x000fec0003800000 */
.L_x_1448:
        /* <DEDUP_REMOVED lines=13> */
.L_x_1455:
        /* <DEDUP_REMOVED lines=21> */
.L_x_1459:
[----:B------:R-:W-:Y:S05]  /*3e90*/  BSYNC B1 ;  /* 0x0000000000017941 */ /* 0x000fea0003800000 */
.L_x_1458:
[----:B------:R-:W-:Y:S01]  /*3ea0*/  LEA R5, R0, 0x3b800000, 0x17 ;  /* 0x3b80000000057811 */ /* 0x000fe200078eb8ff */
[----:B------:R-:W-:-:S05]  /*3eb0*/  IMAD.SHL.U32 R0, R3, 0x100000, RZ ;  /* 0x0010000003007824 */ /* 0x000fca00078e00ff */
[----:B------:R-:W-:-:S07]  /*3ec0*/  LOP3.LUT R0, R5, R0, R6, 0xfe, !PT ;  /* 0x0000000005007212 */ /* 0x000fce00078efe06 */
.L_x_1457:
[----:B------:R-:W-:Y:S05]  /*3ed0*/  BSYNC B0 ;  /* 0x0000000000007941 */ /* 0x000fea0003800000 */
.L_x_1456:
[----:B------:R-:W-:-:S04]  /*3ee0*/  F2FP.F16.F32.PACK_AB R0, RZ, R0 ;  /* 0x00000000ff00723e */ /* 0x000fc800000000ff */
[----:B------:R-:W-:Y:S01]  /*3ef0*/  PRMT R19, R0, 0x7610, R19 ;  /* 0x0000761000137816 */ /* 0x000fe20000000013 */
[----:B------:R-:W-:Y:S06]  /*3f00*/  BRA `(.L_x_1441) ;  /* 0x0000000400287947 */ /* 0x000fec0003800000 */
.L_x_1454:
        /* <DEDUP_REMOVED lines=21> */
.L_x_1463:
[----:B------:R-:W-:Y:S05]  /*4060*/  BSYNC B1 ;  /* 0x0000000000017941 */ /* 0x000fea0003800000 */
.L_x_1462:
[----:B------:R-:W-:Y:S01]  /*4070*/  LEA R5, R0, 0x37800000, 0x17 ;  /* 0x3780000000057811 */ /* 0x000fe200078eb8ff */
[----:B------:R-:W-:-:S05]  /*4080*/  IMAD.SHL.U32 R0, R3, 0x200000, RZ ;  /* 0x0020000003007824 */ /* 0x000fca00078e00ff */
[----:B------:R-:W-:-:S07]  /*4090*/  LOP3.LUT R0, R5, R0, R6, 0xfe, !PT ;  /* 0x0000000005007212 */ /* 0x000fce00078efe06 */
.L_x_1461:
[----:B------:R-:W-:Y:S05]  /*40a0*/  BSYNC B0 ;  /* 0x0000000000007941 */ /* 0x000fea0003800000 */
.L_x_1460:
[----:B------:R-:W-:-:S04]  /*40b0*/  F2FP.F16.F32.PACK_AB R0, RZ, R0 ;  /* 0x00000000ff00723e */ /* 0x000fc800000000ff */
[----:B------:R-:W-:Y:S01]  /*40c0*/  PRMT R19, R0, 0x7610, R19 ;  /* 0x0000761000137816 */ /* 0x000fe20000000013 */
[----:B------:R-:W-:Y:S06]  /*40d0*/  BRA `(.L_x_1441) ;  /* 0x0000000000b47947 */ /* 0x000fec0003800000 */
.L_x_1453:
        /* <DEDUP_REMOVED lines=14> */
.L_x_1467:
[----:B------:R-:W-:Y:S05]  /*41c0*/  BSYNC B0 ;  /* 0x0000000000007941 */ /* 0x000fea0003800000 */
.L_x_1466:
[----:B------:R-:W-:-:S04]  /*41d0*/  F2FP.F16.F32.PACK_AB R0, RZ, R0 ;  /* 0x00000000ff00723e */ /* 0x000fc800000000ff */
[----:B------:R-:W-:Y:S01]  /*41e0*/  PRMT R19, R0, 0x7610, R19 ;  /* 0x0000761000137816 */ /* 0x000fe20000000013 */
[----:B------:R-:W-:Y:S06]  /*41f0*/  BRA `(.L_x_1441) ;  /* 0x00000000006c7947 */ /* 0x000fec0003800000 */
.L_x_1440:
        /* <DEDUP_REMOVED lines=16> */
.L_x_1468:
[----:B------:R-:W-:Y:S01]  /*4300*/  PRMT R19, RZ, 0x7610, R19 ;  /* 0x00007610ff137816 */ /* 0x000fe20000000013 */
[----:B------:R-:W-:Y:S06]  /*4310*/  BRA `(.L_x_1441) ;  /* 0x0000000000247947 */ /* 0x000fec0003800000 */
.L_x_1465:
[----:B------:R-:W2:Y:S02]  /*4320*/  LDG.E.64 R4, desc[UR36][R4.64] ;  /* 0x0000002404047981 */ /* 0x000ea4000c1e1b00 */
[----:B--2---:R-:W0:Y:S02]  /*4330*/  I2F.U64 R0, R4 ;  /* 0x0000000400007312 */ /* 0x004e240000301000 */
[----:B0-----:R-:W-:-:S04]  /*4340*/  F2FP.F16.F32.PACK_AB R0, RZ, R0 ;  /* 0x00000000ff00723e */ /* 0x001fc800000000ff */
[----:B------:R-:W-:Y:S01]  /*4350*/  PRMT R19, R0, 0x7610, R19 ;  /* 0x0000761000137816 */ /* 0x000fe20000000013 */
[----:B------:R-:W-:Y:S06]  /*4360*/  BRA `(.L_x_1441) ;  /* 0x0000000000107947 */ /* 0x000fec0003800000 */
.L_x_1464:
[----:B------:R-:W2:Y:S02]  /*4370*/  LDG.E R4, desc[UR36][R4.64] ;  /* 0x0000002404047981 */ /* 0x000ea4000c1e1900 */
[----:B--2---:R-:W-:-:S04]  /*4380*/  I2FP.F32.U32 R0, R4 ;  /* 0x0000000400007245 */ /* 0x004fc80000201000 */
[----:B------:R-:W-:-:S04]  /*4390*/  F2FP.F16.F32.PACK_AB R0, RZ, R0 ;  /* 0x00000000ff00723e */ /* 0x000fc800000000ff */
[----:B------:R-:W-:-:S07]  /*43a0*/  PRMT R19, R0, 0x7610, R19 ;  /* 0x0000761000137816 */ /* 0x000fce0000000013 */
.L_x_1441:
[----:B------:R-:W-:-:S07]  /*43b0*/  VIADD R27, R27, 0x80 ;  /* 0x000000801b1b7836 */ /* 0x000fce0000000000 */
.L_x_1402:
[----:B------:R-:W-:Y:S05]  /*43c0*/  BSYNC B6 ;  /* 0x0000000000067941 */ /* 0x000fea0003800000 */
.L_x_1401:
[----:B------:R-:W-:Y:S01]  /*43d0*/  ISETP.GE.AND P0, PT, R27, R28, PT ;  /* 0x0000001c1b00720c */ /* 0x000fe20003f06270 */
[----:B------:R-:W-:Y:S01]  /*43e0*/  BSSY B6, `(.L_x_1469) ;  /* 0x000021a000067945 */ /* 0x000fe20003800000 */
[----:B------:R-:W-:Y:S02]  /*43f0*/  PRMT R22, RZ, 0x7610, R22 ;  /* 0x00007610ff167816 */ /* 0x000fe40000000016 */
[----:B------:R-:W-:Y:S02]  /*4400*/  PRMT R23, RZ, 0x7610, R23 ;  /* 0x00007610ff177816 */ /* 0x000fe40000000017 */
[----:B------:R-:W-:-:S07]  /*4410*/  PRMT R24, RZ, 0x7610, R24 ;  /* 0x00007610ff187816 */ /* 0x000fce0000000018 */
        /* <DEDUP_REMOVED lines=23> */
.L_x_1474:
[----:B------:R-:W2:Y:S02]  /*4590*/  LDG.E.U8 R4, desc[UR36][R4.64] ;  /* 0x0000002404047981 */ /* 0x000ea4000c1e1100 */
[----:B--2---:R-:W-:-:S04]  /*45a0*/  I2FP.F32.U32 R0, R4 ;  /* 0x0000000400007245 */ /* 0x004fc80000201000 */
[----:B------:R-:W-:-:S04]  /*45b0*/  F2FP.F16.F32.PACK_AB R0, RZ, R0 ;  /* 0x00000000ff00723e */ /* 0x000fc800000000ff */
[----:B------:R-:W-:Y:S01]  /*45c0*/  PRMT R23, R0, 0x7610, R23 ;  /* 0x0000761000177816 */ /* 0x000fe20000000017 */
[----:B------:R-:W-:Y:S06]  /*45d0*/  BRA `(.L_x_1476) ;  /* 0x0000000c00bc7947 */ /* 0x000fec0003800000 */
.L_x_1473:
        /* <DEDUP_REMOVED lines=11> */
.L_x_1478:
[----:B------:R-:W2:Y:S02]  /*4690*/  LDG.E R4, desc[UR36][R4.64] ;  /* 0x0000002404047981 */ /* 0x000ea4000c1e1900 */
[----:B--2---:R-:W-:-:S04]  /*46a0*/  I2FP.F32.S32 R0, R4 ;  /* 0x0000000400007245 */ /* 0x004fc80000201400 */
[----:B------:R-:W-:-:S04]  /*46b0*/  F2FP.F16.F32.PACK_AB R0, RZ, R0 ;  /* 0x00000000ff00723e */ /* 0x000fc800000000ff */
[----:B------:R-:W-:Y:S01]  /*46c0*/  PRMT R23, R0, 0x7610, R23 ;  /* 0x0000761000177816 */ /* 0x000fe20000000017 */
[----:B------:R-:W-:Y:S06]  /*46d0*/  BRA `(.L_x_1476) ;  /* 0x0000000c007c7947 */ /* 0x000fec0003800000 */
.L_x_1477:
[----:B------:R-:W2:Y:S02]  /*46e0*/  LDG.E.U16 R4, desc[UR36][R4.64] ;  /* 0x0000002404047981 */ /* 0x000ea4000c1e1500 */
[----:B--2---:R-:W0:Y:S02]  /*46f0*/  I2F.S16 R0, R4 ;  /* 0x0000000400007306 */ /* 0x004e240000101400 */
[----:B0-----:R-:W-:-:S04]  /*4700*/  F2FP.F16.F32.PACK_AB R0, RZ, R0 ;  /* 0x00000000ff00723e */ /* 0x001fc800000000ff */
[----:B------:R-:W-:Y:S01]  /*4710*/  PRMT R23, R0, 0x7610, R23 ;  /* 0x0000761000177816 */ /* 0x000fe20000000017 */
[----:B------:R-:W-:Y:S06]  /*4720*/  BRA `(.L_x_1476) ;  /* 0x0000000c00687947 */ /* 0x000fec0003800000 */
.L_x_1472:
        /* <DEDUP_REMOVED lines=9> */
.L_x_1480:
[----:B------:R1:W5:Y:S01]  /*47c0*/  LDG.E.U16 R23, desc[UR36][R4.64] ;  /* 0x0000002404177981 */ /* 0x000362000c1e1500 */
[----:B------:R-:W-:Y:S05]  /*47d0*/  BRA `(.L_x_1476) ;  /* 0x0000000c003c7947 */ /* 0x000fea0003800000 */
.L_x_1479:
        /* <DEDUP_REMOVED lines=9> */
.L_x_1482:
[----:B------:R0:W5:Y:S01]  /*4870*/  LDG.E.U16 R23, desc[UR36][R4.64] ;  /* 0x0000002404177981 */ /* 0x000162000c1e1500 */
[----:B------:R-:W-:Y:S05]  /*4880*/  BRA `(.L_x_1476) ;  /* 0x0000000c00107947 */ /* 0x000fea0003800000 */
.L_x_1481:
        /* <DEDUP_REMOVED lines=9> */
.L_x_1471:
        /* <DEDUP_REMOVED lines=14> */
.L_x_1485:
        /* <DEDUP_REMOVED lines=9> */
.L_x_1484:
        /* <DEDUP_REMOVED lines=28> */
.L_x_1487:
        /* <DEDUP_REMOVED lines=15> */
.L_x_1486:
[----:B------:R-:W2:Y:S02]  /*4d40*/  LDG.E.U16 R0, desc[UR36][R4.64] ;  /* 0x0000002404007981 */ /* 0x000ea4000c1e1500 */
[----:B--2---:R-:W-:-:S05]  /*4d50*/  IMAD.U32 R0, R0, 0x10000, RZ ;  /* 0x0001000000007824 */ /* 0x004fca00078e00ff */
[----:B------:R-:W-:-:S04]  /*4d60*/  F2FP.F16.F32.PACK_AB R0, RZ, R0 ;  /* 0x00000000ff00723e */ /* 0x000fc800000000ff */
[----:B------:R-:W-:Y:S01]  /*4d70*/  PRMT R23, R0, 0x7610, R23 ;  /* 0x0000761000177816 */ /* 0x000fe20000000017 */
[----:B------:R-:W-:Y:S06]  /*4d80*/  BRA `(.L_x_1476) ;  /* 0x0000000400d07947 */ /* 0x000fec0003800000 */
.L_x_1483:
        /* <DEDUP_REMOVED lines=13> */
.L_x_1490:
        /* <DEDUP_REMOVED lines=21> */
.L_x_1494:
[----:B------:R-:W-:Y:S05]  /*4fb0*/  BSYNC B1 ;  /* 0x0000000000017941 */ /* 0x000fea0003800000 */
.L_x_1493:
[----:B------:R-:W-:Y:S01]  /*4fc0*/  LEA R5, R0, 0x3b800000, 0x17 ;  /* 0x3b80000000057811 */ /* 0x000fe200078eb8ff */
[----:B------:R-:W-:-:S05]  /*4fd0*/  IMAD.SHL.U32 R0, R3, 0x100000, RZ ;  /* 0x0010000003007824 */ /* 0x000fca00078e00ff */
[----:B------:R-:W-:-:S07]  /*4fe0*/  LOP3.LUT R0, R5, R0, R6, 0xfe, !PT ;  /* 0x0000000005007212 */ /* 0x000fce00078efe06 */
.L_x_1492:
[----:B------:R-:W-:Y:S05]  /*4ff0*/  BSYNC B0 ;  /* 0x0000000000007941 */ /* 0x000fea0003800000 */
.L_x_1491:
[----:B------:R-:W-:-:S04]  /*5000*/  F2FP.F16.F32.PACK_AB R0, RZ, R0 ;  /* 0x00000000ff00723e */ /* 0x000fc800000000ff */
[----:B------:R-:W-:Y:S01]  /*5010*/  PRMT R23, R0, 0x7610, R23 ;  /* 0x0000761000177816 */ /* 0x000fe20000000017 */
[----:B------:R-:W-:Y:S06]  /*5020*/  BRA `(.L_x_1476) ;  /* 0x0000000400287947 */ /* 0x000fec0003800000 */
.L_x_1489:
        /* <DEDUP_REMOVED lines=21> */
.L_x_1498:
[----:B------:R-:W-:Y:S05]  /*5180*/  BSYNC B1 ;  /* 0x0000000000017941 */ /* 0x000fea0003800000 */
.L_x_1497:
[----:B------:R-:W-:Y:S01]  /*5190*/  LEA R5, R0, 0x37800000, 0x17 ;  /* 0x3780000000057811 */ /* 0x000fe200078eb8ff */
[----:B------:R-:W-:-:S05]  /*51a0*/  IMAD.SHL.U32 R0, R3, 0x200000, RZ ;  /* 0x0020000003007824 */ /* 0x000fca00078e00ff */
[----:B------:R-:W-:-:S07]  /*51b0*/  LOP3.LUT R0, R5, R0, R6, 0xfe, !PT ;  /* 0x0000000005007212 */ /* 0x000fce00078efe06 */
.L_x_1496:
[----:B------:R-:W-:Y:S05]  /*51c0*/  BSYNC B0 ;  /* 0x0000000000007941 */ /* 0x000fea0003800000 */
.L_x_1495:
[----:B------:R-:W-:-:S04]  /*51d0*/  F2FP.F16.F32.PACK_AB R0, RZ, R0 ;  /* 0x00000000ff00723e */ /* 0x000fc800000000ff */
[----:B------:R-:W-:Y:S01]  /*51e0*/  PRMT R23, R0, 0x7610, R23 ;  /* 0x0000761000177816 */ /* 0x000fe20000000017 */
[----:B------:R-:W-:Y:S06]  /*51f0*/  BRA `(.L_x_1476) ;  /* 0x0000000000b47947 */ /* 0x000fec0003800000 */
.L_x_1488:
        /* <DEDUP_REMOVED lines=14> */
.L_x_1502:
[----:B------:R-:W-:Y:S05]  /*52e0*/  BSYNC B0 ;  /* 0x0000000000007941 */ /* 0x000fea0003800000 */
.L_x_1501:
[----:B------:R-:W-:-:S04]  /*52f0*/  F2FP.F16.F32.PACK_AB R0, RZ, R0 ;  /* 0x00000000ff00723e */ /* 0x000fc800000000ff */
[----:B------:R-:W-:Y:S01]  /*5300*/  PRMT R23, R0, 0x7610, R23 ;  /* 0x0000761000177816 */ /* 0x000fe20000000017 */
[----:B------:R-:W-:Y:S06]  /*5310*/  BRA `(.L_x_1476) ;  /* 0x00000000006c7947 */ /* 0x000fec0003800000 */
.L_x_1475:
        /* <DEDUP_REMOVED lines=16> */
.L_x_1503:
[----:B------:R-:W-:Y:S01]  /*5420*/  PRMT R23, RZ, 0x7610, R23 ;  /* 0x00007610ff177816 */ /* 0x000fe20000000017 */
[----:B------:R-:W-:Y:S06]  /*5430*/  BRA `(.L_x_1476) ;  /* 0x0000000000247947 */ /* 0x000fec0003800000 */
.L_x_1500:
[----:B------:R-:W2:Y:S02]  /*5440*/  LDG.E.64 R4, desc[UR36][R4.64] ;  /* 0x0000002404047981 */ /* 0x000ea4000c1e1b00 */
[----:B--2---:R-:W0:Y:S02]  /*5450*/  I2F.U64 R0, R4 ;  /* 0x0000000400007312 */ /* 0x004e240000301000 */
[----:B0-----:R-:W-:-:S04]  /*5460*/  F2FP.F16.F32.PACK_AB R0, RZ, R0 ;  /* 0x00000000ff00723e */ /* 0x001fc800000000ff */
[----:B------:R-:W-:Y:S01]  /*5470*/  PRMT R23, R0, 0x7610, R23 ;  /* 0x0000761000177816 */ /* 0x000fe20000000017 */
[----:B------:R-:W-:Y:S06]  /*5480*/  BRA `(.L_x_1476) ;  /* 0x0000000000107947 */ /* 0x000fec0003800000 */
.L_x_1499:
[----:B------:R-:W2:Y:S02]  /*5490*/  LDG.E R4, desc[UR36][R4.64] ;  /* 0x0000002404047981 */ /* 0x000ea4000c1e1900 */
[----:B--2---:R-:W-:-:S04]  /*54a0*/  I2FP.F32.U32 R0, R4 ;  /* 0x0000000400007245 */ /* 0x004fc80000201000 */
[----:B------:R-:W-:-:S04]  /*54b0*/  F2FP.F16.F32.PACK_AB R0, RZ, R0 ;  /* 0x00000000ff00723e */ /* 0x000fc800000000ff */
[----:B------:R-:W-:-:S07]  /*54c0*/  PRMT R23, R0, 0x7610, R23 ;  /* 0x0000761000177816 */ /* 0x000fce0000000017 */
.L_x_1476:
[----:B------:R-:W2:Y:S01]  /*54d0*/  LDC.U8 R6, c[0x0][0x245] ;  /* 0x00009140ff067b82 */ /* 0x000ea20000000000 */
[----:B------:R-:W-:Y:S02]  /*54e0*/  ULDC UR4, c[0x0][0x24c] ;  /* 0x0000930000047ab9 */ /* 0x000fe40000000800 */
[----:B------:R-:W-:-:S05]  /*54f0*/  IMAD R3, R24, UR4, RZ ;  /* 0x0000000418037c24 */ /* 0x000fca000f8e02ff */
[----:B01----:R-:W0:Y:S01]  /*5500*/  LDC.64 R4, c[0x0][0x238] ;  /* 0x00008e00ff047b82 */ /* 0x003e220000000a00 */
[----:B--2---:R-:W-:-:S04]  /*5510*/  PRMT R0, R6, 0x9910, RZ ;  /* 0x0000991006007816 */ /* 0x004fc800000000ff */
        /* <DEDUP_REMOVED lines=17> */
.L_x_1507:
[----:B------:R-:W2:Y:S02]  /*5630*/  LDG.E.U8 R4, desc[UR36][R4.64] ;  /* 0x0000002404047981 */ /* 0x000ea4000c1e1100 */
[----:B--2---:R-:W-:-:S04]  /*5640*/  I2FP.F32.U32 R0, R4 ;  /* 0x0000000400007245 */ /* 0x004fc80000201000 */
[----:B------:R-:W-:-:S04]  /*5650*/  F2FP.F16.F32.PACK_AB R0, RZ, R0 ;  /* 0x00000000ff00723e */ /* 0x000fc800000000ff */
[----:B------:R-:W-:Y:S01]  /*5660*/  PRMT R24, R0, 0x7610, R24 ;  /* 0x0000761000187816 */ /* 0x000fe20000000018 */
[----:B------:R-:W-:Y:S06]  /*5670*/  BRA `(.L_x_1509) ;  /* 0x0000000c00bc7947 */ /* 0x000fec0003800000 */
.L_x_1506:
        /* <DEDUP_REMOVED lines=11> */
.L_x_1511:
[----:B------:R-:W2:Y:S02]  /*5730*/  LDG.E R4, desc[UR36][R4.64] ;  /* 0x0000002404047981 */ /* 0x000ea4000c1e1900 */
[----:B--2---:R-:W-:-:S04]  /*5740*/  I2FP.F32.S32 R0, R4 ;  /* 0x0000000400007245 */ /* 0x004fc80000201400 */
[----:B------:R-:W-:-:S04]  /*5750*/  F2FP.F16.F32.PACK_AB R0, RZ, R0 ;  /* 0x00000000ff00723e */ /* 0x000fc800000000ff */
[----:B------:R-:W-:Y:S01]  /*5760*/  PRMT R24, R0, 0x7610, R24 ;  /* 0x0000761000187816 */ /* 0x000fe20000000018 */
[----:B------:R-:W-:Y:S06]  /*5770*/  BRA `(.L_x_1509) ;  /* 0x0000000c007c7947 */ /* 0x000fec0003800000 */
.L_x_1510:
[----:B------:R-:W2:Y:S02]  /*5780*/  LDG.E.U16 R4, desc[UR36][R4.64] ;  /* 0x0000002404047981 */ /* 0x000ea4000c1e1500 */
[----:B--2---:R-:W0:Y:S02]  /*5790*/  I2F.S16 R0, R4 ;  /* 0x0000000400007306 */ /* 0x004e240000101400 */
[----:B0-----:R-:W-:-:S04]  /*57a0*/  F2FP.F16.F32.PACK_AB R0, RZ, R0 ;  /* 0x00000000ff00723e */ /* 0x001fc800000000ff */
[----:B------:R-:W-:Y:S01]  /*57b0*/  PRMT R24, R0, 0x7610, R24 ;  /* 0x0000761000187816 */ /* 0x000fe20000000018 */
[----:B------:R-:W-:Y:S06]  /*57c0*/  BRA `(.L_x_1509) ;  /* 0x0000000c00687947 */ /* 0x000fec0003800000 */
.L_x_1505:
        /* <DEDUP_REMOVED lines=9> */
.L_x_1513:
[----:B------:R1:W5:Y:S01]  /*5860*/  LDG.E.U16 R24, desc[UR36][R4.64] ;  /* 0x0000002404187981 */ /* 0x000362000c1e1500 */
[----:B------:R-:W-:Y:S05]  /*5870*/  BRA `(.L_x_1509) ;  /* 0x0000000c003c7947 */ /* 0x000fea0003800000 */
.L_x_1512:
        /* <DEDUP_REMOVED lines=9> */
.L_x_1515:
[----:B------:R0:W5:Y:S01]  /*5910*/  LDG.E.U16 R24, desc[UR36][R4.64] ;  /* 0x0000002404187981 */ /* 0x000162000c1e1500 */
[----:B------:R-:W-:Y:S05]  /*5920*/  BRA `(.L_x_1509) ;  /* 0x0000000c00107947 */ /* 0x000fea0003800000 */
.L_x_1514:
        /* <DEDUP_REMOVED lines=9> */
.L_x_1504:
        /* <DEDUP_REMOVED lines=14> */
.L_x_1518:
        /* <DEDUP_REMOVED lines=9> */
.L_x_1517:
        /* <DEDUP_REMOVED lines=28> */
.L_x_1520:
        /* <DEDUP_REMOVED lines=15> */
.L_x_1519:
[----:B------:R-:W2:Y:S02]  /*5de0*/  LDG.E.U16 R0, desc[UR36][R4.64] ;  /* 0x0000002404007981 */ /* 0x000ea4000c1e1500 */
[----:B--2---:R-:W-:-:S05]  /*5df0*/  IMAD.U32 R0, R0, 0x10000, RZ ;  /* 0x0001000000007824 */ /* 0x004fca00078e00ff */
[----:B------:R-:W-:-:S04]  /*5e00*/  F2FP.F16.F32.PACK_AB R0, RZ, R0 ;  /* 0x00000000ff00723e */ /* 0x000fc800000000ff */
[----:B------:R-:W-:Y:S01]  /*5e10*/  PRMT R24, R0, 0x7610, R24 ;  /* 0x0000761000187816 */ /* 0x000fe20000000018 */
[----:B------:R-:W-:Y:S06]  /*5e20*/  BRA `(.L_x_1509) ;  /* 0x0000000400d07947 */ /* 0x000fec0003800000 */
.L_x_1516:
        /* <DEDUP_REMOVED lines=13> */
.L_x_1523:
        /* <DEDUP_REMOVED lines=21> */
.L_x_1527:
[----:B------:R-:W-:Y:S05]  /*6050*/  BSYNC B1 ;  /* 0x0000000000017941 */ /* 0x000fea0003800000 */
.L_x_1526:
[----:B------:R-:W-:Y:S01]  /*6060*/  LEA R5, R0, 0x3b800000, 0x17 ;  /* 0x3b80000000057811 */ /* 0x000fe200078eb8ff */
[----:B------:R-:W-:-:S05]  /*6070*/  IMAD.SHL.U32 R0, R3, 0x100000, RZ ;  /* 0x0010000003007824 */ /* 0x000fca00078e00ff */
[----:B------:R-:W-:-:S07]  /*6080*/  LOP3.LUT R0, R5, R0, R6, 0xfe, !PT ;  /* 0x0000000005007212 */ /* 0x000fce00078efe06 */
.L_x_1525:
[----:B------:R-:W-:Y:S05]  /*6090*/  BSYNC B0 ;  /* 0x0000000000007941 */ /* 0x000fea0003800000 */
.L_x_1524:
[----:B------:R-:W-:-:S04]  /*60a0*/  F2FP.F16.F32.PACK_AB R0, RZ, R0 ;  /* 0x00000000ff00723e */ /* 0x000fc800000000ff */
[----:B------:R-:W-:Y:S01]  /*60b0*/  PRMT R24, R0, 0x7610, R24 ;  /* 0x0000761000187816 */ /* 0x000fe20000000018 */
[----:B------:R-:W-:Y:S06]  /*60c0*/  BRA `(.L_x_1509) ;  /* 0x0000000400287947 */ /* 0x000fec0003800000 */
.L_x_1522:
        /* <DEDUP_REMOVED lines=21> */
.L_x_1531:
[----:B------:R-:W-:Y:S05]  /*6220*/  BSYNC B1 ;  /* 0x0000000000017941 */ /* 0x000fea0003800000 */
.L_x_1530:
[----:B------:R-:W-:Y:S01]  /*6230*/  LEA R5, R0, 0x37800000, 0x17 ;  /* 0x3780000000057811 */ /* 0x000fe200078eb8ff */
[----:B------:R-:W-:-:S05]  /*6240*/  IMAD.SHL.U32 R0, R3, 0x200000, RZ ;  /* 0x0020000003007824 */ /* 0x000fca00078e00ff */
[----:B------:R-:W-:-:S07]  /*6250*/  LOP3.LUT R0, R5, R0, R6, 0xfe, !PT ;  /* 0x0000000005007212 */ /* 0x000fce00078efe06 */
.L_x_1529:
[----:B------:R-:W-:Y:S05]  /*6260*/  BSYNC B0 ;  /* 0x0000000000007941 */ /* 0x000fea0003800000 */
.L_x_1528:
[----:B------:R-:W-:-:S04]  /*6270*/  F2FP.F16.F32.PACK_AB R0, RZ, R0 ;  /* 0x00000000ff00723e */ /* 0x000fc800000000ff */
[----:B------:R-:W-:Y:S01]  /*6280*/  PRMT R24, R0, 0x7610, R24 ;  /* 0x0000761000187816 */ /* 0x000fe20000000018 */
[----:B------:R-:W-:Y:S06]  /*6290*/  BRA `(.L_x_1509) ;  /* 0x0000000000b47947 */ /* 0x000fec0003800000 */
.L_x_1521:
        /* <DEDUP_REMOVED lines=14> */
.L_x_1535:
[----:B------:R-:W-:Y:S05]  /*6380*/  BSYNC B0 ;  /* 0x0000000000007941 */ /* 0x000fea0003800000 */
.L_x_1534:
[----:B------:R-:W-:-:S04]  /*6390*/  F2FP.F16.F32.PACK_AB R0, RZ, R0 ;  /* 0x00000000ff00723e */ /* 0x000fc800000000ff */
[----:B------:R-:W-:Y:S01]  /*63a0*/  PRMT R24, R0, 0x7610, R24 ;  /* 0x0000761000187816 */ /* 0x000fe20000000018 */
[----:B------:R-:W-:Y:S06]  /*63b0*/  BRA `(.L_x_1509) ;  /* 0x00000000006c7947 */ /* 0x000fec0003800000 */
.L_x_1508:
        /* <DEDUP_REMOVED lines=16> */
.L_x_1536:
[----:B------:R-:W-:Y:S01]  /*64c0*/  PRMT R24, RZ, 0x7610, R24 ;  /* 0x00007610ff187816 */ /* 0x000fe20000000018 */
[----:B------:R-:W-:Y:S06]  /*64d0*/  BRA `(.L_x_1509) ;  /* 0x0000000000247947 */ /* 0x000fec0003800000 */
.L_x_1533:
[----:B------:R-:W2:Y:S02]  /*64e0*/  LDG.E.64 R4, desc[UR36][R4.64] ;  /* 0x0000002404047981 */ /* 0x000ea4000c1e1b00 */
[----:B--2---:R-:W0:Y:S02]  /*64f0*/  I2F.U64 R0, R4 ;  /* 0x0000000400007312 */ /* 0x004e240000301000 */
[----:B0-----:R-:W-:-:S04]  /*6500*/  F2FP.F16.F32.PACK_AB R0, RZ, R0 ;  /* 0x00000000ff00723e */ /* 0x001fc800000000ff */
[----:B------:R-:W-:Y:S01]  /*6510*/  PRMT R24, R0, 0x7610, R24 ;  /* 0x0000761000187816 */ /* 0x000fe20000000018 */
[----:B------:R-:W-:Y:S06]  /*6520*/  BRA `(.L_x_1509) ;  /* 0x0000000000107947 */ /* 0x000fec0003800000 */
.L_x_1532:
[----:B------:R-:W2:Y:S02]  /*6530*/  LDG.E R4, desc[UR36][R4.64] ;  /* 0x0000002404047981 */ /* 0x000ea4000c1e1900 */
[----:B--2---:R-:W-:-:S04]  /*6540*/  I2FP.F32.U32 R0, R4 ;  /* 0x0000000400007245 */ /* 0x004fc80000201000 */
[----:B------:R-:W-:-:S04]  /*6550*/  F2FP.F16.F32.PACK_AB R0, RZ, R0 ;  /* 0x00000000ff00723e */ /* 0x000fc800000000ff */
[----:B------:R-:W-:-:S07]  /*6560*/  PRMT R24, R0, 0x7610, R24 ;  /* 0x0000761000187816 */ /* 0x000fce0000000018 */
.L_x_1509:
[----:B------:R-:W-:-:S07]  /*6570*/  VIADD R27, R27, 0x80 ;  /* 0x000000801b1b7836 */ /* 0x000fce0000000000 */
.L_x_1470:
[----:B------:R-:W-:Y:S05]  /*6580*/  BSYNC B6 ;  /* 0x0000000000067941 */ /* 0x000fea0003800000 */
.L_x_1469:
        /* <DEDUP_REMOVED lines=26> */
.L_x_1542:
[----:B------:R-:W2:Y:S02]  /*6730*/  LDG.E.U8 R4, desc[UR36][R4.64] ;  /* 0x0000002404047981 */ /* 0x000ea4000c1e1100 */
[----:B--2---:R-:W-:-:S04]  /*6740*/  I2FP.F32.U32 R0, R4 ;  /* 0x0000000400007245 */ /* 0x004fc80000201000 */
[----:B------:R-:W-:-:S04]  /*6750*/  F2FP.F16.F32.PACK_AB R0, RZ, R0 ;  /* 0x00000000ff00723e */ /* 0x000fc800000000ff */
[----:B------:R-:W-:Y:S01]  /*6760*/  PRMT R22, R0, 0x7610, R22 ;  /* 0x0000761000167816 */ /* 0x000fe20000000016 */
[----:B------:R-:W-:Y:S06]  /*6770*/  BRA `(.L_x_1544) ;  /* 0x0000000c00bc7947 */ /* 0x000fec0003800000 */
.L_x_1541:
        /* <DEDUP_REMOVED lines=11> */
.L_x_1546:
[----:B------:R-:W2:Y:S02]  /*6830*/  LDG.E R4, desc[UR36][R4.64] ;  /* 0x0000002404047981 */ /* 0x000ea4000c1e1900 */
[----:B--2---:R-:W-:-:S04]  /*6840*/  I2FP.F32.S32 R0, R4 ;  /* 0x0000000400007245 */ /* 0x004fc80000201400 */
[----:B------:R-:W-:-:S04]  /*6850*/  F2FP.F16.F32.PACK_AB R0, RZ, R0 ;  /* 0x00000000ff00723e */ /* 0x000fc800000000ff */
[----:B------:R-:W-:Y:S01]  /*6860*/  PRMT R22, R0, 0x7610, R22 ;  /* 0x0000761000167816 */ /* 0x000fe20000000016 */
[----:B------:R-:W-:Y:S06]  /*6870*/  BRA `(.L_x_1544) ;  /* 0x0000000c007c7947 */ /* 0x000fec0003800000 */
.L_x_1545:
[----:B------:R-:W2:Y:S02]  /*6880*/  LDG.E.U16 R4, desc[UR36][R4.64] ;  /* 0x0000002404047981 */ /* 0x000ea4000c1e1500 */
[----:B--2---:R-:W0:Y:S02]  /*6890*/  I2F.S16 R0, R4 ;  /* 0x0000000400007306 */ /* 0x004e240000101400 */
[----:B0-----:R-:W-:-:S04]  /*68a0*/  F2FP.F16.F32.PACK_AB R0, RZ, R0 ;  /* 0x00000000ff00723e */ /* 0x001fc800000000ff */
[----:B------:R-:W-:Y:S01]  /*68b0*/  PRMT R22, R0, 0x7610, R22 ;  /* 0x0000761000167816 */ /* 0x000fe20000000016 */
[----:B------:R-:W-:Y:S06]  /*68c0*/  BRA `(.L_x_1544) ;  /* 0x0000000c00687947 */ /* 0x000fec0003800000 */
.L_x_1540:
        /* <DEDUP_REMOVED lines=9> */
.L_x_1548:
[----:B------:R0:W5:Y:S01]  /*6960*/  LDG.E.U16 R22, desc[UR36][R4.64] ;  /* 0x0000002404167981 */ /* 0x000162000c1e1500 */
[----:B------:R-:W-:Y:S05]  /*6970*/  BRA `(.L_x_1544) ;  /* 0x0000000c003c7947 */ /* 0x000fea0003800000 */
.L_x_1547:
        /* <DEDUP_REMOVED lines=9> */
.L_x_1550:
[----:B------:R1:W5:Y:S01]  /*6a10*/  LDG.E.U16 R22, desc[UR36][R4.64] ;  /* 0x0000002404167981 */ /* 0x000362000c1e1500 */
[----:B------:R-:W-:Y:S05]  /*6a20*/  BRA `(.L_x_1544) ;  /* 0x0000000c00107947 */ /* 0x000fea0003800000 */
.L_x_1549:
        /* <DEDUP_REMOVED lines=9> */
.L_x_1539:
        /* <DEDUP_REMOVED lines=14> */
.L_x_1553:
        /* <DEDUP_REMOVED lines=9> */
.L_x_1552:
        /* <DEDUP_REMOVED lines=28> */
.L_x_1555:
        /* <DEDUP_REMOVED lines=15> */
.L_x_1554:
[----:B------:R-:W2:Y:S02]  /*6ee0*/  LDG.E.U16 R0, desc[UR36][R4.64] ;  /* 0x0000002404007981 */ /* 0x000ea4000c1e1500 */
[----:B--2---:R-:W-:-:S05]  /*6ef0*/  IMAD.U32 R0, R0, 0x10000, RZ ;  /* 0x0001000000007824 */ /* 0x004fca00078e00ff */
[----:B------:R-:W-:-:S04]  /*6f00*/  F2FP.F16.F32.PACK_AB R0, RZ, R0 ;  /* 0x00000000ff00723e */ /* 0x000fc800000000ff */
[----:B------:R-:W-:Y:S01]  /*6f10*/  PRMT R22, R0, 0x7610, R22 ;  /* 0x0000761000167816 */ /* 0x000fe20000000016 */
[----:B------:R-:W-:Y:S06]  /*6f20*/  BRA `(.L_x_1544) ;  /* 0x0000000400d07947 */ /* 0x000fec0003800000 */
.L_x_1551:
        /* <DEDUP_REMOVED lines=13> */
.L_x_1558:
        /* <DEDUP_REMOVED lines=21> */
.L_x_1562:
[----:B------:R-:W-:Y:S05]  /*7150*/  BSYNC B1 ;  /* 0x0000000000017941 */ /* 0x000fea0003800000 */
.L_x_1561:
[----:B------:R-:W-:Y:S01]  /*7160*/  LEA R5, R0, 0x3b800000, 0x17 ;  /* 0x3b80000000057811 */ /* 0x000fe200078eb8ff */
[----:B------:R-:W-:-:S05]  /*7170*/  IMAD.SHL.U32 R0, R3, 0x100000, RZ ;  /* 0x0010000003007824 */ /* 0x000fca00078e00ff */
[----:B------:R-:W-:-:S07]  /*7180*/  LOP3.LUT R0, R5, R0, R6, 0xfe, !PT ;  /* 0x0000000005007212 */ /* 0x000fce00078efe06 */
.L_x_1560:
[----:B------:R-:W-:Y:S05]  /*7190*/  BSYNC B0 ;  /* 0x0000000000007941 */ /* 0x000fea0003800000 */
.L_x_1559:
[----:B------:R-:W-:-:S04]  /*71a0*/  F2FP.F16.F32.PACK_AB R0, RZ, R0 ;  /* 0x00000000ff00723e */ /* 0x000fc800000000ff */
[----:B------:R-:W-:Y:S01]  /*71b0*/  PRMT R22, R0, 0x7610, R22 ;  /* 0x0000761000167816 */ /* 0x000fe20000000016 */
[----:B------:R-:W-:Y:S06]  /*71c0*/  BRA `(.L_x_1544) ;  /* 0x0000000400287947 */ /* 0x000fec0003800000 */
.L_x_1557:
        /* <DEDUP_REMOVED lines=21> */
.L_x_1566:
[----:B------:R-:W-:Y:S05]  /*7320*/  BSYNC B1 ;  /* 0x0000000000017941 */ /* 0x000fea0003800000 */
.L_x_1565:
[----:B------:R-:W-:Y:S01]  /*7330*/  LEA R5, R0, 0x37800000, 0x17 ;  /* 0x3780000000057811 */ /* 0x000fe200078eb8ff */
[----:B------:R-:W-:-:S05]  /*7340*/  IMAD.SHL.U32 R0, R3, 0x200000, RZ ;  /* 0x0020000003007824 */ /* 0x000fca00078e00ff */
[----:B------:R-:W-:-:S07]  /*7350*/  LOP3.LUT R0, R5, R0, R6, 0xfe, !PT ;  /* 0x0000000005007212 */ /* 0x000fce00078efe06 */
.L_x_1564:
[----:B------:R-:W-:Y:S05]  /*7360*/  BSYNC B0 ;  /* 0x0000000000007941 */ /* 0x000fea0003800000 */
.L_x_1563:
[----:B------:R-:W-:-:S04]  /*7370*/  F2FP.F16.F32.PACK_AB R0, RZ, R0 ;  /* 0x00000000ff00723e */ /* 0x000fc800000000ff */
[----:B------:R-:W-:Y:S01]  /*7380*/  PRMT R22, R0, 0x7610, R22 ;  /* 0x0000761000167816 */ /* 0x000fe20000000016 */
[----:B------:R-:W-:Y:S06]  /*7390*/  BRA `(.L_x_1544) ;  /* 0x0000000000b47947 */ /* 0x000fec0003800000 */
.L_x_1556:
        /* <DEDUP_REMOVED lines=14> */
.L_x_1570:
[----:B------:R-:W-:Y:S05]  /*7480*/  BSYNC B0 ;  /* 0x0000000000007941 */ /* 0x000fea0003800000 */
.L_x_1569:
[----:B------:R-:W-:-:S04]  /*7490*/  F2FP.F16.F32.PACK_AB R0, RZ, R0 ;  /* 0x00000000ff00723e */ /* 0x000fc800000000ff */
[----:B------:R-:W-:Y:S01]  /*74a0*/  PRMT R22, R0, 0x7610, R22 ;  /* 0x0000761000167816 */ /* 0x000fe20000000016 */
[----:B------:R-:W-:Y:S06]  /*74b0*/  BRA `(.L_x_1544) ;  /* 0x00000000006c7947 */ /* 0x000fec0003800000 */
.L_x_1543:
        /* <DEDUP_REMOVED lines=16> */
.L_x_1571:
[----:B------:R-:W-:Y:S01]  /*75c0*/  PRMT R22, RZ, 0x7610, R22 ;  /* 0x00007610ff167816 */ /* 0x000fe20000000016 */
[----:B------:R-:W-:Y:S06]  /*75d0*/  BRA `(.L_x_1544) ;  /* 0x0000000000247947 */ /* 0x000fec0003800000 */
.L_x_1568:
[----:B------:R-:W2:Y:S02]  /*75e0*/  LDG.E.64 R4, desc[UR36][R4.64] ;  /* 0x0000002404047981 */ /* 0x000ea4000c1e1b00 */
[----:B--2---:R-:W0:Y:S02]  /*75f0*/  I2F.U64 R0, R4 ;  /* 0x0000000400007312 */ /* 0x004e240000301000 */
[----:B0-----:R-:W-:-:S04]  /*7600*/  F2FP.F16.F32.PACK_AB R0, RZ, R0 ;  /* 0x00000000ff00723e */ /* 0x001fc800000000ff */
[----:B------:R-:W-:Y:S01]  /*7610*/  PRMT R22, R0, 0x7610, R22 ;  /* 0x0000761000167816 */ /* 0x000fe20000000016 */
[----:B------:R-:W-:Y:S06]  /*7620*/  BRA `(.L_x_1544) ;  /* 0x0000000000107947 */ /* 0x000fec0003800000 */
.L_x_1567:
[----:B------:R-:W2:Y:S02]  /*7630*/  LDG.E R4, desc[UR36][R4.64] ;  /* 0x0000002404047981 */ /* 0x000ea4000c1e1900 */
[----:B--2---:R-:W-:-:S04]  /*7640*/  I2FP.F32.U32 R0, R4 ;  /* 0x0000000400007245 */ /* 0x004fc80000201000 */
[----:B------:R-:W-:-:S04]  /*7650*/  F2FP.F16.F32.PACK_AB R0, RZ, R0 ;  /* 0x00000000ff00723e */ /* 0x000fc800000000ff */
[----:B------:R-:W-:-:S07]  /*7660*/  PRMT R22, R0, 0x7610, R22 ;  /* 0x0000761000167816 */ /* 0x000fce0000000016 */
.L_x_1544:
        /* <DEDUP_REMOVED lines=21> */
.L_x_1575:
[----:B------:R-:W2:Y:S02]  /*77c0*/  LDG.E.U8 R4, desc[UR36][R4.64] ;  /* 0x0000002404047981 */ /* 0x000ea4000c1e1100 */
[----:B--2---:R-:W-:-:S04]  /*77d0*/  I2FP.F32.U32 R0, R4 ;  /* 0x0000000400007245 */ /* 0x004fc80000201000 */
[----:B------:R-:W-:Y:S01]  /*77e0*/  F2FP.F16.F32.PACK_AB R0, RZ, R0 ;  /* 0x00000000ff00723e */ /* 0x000fe200000000ff */
[----:B------:R-:W-:Y:S06]  /*77f0*/  BRA `(.L_x_1538) ;  /* 0x0000000c00847947 */ /* 0x000fec0003800000 */
.L_x_1574:
        /* <DEDUP_REMOVED lines=10> */
.L_x_1578:
[----:B------:R-:W2:Y:S02]  /*78a0*/  LDG.E R4, desc[UR36][R4.64] ;  /* 0x0000002404047981 */ /* 0x000ea4000c1e1900 */
[----:B--2---:R-:W-:-:S04]  /*78b0*/  I2FP.F32.S32 R0, R4 ;  /* 0x0000000400007245 */ /* 0x004fc80000201400 */
[----:B------:R-:W-:Y:S01]  /*78c0*/  F2FP.F16.F32.PACK_AB R0, RZ, R0 ;  /* 0x00000000ff00723e */ /* 0x000fe200000000ff */
[----:B------:R-:W-:Y:S06]  /*78d0*/  BRA `(.L_x_1538) ;  /* 0x0000000c004c7947 */ /* 0x000fec0003800000 */
.L_x_1577:
[----:B------:R-:W2:Y:S02]  /*78e0*/  LDG.E.U16 R4, desc[UR36][R4.64] ;  /* 0x0000002404047981 */ /* 0x000ea4000c1e1500 */
[----:B--2---:R-:W0:Y:S02]  /*78f0*/  I2F.S16 R0, R4 ;  /* 0x0000000400007306 */ /* 0x004e240000101400 */
[----:B0-----:R-:W-:Y:S01]  /*7900*/  F2FP.F16.F32.PACK_AB R0, RZ, R0 ;  /* 0x00000000ff00723e */ /* 0x001fe200000000ff */
[----:B------:R-:W-:Y:S06]  /*7910*/  BRA `(.L_x_1538) ;  /* 0x0000000c003c7947 */ /* 0x000fec0003800000 */
.L_x_1573:
        /* <DEDUP_REMOVED lines=9> */
.L_x_1580:
[----:B------:R2:W5:Y:S01]  /*79b0*/  LDG.E.U16 R0, desc[UR36][R4.64] ;  /* 0x0000002404007981 */ /* 0x000562000c1e1500 */
[----:B------:R-:W-:Y:S05]  /*79c0*/  BRA `(.L_x_1538) ;  /* 0x0000000c00107947 */ /* 0x000fea0003800000 */
.L_x_1579:
        /* <DEDUP_REMOVED lines=9> */
.L_x_1582:
[----:B------:R3:W5:Y:S01]  /*7a60*/  LDG.E.U16 R0, desc[UR36][R4.64] ;  /* 0x0000002404007981 */ /* 0x000762000c1e1500 */
[----:B------:R-:W-:Y:S05]  /*7a70*/  BRA `(.L_x_1538) ;  /* 0x0000000800e47947 */ /* 0x000fea0003800000 */
.L_x_1581:
        /* <DEDUP_REMOVED lines=8> */
.L_x_1572:
        /* <DEDUP_REMOVED lines=13> */
.L_x_1585:
        /* <DEDUP_REMOVED lines=8> */
.L_x_1584:
        /* <DEDUP_REMOVED lines=28> */
.L_x_1587:
        /* <DEDUP_REMOVED lines=12> */
[----:B------:R-:W-:Y:S01]  /*7ed0*/  F2FP.F16.F32.PACK_AB R0, RZ, R0 ;  /* 0x00000000ff00723e */ /* 0x000fe200000000ff */
[----:B------:R-:W-:Y:S06]  /*7ee0*/  BRA `(.L_x_1538) ;  /* 0x0000000400c87947 */ /* 0x000fec0003800000 */
.L_x_1586:
[----:B------:R-:W2:Y:S02]  /*7ef0*/  LDG.E.U16 R0, desc[UR36][R4.64] ;  /* 0x0000002404007981 */ /* 0x000ea4000c1e1500 */
[----:B--2---:R-:W-:-:S05]  /*7f00*/  IMAD.U32 R0, R0, 0x10000, RZ ;  /* 0x0001000000007824 */ /* 0x004fca00078e00ff */
[----:B------:R-:W-:Y:S01]  /*7f10*/  F2FP.F16.F32.PACK_AB R0, RZ, R0 ;  /* 0x00000000ff00723e */ /* 0x000fe200000000ff */
[----:B------:R-:W-:Y:S06]  /*7f20*/  BRA `(.L_x_1538) ;  /* 0x0000000400b87947 */ /* 0x000fec0003800000 */
.L_x_1583:
        /* <DEDUP_REMOVED lines=12> */
.L_x_1590:
        /* <DEDUP_REMOVED lines=21> */
.L_x_1594:
[----:B------:R-:W-:Y:S05]  /*8140*/  BSYNC B1 ;  /* 0x0000000000017941 */ /* 0x000fea0003800000 */
.L_x_1593:
[----:B------:R-:W-:Y:S01]  /*8150*/  LEA R5, R0, 0x3b800000, 0x17 ;  /* 0x3b80000000057811 */ /* 0x000fe200078eb8ff */
[----:B------:R-:W-:-:S05]  /*8160*/  IMAD.SHL.U32 R0, R3, 0x100000, RZ ;  /* 0x0010000003007824 */ /* 0x000fca00078e00ff */
[----:B------:R-:W-:-:S07]  /*8170*/  LOP3.LUT R0, R5, R0, R6, 0xfe, !PT ;  /* 0x0000000005007212 */ /* 0x000fce00078efe06 */
.L_x_1592:
[----:B------:R-:W-:Y:S05]  /*8180*/  BSYNC B0 ;  /* 0x0000000000007941 */ /* 0x000fea0003800000 */
.L_x_1591:
[----:B------:R-:W-:Y:S01]  /*8190*/  F2FP.F16.F32.PACK_AB R0, RZ, R0 ;  /* 0x00000000ff00723e */ /* 0x000fe200000000ff */
[----:B------:R-:W-:Y:S06]  /*81a0*/  BRA `(.L_x_1538) ;  /* 0x0000000400187947 */ /* 0x000fec0003800000 */
.L_x_1589:
        /* <DEDUP_REMOVED lines=21> */
.L_x_1598:
[----:B------:R-:W-:Y:S05]  /*8300*/  BSYNC B1 ;  /* 0x0000000000017941 */ /* 0x000fea0003800000 */
.L_x_1597:
[----:B------:R-:W-:Y:S01]  /*8310*/  LEA R5, R0, 0x37800000, 0x17 ;  /* 0x3780000000057811 */ /* 0x000fe200078eb8ff */
[----:B------:R-:W-:-:S05]  /*8320*/  IMAD.SHL.U32 R0, R3, 0x200000, RZ ;  /* 0x0020000003007824 */ /* 0x000fca00078e00ff */
[----:B------:R-:W-:-:S07]  /*8330*/  LOP3.LUT R0, R5, R0, R6, 0xfe, !PT ;  /* 0x0000000005007212 */ /* 0x000fce00078efe06 */
.L_x_1596:
[----:B------:R-:W-:Y:S05]  /*8340*/  BSYNC B0 ;  /* 0x0000000000007941 */ /* 0x000fea0003800000 */
.L_x_1595:
[----:B------:R-:W-:Y:S01]  /*8350*/  F2FP.F16.F32.PACK_AB R0, RZ, R0 ;  /* 0x00000000ff00723e */ /* 0x000fe200000000ff */
[----:B------:R-:W-:Y:S06]  /*8360*/  BRA `(.L_x_1538) ;  /* 0x0000000000a87947 */ /* 0x000fec0003800000 */
.L_x_1588:
        /* <DEDUP_REMOVED lines=14> */
.L_x_1602:
[----:B------:R-:W-:Y:S05]  /*8450*/  BSYNC B0 ;  /* 0x0000000000007941 */ /* 0x000fea0003800000 */
.L_x_1601:
[----:B------:R-:W-:Y:S01]  /*8460*/  F2FP.F16.F32.PACK_AB R0, RZ, R0 ;  /* 0x00000000ff00723e */ /* 0x000fe200000000ff */
[----:B------:R-:W-:Y:S06]  /*8470*/  BRA `(.L_x_1538) ;  /* 0x0000000000647947 */ /* 0x000fec0003800000 */
.L_x_1576:
        /* <DEDUP_REMOVED lines=16> */
.L_x_1603:
[----:B------:R-:W-:Y:S01]  /*8580*/  PRMT R0, RZ, 0x7610, R0 ;  /* 0x00007610ff007816 */ /* 0x000fe20000000000 */
[----:B------:R-:W-:Y:S06]  /*8590*/  BRA `(.L_x_1538) ;  /* 0x00000000001c7947 */ /* 0x000fec0003800000 */
.L_x_1600:
[----:B------:R-:W2:Y:S02]  /*85a0*/  LDG.E.64 R4, desc[UR36][R4.64] ;  /* 0x0000002404047981 */ /* 0x000ea4000c1e1b00 */
[----:B--2---:R-:W0:Y:S02]  /*85b0*/  I2F.U64 R0, R4 ;  /* 0x0000000400007312 */ /* 0x004e240000301000 */
[----:B0-----:R-:W-:Y:S01]  /*85c0*/  F2FP.F16.F32.PACK_AB R0, RZ, R0 ;  /* 0x00000000ff00723e */ /* 0x001fe200000000ff */
[----:B------:R-:W-:Y:S06]  /*85d0*/  BRA `(.L_x_1538) ;  /* 0x00000000000c7947 */ /* 0x000fec0003800000 */
.L_x_1599:
[----:B------:R-:W2:Y:S02]  /*85e0*/  LDG.E R4, desc[UR36][R4.64] ;  /* 0x0000002404047981 */ /* 0x000ea4000c1e1900 */
[----:B--2---:R-:W-:-:S04]  /*85f0*/  I2FP.F32.U32 R0, R4 ;  /* 0x0000000400007245 */ /* 0x004fc80000201000 */
[----:B------:R-:W-:-:S07]  /*8600*/  F2FP.F16.F32.PACK_AB R0, RZ, R0 ;  /* 0x00000000ff00723e */ /* 0x000fce00000000ff */
.L_x_1538:
[----:B------:R-:W-:Y:S05]  /*8610*/  BSYNC B6 ;  /* 0x0000000000067941 */ /* 0x000fea0003800000 */
.L_x_1537:
[----:B------:R-:W4:Y:S01]  /*8620*/  S2R R27, SR_TID.X ;  /* 0x00000000001b7919 */ /* 0x000f220000002100 */
[----:B------:R-:W0:Y:S01]  /*8630*/  LDC.U8 R25, c[0x0][0x250] ;  /* 0x00009400ff197b82 */ /* 0x000e220000000000 */
[----:B------:R-:W-:Y:S01]  /*8640*/  BSSY B0, `(.L_x_1604) ;  /* 0x0000015000007945 */ /* 0x000fe20003800000 */
[CC--:B----4-:R-:W-:Y:S01]  /*8650*/  ISETP.GE.AND P1, PT, R27.reuse, R28.reuse, PT ;  /* 0x0000001c1b00720c */ /* 0x0d0fe20003f26270 */
[C---:B------:R-:W-:Y:S02]  /*8660*/  VIADD R3, R27.reuse, 0x100 ;  /* 0x000001001b037836 */ /* 0x040fe40000000000 */
[C---:B0123--:R-:W-:Y:S02]  /*8670*/  VIADD R5, R27.reuse, 0x180 ;  /* 0x000001801b057836 */ /* 0x04ffe40000000000 */
[----:B------:R-:W-:Y:S01]  /*8680*/  VIADD R26, R27, 0x80 ;  /* 0x000000801b1a7836 */ /* 0x000fe20000000000 */
[-C--:B------:R-:W-:Y:S02]  /*8690*/  ISETP.GE.AND P2, PT, R3, R28.reuse, PT ;  /* 0x0000001c0300720c */ /* 0x080fe40003f46270 */
[----:B------:R-:W-:-:S02]  /*86a0*/  ISETP.GE.AND P0, PT, R5, R28, PT ;  /* 0x0000001c0500720c */ /* 0x000fc40003f06270 */
[----:B------:R-:W-:-:S03]  /*86b0*/  ISETP.GE.AND P4, PT, R26, R28, PT ;  /* 0x0000001c1a00720c */ /* 0x000fc60003f86270 */
[----:B------:R-:W-:Y:S10]  /*86c0*/  @P1 BRA `(.L_x_1605) ;  /* 0x0000000000301947 */ /* 0x000ff40003800000 */
[----:B-----5:R-:W-:Y:S01]  /*86d0*/  HADD2.F32 R18, -RZ, R18.H0_H0 ;  /* 0x20000012ff127230 */ /* 0x020fe20000004100 */
[----:B------:R-:W-:Y:S01]  /*86e0*/  ULDC.64 UR4, c[0x0][0x218] ;  /* 0x0000860000047ab9 */ /* 0x000fe20000000a00 */
[----:B------:R-:W-:-:S03]  /*86f0*/  HADD2.F32 R3, -RZ, R17.H0_H0 ;  /* 0x20000011ff037230 */ /* 0x000fc60000004100 */
        /* <DEDUP_REMOVED lines=8> */
[----:B------:R-:W-:-:S07]  /*8780*/  F2FP.F16.F32.PACK_AB R3, RZ, R3 ;  /* 0x00000003ff03723e */ /* 0x000fce00000000ff */
.L_x_1605:
[----:B------:R-:W-:Y:S05]  /*8790*/  BSYNC B0 ;  /* 0x0000000000007941 */ /* 0x000fea0003800000 */
.L_x_1604:
[----:B------:R-:W-:Y:S04]  /*87a0*/  BSSY B0, `(.L_x_1606) ;  /* 0x000000e000007945 */ /* 0x000fe80003800000 */
[----:B------:R-:W-:Y:S05]  /*87b0*/  @P4 BRA `(.L_x_1607) ;  /* 0x0000000000304947 */ /* 0x000fea0003800000 */
[----:B-----5:R-:W-:Y:S01]  /*87c0*/  HADD2.F32 R19, -RZ, R19.H0_H0 ;  /* 0x20000013ff137230 */ /* 0x020fe20000004100 */
[----:B------:R-:W-:Y:S01]  /*87d0*/  ULDC.64 UR4, c[0x0][0x218] ;  /* 0x0000860000047ab9 */ /* 0x000fe20000000a00 */
[----:B------:R-:W-:-:S03]  /*87e0*/  HADD2.F32 R18, -RZ, R16.H0_H0 ;  /* 0x20000010ff127230 */ /* 0x000fc60000004100 */
        /* <DEDUP_REMOVED lines=8> */
[----:B------:R-:W-:-:S07]  /*8870*/  F2FP.F16.F32.PACK_AB R18, RZ, R18 ;  /* 0x00000012ff12723e */ /* 0x000fce00000000ff */
.L_x_1607:
[----:B------:R-:W-:Y:S05]  /*8880*/  BSYNC B0 ;  /* 0x0000000000007941 */ /* 0x000fea0003800000 */
.L_x_1606:
        /* <DEDUP_REMOVED lines=14> */
.L_x_1609:
[----:B------:R-:W-:Y:S05]  /*8970*/  BSYNC B0 ;  /* 0x0000000000007941 */ /* 0x000fea0003800000 */
.L_x_1608:
[----:B------:R-:W-:Y:S04]  /*8980*/  BSSY B0, `(.L_x_1610) ;  /* 0x000000e000007945 */ /* 0x000fe80003800000 */
[----:B------:R-:W-:Y:S05]  /*8990*/  @P0 BRA `(.L_x_1611) ;  /* 0x0000000000300947 */ /* 0x000fea0003800000 */
        /* <DEDUP_REMOVED lines=12> */
.L_x_1611:
[----:B------:R-:W-:Y:S05]  /*8a60*/  BSYNC B0 ;  /* 0x0000000000007941 */ /* 0x000fea0003800000 */
.L_x_1610:
[----:B------:R-:W-:Y:S04]  /*8a70*/  BSSY B6, `(.L_x_1612) ;  /* 0x0000112000067945 */ /* 0x000fe80003800000 */
[----:B------:R-:W-:Y:S05]  /*8a80*/  @P1 BRA `(.L_x_1613) ;  /* 0x0000001000401947 */ /* 0x000fea0003800000 */
[----:B------:R-:W0:Y:S01]  /*8a90*/  LDC.64 R8, c[0x0][0x228] ;  /* 0x00008a00ff087b82 */ /* 0x000e220000000a00 */
[----:B-----5:R-:W-:Y:S01]  /*8aa0*/  PRMT R0, R25, 0x9910, RZ ;  /* 0x0000991019007816 */ /* 0x020fe200000000ff */
        /* <DEDUP_REMOVED lines=15> */
[----:B------:R-:W-:Y:S02]  /*8ba0*/  HADD2.F32 R3, -RZ, R3.H0_H0 ;  /* 0x20000003ff037230 */ /* 0x000fe40000004100 */
[----:B------:R-:W-:-:S04]  /*8bb0*/  IMAD.MOV.U32 R27, RZ, RZ, R26 ;  /* 0x000000ffff1b7224 */ /* 0x000fc800078e001a */
[----:B------:R-:W0:Y:S02]  /*8bc0*/  F2I.FTZ.TRUNC.NTZ R3, R3 ;  /* 0x0000000300037305 */ /* 0x000e24000021f100 */
[----:B0-----:R0:W-:Y:S01]  /*8bd0*/  STG.E.U8 desc[UR36][R8.64], R3 ;  /* 0x0000000308007986 */ /* 0x0011e2000c101124 */
[----:B------:R-:W-:Y:S05]  /*8be0*/  BRA `(.L_x_1613) ;  /* 0x0000000c00e87947 */ /* 0x000fea0003800000 */
.L_x_1617:
[----:B------:R-:W-:Y:S02]  /*8bf0*/  HADD2.F32 R5, -RZ, R3.H0_H0 ;  /* 0x20000003ff057230 */ /* 0x000fe40000004100 */
[----:B------:R-:W-:-:S04]  /*8c00*/  IMAD.MOV.U32 R27, RZ, RZ, R26 ;  /* 0x000000ffff1b7224 */ /* 0x000fc800078e001a */
[----:B------:R-:W0:Y:S02]  /*8c10*/  F2I.S64.TRUNC R4, R5 ;  /* 0x0000000500047311 */ /* 0x000e24000020d900 */
[----:B0-----:R0:W-:Y:S01]  /*8c20*/  STG.E.U8 desc[UR36][R8.64], R4 ;  /* 0x0000000408007986 */ /* 0x0011e2000c101124 */
[----:B------:R-:W-:Y:S05]  /*8c30*/  BRA `(.L_x_1613) ;  /* 0x0000000c00d47947 */ /* 0x000fea0003800000 */
.L_x_1616:
[----:B------:R-:W-:-:S13]  /*8c40*/  ISETP.NE.AND P0, PT, R0, 0x2, PT ;  /* 0x000000020000780c */ /* 0x000fda0003f05270 */
[----:B------:R-:W-:Y:S05]  /*8c50*/  @!P0 BRA `(.L_x_1619) ;  /* 0x0000000000388947 */ /* 0x000fea0003800000 */
[----:B------:R-:W-:-:S13]  /*8c60*/  ISETP.NE.AND P0, PT, R0, 0x3, PT ;  /* 0x000000030000780c */ /* 0x000fda0003f05270 */
[----:B------:R-:W-:Y:S05]  /*8c70*/  @!P0 BRA `(.L_x_1620) ;  /* 0x00000000001c8947 */ /* 0x000fea0003800000 */
[----:B------:R-:W-:-:S13]  /*8c80*/  ISETP.NE.AND P0, PT, R0, 0x4, PT ;  /* 0x000000040000780c */ /* 0x000fda0003f05270 */
[----:B------:R-:W-:Y:S05]  /*8c90*/  @P0 BRA `(.L_x_1618) ;  /* 0x0000000c00500947 */ /* 0x000fea0003800000 */
[----:B------:R-:W-:Y:S02]  /*8ca0*/  HADD2.F32 R4, -RZ, R3.H0_H0 ;  /* 0x20000003ff047230 */ /* 0x000fe40000004100 */
[----:B------:R-:W-:-:S04]  /*8cb0*/  IMAD.MOV.U32 R27, RZ, RZ, R26 ;  /* 0x000000ffff1b7224 */ /* 0x000fc800078e001a */
[----:B------:R-:W0:Y:S02]  /*8cc0*/  F2I.S64.TRUNC R4, R4 ;  /* 0x0000000400047311 */ /* 0x000e24000020d900 */
[----:B0-----:R0:W-:Y:S01]  /*8cd0*/  STG.E.64 desc[UR36][R8.64], R4 ;  /* 0x0000000408007986 */ /* 0x0011e2000c101b24 */
[----:B------:R-:W-:Y:S05]  /*8ce0*/  BRA `(.L_x_1613) ;  /* 0x0000000c00a87947 */ /* 0x000fea0003800000 */
.L_x_1620:
[----:B------:R-:W-:Y:S02]  /*8cf0*/  HADD2.F32 R3, -RZ, R3.H0_H0 ;  /* 0x20000003ff037230 */ /* 0x000fe40000004100 */
[----:B------:R-:W-:-:S04]  /*8d00*/  IMAD.MOV.U32 R27, RZ, RZ, R26 ;  /* 0x000000ffff1b7224 */ /* 0x000fc800078e001a */
[----:B------:R-:W0:Y:S02]  /*8d10*/  F2I.FTZ.TRUNC.NTZ R3, R3 ;  /* 0x0000000300037305 */ /* 0x000e24000021f100 */
[----:B0-----:R0:W-:Y:S01]  /*8d20*/  STG.E desc[UR36][R8.64], R3 ;  /* 0x0000000308007986 */ /* 0x0011e2000c101924 */
[----:B------:R-:W-:Y:S05]  /*8d30*/  BRA `(.L_x_1613) ;  /* 0x0000000c00947947 */ /* 0x000fea0003800000 */
.L_x_1619:
[----:B------:R-:W-:Y:S02]  /*8d40*/  HADD2.F32 R3, -RZ, R3.H0_H0 ;  /* 0x20000003ff037230 */ /* 0x000fe40000004100 */
[----:B------:R-:W-:-:S04]  /*8d50*/  IMAD.MOV.U32 R27, RZ, RZ, R26 ;  /* 0x000000ffff1b7224 */ /* 0x000fc800078e001a */
[----:B------:R-:W0:Y:S02]  /*8d60*/  F2I.FTZ.TRUNC.NTZ R3, R3 ;  /* 0x0000000300037305 */ /* 0x000e24000021f100 */
[----:B0-----:R0:W-:Y:S01]  /*8d70*/  STG.E.U16 desc[UR36][R8.64], R3 ;  /* 0x0000000308007986 */ /* 0x0011e2000c101524 */
[----:B------:R-:W-:Y:S05]  /*8d80*/  BRA `(.L_x_1613) ;  /* 0x0000000c00807947 */ /* 0x000fea0003800000 */
.L_x_1615:
[----:B------:R-:W-:-:S13]  /*8d90*/  ISETP.GT.AND P0, PT, R0, 0x6, PT ;  /* 0x000000060000780c */ /* 0x000fda0003f04270 */
[----:B------:R-:W-:Y:S05]  /*8da0*/  @P0 BRA `(.L_x_1621) ;  /* 0x00000000002c0947 */ /* 0x000fea0003800000 */
[----:B------:R-:W-:-:S13]  /*8db0*/  ISETP.NE.AND P0, PT, R0, 0x5, PT ;  /* 0x000000050000780c */ /* 0x000fda0003f05270 */
[----:B------:R-:W-:Y:S05]  /*8dc0*/  @!P0 BRA `(.L_x_1622) ;  /* 0x0000000000188947 */ /* 0x000fea0003800000 */
[----:B------:R-:W-:-:S13]  /*8dd0*/  ISETP.NE.AND P0, PT, R0, 0x6, PT ;  /* 0x000000060000780c */ /* 0x000fda0003f05270 */
[----:B------:R-:W-:Y:S05]  /*8de0*/  @P0 BRA `(.L_x_1618) ;  /* 0x0000000800fc0947 */ /* 0x000fea0003800000 */
[----:B------:R-:W-:Y:S02]  /*8df0*/  HADD2.F32 R3, -RZ, R3.H0_H0 ;  /* 0x20000003ff037230 */ /* 0x000fe40000004100 */
[----:B------:R-:W-:-:S03]  /*8e00*/  IMAD.MOV.U32 R27, RZ, RZ, R26 ;  /* 0x000000ffff1b7224 */ /* 0x000fc600078e001a */
[----:B------:R0:W-:Y:S01]  /*8e10*/  STG.E desc[UR36][R8.64], R3 ;  /* 0x0000000308007986 */ /* 0x0001e2000c101924 */
[----:B------:R-:W-:Y:S05]  /*8e20*/  BRA `(.L_x_1613) ;  /* 0x0000000c00587947 */ /* 0x000fea0003800000 */
.L_x_1622:
[----:B------:R0:W-:Y:S01]  /*8e30*/  STG.E.U16 desc[UR36][R8.64], R3 ;  /* 0x0000000308007986 */ /* 0x0001e2000c101524 */
[----:B------:R-:W-:Y:S01]  /*8e40*/  IMAD.MOV.U32 R27, RZ, RZ, R26 ;  /* 0x000000ffff1b7224 */ /* 0x000fe200078e001a */
[----:B------:R-:W-:Y:S06]  /*8e50*/  BRA `(.L_x_1613) ;  /* 0x0000000c004c7947 */ /* 0x000fec0003800000 */
.L_x_1621:
[----:B------:R-:W-:-:S13]  /*8e60*/  ISETP.NE.AND P0, PT, R0, 0x7, PT ;  /* 0x000000070000780c */ /* 0x000fda0003f05270 */
[----:B------:R-:W-:Y:S05]  /*8e70*/  @!P0 BRA `(.L_x_1623) ;  /* 0x00000000003c8947 */ /* 0x000fea0003800000 */
[----:B------:R-:W-:-:S13]  /*8e80*/  ISETP.NE.AND P0, PT, R0, 0x8, PT ;  /* 0x000000080000780c */ /* 0x000fda0003f05270 */
[----:B------:R-:W-:Y:S05]  /*8e90*/  @!P0 BRA `(.L_x_1624) ;  /* 0x00000000001c8947 */ /* 0x000fea0003800000 */
[----:B------:R-:W-:-:S13]  /*8ea0*/  ISETP.NE.AND P0, PT, R0, 0x9, PT ;  /* 0x000000090000780c */ /* 0x000fda0003f05270 */
[----:B------:R-:W-:Y:S05]  /*8eb0*/  @P0 BRA `(.L_x_1618) ;  /* 0x0000000800c80947 */ /* 0x000fea0003800000 */
[----:B------:R-:W-:Y:S02]  /*8ec0*/  HADD2.F32 R4, -RZ, R3.H0_H0 ;  /* 0x20000003ff047230 */ /* 0x000fe40000004100 */
[----:B------:R-:W-:Y:S02]  /*8ed0*/  IMAD.MOV.U32 R5, RZ, RZ, RZ ;  /* 0x000000ffff057224 */ /* 0x000fe400078e00ff */
[----:B------:R-:W-:-:S03]  /*8ee0*/  IMAD.MOV.U32 R27, RZ, RZ, R26 ;  /* 0x000000ffff1b7224 */ /* 0x000fc600078e001a */
[----:B------:R0:W-:Y:S01]  /*8ef0*/  STG.E.64 desc[UR36][R8.64], R4 ;  /* 0x0000000408007986 */ /* 0x0001e2000c101b24 */
[----:B------:R-:W-:Y:S05]  /*8f00*/  BRA `(.L_x_1613) ;  /* 0x0000000c00207947 */ /* 0x000fea0003800000 */
.L_x_1624:
[----:B------:R-:W-:Y:S02]  /*8f10*/  HADD2.F32 R0, -RZ, R3.H0_H0 ;  /* 0x20000003ff007230 */ /* 0x000fe40000004100 */
[----:B------:R-:W-:-:S03]  /*8f20*/  IMAD.MOV.U32 R27, RZ, RZ, R26 ;  /* 0x000000ffff1b7224 */ /* 0x000fc600078e001a */
[----:B------:R-:W-:-:S04]  /*8f30*/  F2FP.F16.F32.PACK_AB R0, RZ, R0 ;  /* 0x00000000ff00723e */ /* 0x000fc800000000ff */
[----:B------:R-:W-:-:S05]  /*8f40*/  PRMT R0, R0, 0x5410, RZ ;  /* 0x0000541000007816 */ /* 0x000fca00000000ff */
[----:B------:R0:W-:Y:S01]  /*8f50*/  STG.E desc[UR36][R8.64], R0 ;  /* 0x0000000008007986 */ /* 0x0001e2000c101924 */
[----:B------:R-:W-:Y:S05]  /*8f60*/  BRA `(.L_x_1613) ;  /* 0x0000000c00087947 */ /* 0x000fea0003800000 */
.L_x_1623:
[----:B------:R-:W-:Y:S02]  /*8f70*/  HADD2.F32 R4, -RZ, R3.H0_H0 ;  /* 0x20000003ff047230 */ /* 0x000fe40000004100 */
[----:B------:R-:W-:-:S03]  /*8f80*/  IMAD.MOV.U32 R27, RZ, RZ, R26 ;  /* 0x000000ffff1b7224 */ /* 0x000fc600078e001a */
[----:B------:R-:W-:-:S06]  /*8f90*/  FMUL.FTZ R4, R4, 1 ;  /* 0x3f80000004047820 */ /* 0x000fcc0000410000 */
[----:B------:R-:W0:Y:S02]  /*8fa0*/  F2F.F64.F32 R4, R4 ;  /* 0x0000000400047310 */ /* 0x000e240000201800 */
[----:B0-----:R0:W-:Y:S01]  /*8fb0*/  STG.E.64 desc[UR36][R8.64], R4 ;  /* 0x0000000408007986 */ /* 0x0011e2000c101b24 */
[----:B------:R-:W-:Y:S05]  /*8fc0*/  BRA `(.L_x_1613) ;  /* 0x0000000800f07947 */ /* 0x000fea0003800000 */
.L_x_1614:
        /* <DEDUP_REMOVED lines=10> */
[----:B------:R-:W-:-:S04]  /*9070*/  FSETP.NEU.FTZ.AND P0, PT, R3, RZ, PT ;  /* 0x000000ff0300720b */ /* 0x000fc80003f1d000 */
[----:B------:R-:W-:-:S05]  /*9080*/  SEL R3, RZ, 0x1, !P0 ;  /* 0x00000001ff037807 */ /* 0x000fca0004000000 */
[----:B------:R1:W-:Y:S01]  /*9090*/  STG.E.U8 desc[UR36][R8.64], R3 ;  /* 0x0000000308007986 */ /* 0x0003e2000c101124 */
[----:B------:R-:W-:Y:S05]  /*90a0*/  BRA `(.L_x_1613) ;  /* 0x0000000800b87947 */ /* 0x000fea0003800000 */
.L_x_1627:
[----:B------:R-:W-:Y:S01]  /*90b0*/  HADD2.F32 R3, -RZ, R3.H0_H0 ;  /* 0x20000003ff037230 */ /* 0x000fe20000004100 */
[----:B------:R-:W-:Y:S01]  /*90c0*/  CS2R R6, SRZ ;  /* 0x0000000000067805 */ /* 0x000fe2000001ff00 */
[----:B------:R-:W-:-:S03]  /*90d0*/  IMAD.MOV.U32 R27, RZ, RZ, R26 ;  /* 0x000000ffff1b7224 */ /* 0x000fc600078e001a */
[----:B------:R-:W-:-:S04]  /*90e0*/  FMUL.FTZ R3, R3, 1 ;  /* 0x3f80000003037820 */ /* 0x000fc80000410000 */
[----:B------:R-:W0:Y:S02]  /*90f0*/  F2F.F64.F32 R4, R3 ;  /* 0x0000000300047310 */ /* 0x000e240000201800 */
[----:B0-----:R0:W-:Y:S01]  /*9100*/  STG.E.128 desc[UR36][R8.64], R4 ;  /* 0x0000000408007986 */ /* 0x0011e2000c101d24 */
[----:B------:R-:W-:Y:S05]  /*9110*/  BRA `(.L_x_1613) ;  /* 0x00000008009c7947 */ /* 0x000fea0003800000 */
.L_x_1626:
        /* <DEDUP_REMOVED lines=21> */
.L_x_1631:
[----:B------:R-:W-:Y:S05]  /*9270*/  BSYNC B0 ;  /* 0x0000000000007941 */ /* 0x000fea0003800000 */
.L_x_1630:
[----:B------:R-:W-:Y:S01]  /*9280*/  LOP3.LUT R5, R0, R5, RZ, 0xfc, !PT ;  /* 0x0000000500057212 */ /* 0x000fe200078efcff */
[----:B------:R-:W-:-:S04]  /*9290*/  IMAD.MOV.U32 R27, RZ, RZ, R26 ;  /* 0x000000ffff1b7224 */ /* 0x000fc800078e001a */
[----:B------:R3:W-:Y:S01]  /*92a0*/  STG.E.U8 desc[UR36][R8.64], R5 ;  /* 0x0000000508007986 */ /* 0x0007e2000c101124 */
[----:B------:R-:W-:Y:S05]  /*92b0*/  BRA `(.L_x_1613) ;  /* 0x0000000800347947 */ /* 0x000fea0003800000 */
.L_x_1629:
        /* <DEDUP_REMOVED lines=13> */
.L_x_1633:
[----:B------:R-:W-:Y:S01]  /*9390*/  IMAD.MOV.U32 R0, RZ, RZ, 0x7f ;  /* 0x0000007fff007424 */ /* 0x000fe200078e00ff */
[----:B------:R-:W-:-:S04]  /*93a0*/  ISETP.GT.U32.AND P0, PT, R3, 0x7f800000, PT ;  /* 0x7f8000000300780c */ /* 0x000fc80003f04070 */
[----:B------:R-:W-:-:S09]  /*93b0*/  SEL R0, R0, 0x7c, P0 ;  /* 0x0000007c00007807 */ /* 0x000fd20000000000 */
.L_x_1634:
[----:B------:R-:W-:Y:S05]  /*93c0*/  BSYNC B0 ;  /* 0x0000000000007941 */ /* 0x000fea0003800000 */
.L_x_1632:
[----:B------:R-:W-:Y:S01]  /*93d0*/  LOP3.LUT R3, R5, 0x80000000, RZ, 0xc0, !PT ;  /* 0x8000000005037812 */ /* 0x000fe200078ec0ff */
[----:B------:R-:W-:-:S03]  /*93e0*/  IMAD.MOV.U32 R27, RZ, RZ, R26 ;  /* 0x000000ffff1b7224 */ /* 0x000fc600078e001a */
[----:B------:R-:W-:-:S04]  /*93f0*/  SHF.R.U32.HI R3, RZ, 0x18, R3 ;  /* 0x00000018ff037819 */ /* 0x000fc80000011603 */
[----:B------:R-:W-:-:S05]  /*9400*/  LOP3.LUT R3, R0, R3, RZ, 0xfc, !PT ;  /* 0x0000000300037212 */ /* 0x000fca00078efcff */
[----:B------:R4:W-:Y:S01]  /*9410*/  STG.E.U8 desc[UR36][R8.64], R3 ;  /* 0x0000000308007986 */ /* 0x0009e2000c101124 */
[----:B------:R-:W-:Y:S05]  /*9420*/  BRA `(.L_x_1613) ;  /* 0x0000000400d87947 */ /* 0x000fea0003800000 */
.L_x_1628:
[----:B------:R-:W-:Y:S02]  /*9430*/  HADD2.F32 R0, -RZ, R3.H0_H0 ;  /* 0x20000003ff007230 */ /* 0x000fe40000004100 */
[----:B------:R-:W-:-:S03]  /*9440*/  IMAD.MOV.U32 R27, RZ, RZ, R26 ;  /* 0x000000ffff1b7224 */ /* 0x000fc600078e001a */
[----:B------:R-:W-:-:S05]  /*9450*/  F2FP.BF16.F32.PACK_AB R0, RZ, R0 ;  /* 0x00000000ff00723e */ /* 0x000fca00000010ff */
[----:B------:R2:W-:Y:S01]  /*9460*/  STG.E.U16 desc[UR36][R8.64], R0 ;  /* 0x0000000008007986 */ /* 0x0005e2000c101524 */
[----:B------:R-:W-:Y:S05]  /*9470*/  BRA `(.L_x_1613) ;  /* 0x0000000400c47947 */ /* 0x000fea0003800000 */
.L_x_1625:
        /* <DEDUP_REMOVED lines=10> */
[----:B------:R-:W0:Y:S02]  /*9520*/  F2I.FTZ.U32.TRUNC.NTZ R3, R3 ;  /* 0x0000000300037305 */ /* 0x000e24000021f000 */
[----:B0-----:R0:W-:Y:S01]  /*9530*/  STG.E.U16 desc[UR36][R8.64], R3 ;  /* 0x0000000308007986 */ /* 0x0011e2000c101524 */
[----:B------:R-:W-:Y:S05]  /*9540*/  BRA `(.L_x_1613) ;  /* 0x0000000400907947 */ /* 0x000fea0003800000 */
.L_x_1637:
        /* <DEDUP_REMOVED lines=17> */
.L_x_1640:
[----:B------:R-:W-:-:S04]  /*9660*/  LOP3.LUT R3, R5, 0x80000000, RZ, 0xc0, !PT ;  /* 0x8000000005037812 */ /* 0x000fc800078ec0ff */
[----:B------:R-:W-:-:S04]  /*9670*/  SHF.R.U32.HI R3, RZ, 0x18, R3 ;  /* 0x00000018ff037819 */ /* 0x000fc80000011603 */
[----:B------:R-:W-:-:S04]  /*9680*/  LOP3.LUT R0, R0, R3, RZ, 0xfc, !PT ;  /* 0x0000000300007212 */ /* 0x000fc800078efcff */
[----:B------:R-:W-:-:S07]  /*9690*/  PRMT R4, R0, 0x7610, R4 ;  /* 0x0000761000047816 */ /* 0x000fce0000000004 */
.L_x_1639:
[----:B------:R-:W-:Y:S05]  /*96a0*/  BSYNC B0 ;  /* 0x0000000000007941 */ /* 0x000fea0003800000 */
.L_x_1638:
[----:B------:R0:W-:Y:S01]  /*96b0*/  STG.E.U8 desc[UR36][R8.64], R4 ;  /* 0x0000000408007986 */ /* 0x0001e2000c101124 */
[----:B------:R-:W-:Y:S01]  /*96c0*/  IMAD.MOV.U32 R27, RZ, RZ, R26 ;  /* 0x000000ffff1b7224 */ /* 0x000fe200078e001a */
[----:B------:R-:W-:Y:S06]  /*96d0*/  BRA `(.L_x_1613) ;  /* 0x00000004002c7947 */ /* 0x000fec0003800000 */
.L_x_1636:
        /* <DEDUP_REMOVED lines=17> */
.L_x_1643:
[----:B------:R-:W-:-:S04]  /*97f0*/  LOP3.LUT R3, R5, 0x80000000, RZ, 0xc0, !PT ;  /* 0x8000000005037812 */ /* 0x000fc800078ec0ff */
[----:B------:R-:W-:-:S04]  /*9800*/  SHF.R.U32.HI R3, RZ, 0x18, R3 ;  /* 0x00000018ff037819 */ /* 0x000fc80000011603 */
[----:B------:R-:W-:-:S04]  /*9810*/  LOP3.LUT R0, R0, R3, RZ, 0xfc, !PT ;  /* 0x0000000300007212 */ /* 0x000fc800078efcff */
[----:B------:R-:W-:-:S07]  /*9820*/  PRMT R4, R0, 0x7610, R4 ;  /* 0x0000761000047816 */ /* 0x000fce0000000004 */
.L_x_1642:
[----:B------:R-:W-:Y:S05]  /*9830*/  BSYNC B0 ;  /* 0x0000000000007941 */ /* 0x000fea0003800000 */
.L_x_1641:
[----:B------:R0:W-:Y:S01]  /*9840*/  STG.E.U8 desc[UR36][R8.64], R4 ;  /* 0x0000000408007986 */ /* 0x0001e2000c101124 */
[----:B------:R-:W-:Y:S01]  /*9850*/  IMAD.MOV.U32 R27, RZ, RZ, R26 ;  /* 0x000000ffff1b7224 */ /* 0x000fe200078e001a */
[----:B------:R-:W-:Y:S06]  /*9860*/  BRA `(.L_x_1613) ;  /* 0x0000000000c87947 */ /* 0x000fec0003800000 */
.L_x_1635:
[----:B------:R-:W-:-:S13]  /*9870*/  ISETP.NE.AND P0, PT, R0, 0x1c, PT ;  /* 0x0000001c0000780c */ /* 0x000fda0003f05270 */
[----:B------:R-:W-:Y:S05]  /*9880*/  @!P0 BRA `(.L_x_1644) ;  /* 0x0000000000b08947 */ /* 0x000fea0003800000 */
[----:B------:R-:W-:-:S13]  /*9890*/  ISETP.NE.AND P0, PT, R0, 0x1d, PT ;  /* 0x0000001d0000780c */ /* 0x000fda0003f05270 */
[----:B------:R-:W-:Y:S05]  /*98a0*/  @!P0 BRA `(.L_x_1645) ;  /* 0x0000000000948947 */ /* 0x000fea0003800000 */
[----:B------:R-:W-:-:S13]  /*98b0*/  ISETP.NE.AND P0, PT, R0, 0x2c, PT ;  /* 0x0000002c0000780c */ /* 0x000fda0003f05270 */
[----:B------:R-:W-:Y:S05]  /*98c0*/  @P0 BRA `(.L_x_1618) ;  /* 0x0000000000440947 */ /* 0x000fea0003800000 */
[----:B------:R-:W-:Y:S02]  /*98d0*/  HADD2.F32 R4, -RZ, R3.H0_H0 ;  /* 0x20000003ff047230 */ /* 0x000fe40000004100 */
        /* <DEDUP_REMOVED lines=16> */
.L_x_1618:
        /* <DEDUP_REMOVED lines=16> */
.L_x_1646:
[----:B------:R-:W-:Y:S01]  /*9ae0*/  IMAD.MOV.U32 R27, RZ, RZ, R26 ;  /* 0x000000ffff1b7224 */ /* 0x000fe200078e001a */
[----:B------:R-:W-:Y:S06]  /*9af0*/  BRA `(.L_x_1613) ;  /* 0x0000000000247947 */ /* 0x000fec0003800000 */
.L_x_1645:
[----:B------:R-:W-:Y:S02]  /*9b00*/  HADD2.F32 R4, -RZ, R3.H0_H0 ;  /* 0x20000003ff047230 */ /* 0x000fe40000004100 */
[----:B------:R-:W-:-:S04]  /*9b10*/  IMAD.MOV.U32 R27, RZ, RZ, R26 ;  /* 0x000000ffff1b7224 */ /* 0x000fc800078e001a */
[----:B------:R-:W0:Y:S02]  /*9b20*/  F2I.U64.TRUNC R4, R4 ;  /* 0x0000000400047311 */ /* 0x000e24000020d800 */
[----:B0-----:R0:W-:Y:S01]  /*9b30*/  STG.E.64 desc[UR36][R8.64], R4 ;  /* 0x0000000408007986 */ /* 0x0011e2000c101b24 */
[----:B------:R-:W-:Y:S05]  /*9b40*/  BRA `(.L_x_1613) ;  /* 0x0000000000107947 */ /* 0x000fea0003800000 */
.L_x_1644:
[----:B------:R-:W-:Y:S02]  /*9b50*/  HADD2.F32 R3, -RZ, R3.H0_H0 ;  /* 0x20000003ff037230 */ /* 0x000fe40000004100 */
[----:B------:R-:W-:-:S04]  /*9b60*/  IMAD.MOV.U32 R27, RZ, RZ, R26 ;  /* 0x000000ffff1b7224 */ /* 0x000fc800078e001a */
[----:B------:R-:W0:Y:S02]  /*9b70*/  F2I.FTZ.U32.TRUNC.NTZ R3, R3 ;  /* 0x0000000300037305 */ /* 0x000e24000021f000 */
[----:B0-----:R0:W-:Y:S02]  /*9b80*/  STG.E desc[UR36][R8.64], R3 ;  /* 0x0000000308007986 */ /* 0x0011e4000c101924 */
.L_x_1613:
[----:B------:R-:W-:Y:S05]  /*9b90*/  BSYNC B6 ;  /* 0x0000000000067941 */ /* 0x000fea0003800000 */
.L_x_1612:
[----:B------:R-:W-:Y:S01]  /*9ba0*/  ISETP.GE.AND P0, PT, R27, R28, PT ;  /* 0x0000001c1b00720c */ /* 0x000fe20003f06270 */
[----:B------:R-:W-:-:S12]  /*9bb0*/  BSSY B6, `(.L_x_1647) ;  /* 0x00001fc000067945 */ /* 0x000fd80003800000 */
[----:B------:R-:W-:Y:S05]  /*9bc0*/  @P0 BRA `(.L_x_1648) ;  /* 0x0000001c00e80947 */ /* 0x000fea0003800000 */
[----:B01234-:R-:W0:Y:S01]  /*9bd0*/  LDC.64 R8, c[0x0][0x228] ;  /* 0x00008a00ff087b82 */ /* 0x01fe220000000a00 */
[----:B-----5:R-:W-:Y:S01]  /*9be0*/  IMAD R0, R2, 0x200, R27 ;  /* 0x0000020002007824 */ /* 0x020fe200078e021b */
        /* <DEDUP_REMOVED lines=20> */
.L_x_1652:
[----:B------:R-:W-:-:S06]  /*9d30*/  HADD2.F32 R5, -RZ, R18.H0_H0 ;  /* 0x20000012ff057230 */ /* 0x000fcc0000004100 */
[----:B------:R-:W0:Y:S02]  /*9d40*/  F2I.S64.TRUNC R4, R5 ;  /* 0x0000000500047311 */ /* 0x000e24000020d900 */
[----:B0-----:R0:W-:Y:S01]  /*9d50*/  STG.E.U8 desc[UR36][R8.64], R4 ;  /* 0x0000000408007986 */ /* 0x0011e2000c101124 */
[----:B------:R-:W-:Y:S05]  /*9d60*/  BRA `(.L_x_1654) ;  /* 0x0000000c00847947 */ /* 0x000fea0003800000 */
.L_x_1651:
        /* <DEDUP_REMOVED lines=10> */
.L_x_1656:
[----:B------:R-:W-:-:S04]  /*9e10*/  HADD2.F32 R18, -RZ, R18.H0_H0 ;  /* 0x20000012ff127230 */ /* 0x000fc80000004100 */
[----:B------:R-:W0:Y:S02]  /*9e20*/  F2I.FTZ.TRUNC.NTZ R3, R18 ;  /* 0x0000001200037305 */ /* 0x000e24000021f100 */
[----:B0-----:R0:W-:Y:S01]  /*9e30*/  STG.E desc[UR36][R8.64], R3 ;  /* 0x0000000308007986 */ /* 0x0011e2000c101924 */
[----:B------:R-:W-:Y:S05]  /*9e40*/  BRA `(.L_x_1654) ;  /* 0x0000000c004c7947 */ /* 0x000fea0003800000 */
.L_x_1655:
[----:B------:R-:W-:-:S04]  /*9e50*/  HADD2.F32 R18, -RZ, R18.H0_H0 ;  /* 0x20000012ff127230 */ /* 0x000fc80000004100 */
[----:B------:R-:W0:Y:S02]  /*9e60*/  F2I.FTZ.TRUNC.NTZ R3, R18 ;  /* 0x0000001200037305 */ /* 0x000e24000021f100 */
[----:B0-----:R0:W-:Y:S01]  /*9e70*/  STG.E.U16 desc[UR36][R8.64], R3 ;  /* 0x0000000308007986 */ /* 0x0011e2000c101524 */
[----:B------:R-:W-:Y:S05]  /*9e80*/  BRA `(.L_x_1654) ;  /* 0x0000000c003c7947 */ /* 0x000fea0003800000 */
.L_x_1650:
        /* <DEDUP_REMOVED lines=9> */
.L_x_1658:
[----:B------:R0:W-:Y:S01]  /*9f20*/  STG.E.U16 desc[UR36][R8.64], R18 ;  /* 0x0000001208007986 */ /* 0x0001e2000c101524 */
[----:B------:R-:W-:Y:S05]  /*9f30*/  BRA `(.L_x_1654) ;  /* 0x0000000c00107947 */ /* 0x000fea0003800000 */
.L_x_1657:
        /* <DEDUP_REMOVED lines=10> */
.L_x_1660:
[----:B------:R-:W-:-:S05]  /*9fe0*/  HADD2.F32 R0, -RZ, R18.H0_H0 ;  /* 0x20000012ff007230 */ /* 0x000fca0000004100 */
[----:B------:R-:W-:-:S04]  /*9ff0*/  F2FP.F16.F32.PACK_AB R0, RZ, R0 ;  /* 0x00000000ff00723e */ /* 0x000fc800000000ff */
[----:B------:R-:W-:-:S05]  /*a000*/  PRMT R0, R0, 0x5410, RZ ;  /* 0x0000541000007816 */ /* 0x000fca00000000ff */
[----:B------:R0:W-:Y:S01]  /*a010*/  STG.E desc[UR36][R8.64], R0 ;  /* 0x0000000008007986 */ /* 0x0001e2000c101924 */
[----:B------:R-:W-:Y:S05]  /*a020*/  BRA `(.L_x_1654) ;  /* 0x0000000800d47947 */ /* 0x000fea0003800000 */
.L_x_1659:
[----:B------:R-:W-:-:S05]  /*a030*/  HADD2.F32 R4, -RZ, R18.H0_H0 ;  /* 0x20000012ff047230 */ /* 0x000fca0000004100 */
[----:B------:R-:W-:-:S06]  /*a040*/  FMUL.FTZ R4, R4, 1 ;  /* 0x3f80000004047820 */ /* 0x000fcc0000410000 */
[----:B------:R-:W0:Y:S02]  /*a050*/  F2F.F64.F32 R4, R4 ;  /* 0x0000000400047310 */ /* 0x000e240000201800 */
[----:B0-----:R0:W-:Y:S01]  /*a060*/  STG.E.64 desc[UR36][R8.64], R4 ;  /* 0x0000000408007986 */ /* 0x0011e2000c101b24 */
[----:B------:R-:W-:Y:S05]  /*a070*/  BRA `(.L_x_1654) ;  /* 0x0000000800c07947 */ /* 0x000fea0003800000 */
.L_x_1649:
        /* <DEDUP_REMOVED lines=13> */
.L_x_1663:
[----:B------:R-:W-:Y:S01]  /*a150*/  HADD2.F32 R18, -RZ, R18.H0_H0 ;  /* 0x20000012ff127230 */ /* 0x000fe20000004100 */
[----:B------:R-:W-:-:S04]  /*a160*/  CS2R R6, SRZ ;  /* 0x0000000000067805 */ /* 0x000fc8000001ff00 */
[----:B------:R-:W-:-:S06]  /*a170*/  FMUL.FTZ R4, R18, 1 ;  /* 0x3f80000012047820 */ /* 0x000fcc0000410000 */
[----:B------:R-:W0:Y:S02]  /*a180*/  F2F.F64.F32 R4, R4 ;  /* 0x0000000400047310 */ /* 0x000e240000201800 */
[----:B0-----:R0:W-:Y:S01]  /*a190*/  STG.E.128 desc[UR36][R8.64], R4 ;  /* 0x0000000408007986 */ /* 0x0011e2000c101d24 */
[----:B------:R-:W-:Y:S05]  /*a1a0*/  BRA `(.L_x_1654) ;  /* 0x0000000800747947 */ /* 0x000fea0003800000 */
.L_x_1662:
        /* <DEDUP_REMOVED lines=21> */
.L_x_1667:
[----:B------:R-:W-:Y:S05]  /*a300*/  BSYNC B0 ;  /* 0x0000000000007941 */ /* 0x000fea0003800000 */
.L_x_1666:
[----:B------:R-:W-:-:S05]  /*a310*/  LOP3.LUT R5, R0, R5, RZ, 0xfc, !PT ;  /* 0x0000000500057212 */ /* 0x000fca00078efcff */
[----:B------:R3:W-:Y:S01]  /*a320*/  STG.E.U8 desc[UR36][R8.64], R5 ;  /* 0x0000000508007986 */ /* 0x0007e2000c101124 */
[----:B------:R-:W-:Y:S05]  /*a330*/  BRA `(.L_x_1654) ;  /* 0x0000000800107947 */ /* 0x000fea0003800000 */
.L_x_1665:
        /* <DEDUP_REMOVED lines=13> */
.L_x_1669:
[----:B------:R-:W-:Y:S01]  /*a410*/  IMAD.MOV.U32 R0, RZ, RZ, 0x7f ;  /* 0x0000007fff007424 */ /* 0x000fe200078e00ff */
[----:B------:R-:W-:-:S04]  /*a420*/  ISETP.GT.U32.AND P0, PT, R3, 0x7f800000, PT ;  /* 0x7f8000000300780c */ /* 0x000fc80003f04070 */
[----:B------:R-:W-:-:S09]  /*a430*/  SEL R0, R0, 0x7c, P0 ;  /* 0x0000007c00007807 */ /* 0x000fd20000000000 */
.L_x_1670:
[----:B------:R-:W-:Y:S05]  /*a440*/  BSYNC B0 ;  /* 0x0000000000007941 */ /* 0x000fea0003800000 */
.L_x_1668:
[----:B------:R-:W-:-:S04]  /*a450*/  LOP3.LUT R3, R5, 0x80000000, RZ, 0xc0, !PT ;  /* 0x8000000005037812 */ /* 0x000fc800078ec0ff */
[----:B------:R-:W-:-:S04]  /*a460*/  SHF.R.U32.HI R3, RZ, 0x18, R3 ;  /* 0x00000018ff037819 */ /* 0x000fc80000011603 */
[----:B------:R-:W-:-:S05]  /*a470*/  LOP3.LUT R3, R0, R3, RZ, 0xfc, !PT ;  /* 0x0000000300037212 */ /* 0x000fca00078efcff */
[----:B------:R4:W-:Y:S01]  /*a480*/  STG.E.U8 desc[UR36][R8.64], R3 ;  /* 0x0000000308007986 */ /* 0x0009e2000c101124 */
[----:B------:R-:W-:Y:S05]  /*a490*/  BRA `(.L_x_1654) ;  /* 0x0000000400b87947 */ /* 0x000fea0003800000 */
.L_x_1664:
[----:B------:R-:W-:-:S05]  /*a4a0*/  HADD2.F32 R0, -RZ, R18.H0_H0 ;  /* 0x20000012ff007230 */ /* 0x000fca0000004100 */
[----:B------:R-:W-:-:S05]  /*a4b0*/  F2FP.BF16.F32.PACK_AB R0, RZ, R0 ;  /* 0x00000000ff00723e */ /* 0x000fca00000010ff */
[----:B------:R2:W-:Y:S01]  /*a4c0*/  STG.E.U16 desc[UR36][R8.64], R0 ;  /* 0x0000000008007986 */ /* 0x0005e2000c101524 */
[----:B------:R-:W-:Y:S05]  /*a4d0*/  BRA `(.L_x_1654) ;  /* 0x0000000400a87947 */ /* 0x000fea0003800000 */
.L_x_1661:
        /* <DEDUP_REMOVED lines=12> */
.L_x_1673:
        /* <DEDUP_REMOVED lines=17> */
.L_x_1676:
[----:B------:R-:W-:-:S04]  /*a6b0*/  LOP3.LUT R3, R5, 0x80000000, RZ, 0xc0, !PT ;  /* 0x8000000005037812 */ /* 0x000fc800078ec0ff */
[----:B------:R-:W-:-:S04]  /*a6c0*/  SHF.R.U32.HI R3, RZ, 0x18, R3 ;  /* 0x00000018ff037819 */ /* 0x000fc80000011603 */
[----:B------:R-:W-:-:S04]  /*a6d0*/  LOP3.LUT R0, R0, R3, RZ, 0xfc, !PT ;  /* 0x0000000300007212 */ /* 0x000fc800078efcff */
[----:B------:R-:W-:-:S07]  /*a6e0*/  PRMT R4, R0, 0x7610, R4 ;  /* 0x0000761000047816 */ /* 0x000fce0000000004 */
.L_x_1675:
[----:B------:R-:W-:Y:S05]  /*a6f0*/  BSYNC B0 ;  /* 0x0000000000007941 */ /* 0x000fea0003800000 */
.L_x_1674:
[----:B------:R0:W-:Y:S01]  /*a700*/  STG.E.U8 desc[UR36][R8.64], R4 ;  /* 0x0000000408007986 */ /* 0x0001e2000c101124 */
[----:B------:R-:W-:Y:S05]  /*a710*/  BRA `(.L_x_1654) ;  /* 0x0000000400187947 */ /* 0x000fea0003800000 */
.L_x_1672:
        /* <DEDUP_REMOVED lines=17> */
.L_x_1679:
[----:B------:R-:W-:-:S04]  /*a830*/  LOP3.LUT R3, R5, 0x80000000, RZ, 0xc0, !PT ;  /* 0x8000000005037812 */ /* 0x000fc800078ec0ff */
[----:B------:R-:W-:-:S04]  /*a840*/  SHF.R.U32.HI R3, RZ, 0x18, R3 ;  /* 0x00000018ff037819 */ /* 0x000fc80000011603 */
[----:B------:R-:W-:-:S04]  /*a850*/  LOP3.LUT R0, R0, R3, RZ, 0xfc, !PT ;  /* 0x0000000300007212 */ /* 0x000fc800078efcff */
[----:B------:R-:W-:-:S07]  /*a860*/  PRMT R4, R0, 0x7610, R4 ;  /* 0x0000761000047816 */ /* 0x000fce0000000004 */
.L_x_1678:
[----:B------:R-:W-:Y:S05]  /*a870*/  BSYNC B0 ;  /* 0x0000000000007941 */ /* 0x000fea0003800000 */
.L_x_1677:
[----:B------:R0:W-:Y:S01]  /*a880*/  STG.E.U8 desc[UR36][R8.64], R4 ;  /* 0x0000000408007986 */ /* 0x0001e2000c101124 */
[----:B------:R-:W-:Y:S05]  /*a890*/  BRA `(.L_x_1654) ;  /* 0x0000000000b87947 */ /* 0x000fea0003800000 */
.L_x_1671:
        /* <DEDUP_REMOVED lines=22> */
.L_x_1653:
        /* <DEDUP_REMOVED lines=16> */
.L_x_1682:
[----:B------:R-:W-:Y:S05]  /*ab00*/  BRA `(.L_x_1654) ;  /* 0x00000000001c7947 */ /* 0x000fea0003800000 */
.L_x_1681:
[----:B------:R-:W-:-:S06]  /*ab10*/  HADD2.F32 R4, -RZ, R18.H0_H0 ;  /* 0x20000012ff047230 */ /* 0x000fcc0000004100 */
[----:B------:R-:W0:Y:S02]  /*ab20*/  F2I.U64.TRUNC R4, R4 ;  /* 0x0000000400047311 */ /* 0x000e24000020d800 */
[----:B0-----:R0:W-:Y:S01]  /*ab30*/  STG.E.64 desc[UR36][R8.64], R4 ;  /* 0x0000000408007986 */ /* 0x0011e2000c101b24 */
[----:B------:R-:W-:Y:S05]  /*ab40*/  BRA `(.L_x_1654) ;  /* 0x00000000000c7947 */ /* 0x000fea0003800000 */
.L_x_1680:
[----:B------:R-:W-:-:S04]  /*ab50*/  HADD2.F32 R18, -RZ, R18.H0_H0 ;  /* 0x20000012ff127230 */ /* 0x000fc80000004100 */
[----:B------:R-:W0:Y:S02]  /*ab60*/  F2I.FTZ.U32.TRUNC.NTZ R3, R18 ;  /* 0x0000001200037305 */ /* 0x000e24000021f000 */
[----:B0-----:R0:W-:Y:S02]  /*ab70*/  STG.E desc[UR36][R8.64], R3 ;  /* 0x0000000308007986 */ /* 0x0011e4000c101924 */
.L_x_1654:
[----:B------:R-:W-:-:S05]  /*ab80*/  VIADD R27, R27, 0x80 ;  /* 0x000000801b1b7836 */ /* 0x000fca0000000000 */
[----:B------:R-:W-:-:S13]  /*ab90*/  ISETP.GE.AND P0, PT, R27, R28, PT ;  /* 0x0000001c1b00720c */ /* 0x000fda0003f06270 */
[----:B------:R-:W-:Y:S05]  /*aba0*/  @P0 BRA `(.L_x_1648) ;  /* 0x0000000c00f00947 */ /* 0x000fea0003800000 */
[----:B01234-:R-:W0:Y:S01]  /*abb0*/  LDC.64 R8, c[0x0][0x228] ;  /* 0x00008a00ff087b82 */ /* 0x01fe220000000a00 */
        /* <DEDUP_REMOVED lines=21> */
.L_x_1686:
[----:B------:R-:W-:-:S06]  /*ad10*/  HADD2.F32 R5, -RZ, R16.H0_H0 ;  /* 0x20000010ff057230 */ /* 0x000fcc0000004100 */
[----:B------:R-:W0:Y:S02]  /*ad20*/  F2I.S64.TRUNC R4, R5 ;  /* 0x0000000500047311 */ /* 0x000e24000020d900 */
[----:B0-----:R0:W-:Y:S01]  /*ad30*/  STG.E.U8 desc[UR36][R8.64], R4 ;  /* 0x0000000408007986 */ /* 0x0011e2000c101124 */
[----:B------:R-:W-:Y:S05]  /*ad40*/  BRA `(.L_x_1688) ;  /* 0x0000000c00847947 */ /* 0x000fea0003800000 */
.L_x_1685:
        /* <DEDUP_REMOVED lines=10> */
.L_x_1690:
[----:B------:R-:W-:-:S04]  /*adf0*/  HADD2.F32 R16, -RZ, R16.H0_H0 ;  /* 0x20000010ff107230 */ /* 0x000fc80000004100 */
[----:B------:R-:W0:Y:S02]  /*ae00*/  F2I.FTZ.TRUNC.NTZ R3, R16 ;  /* 0x0000001000037305 */ /* 0x000e24000021f100 */
[----:B0-----:R0:W-:Y:S01]  /*ae10*/  STG.E desc[UR36][R8.64], R3 ;  /* 0x0000000308007986 */ /* 0x0011e2000c101924 */
[----:B------:R-:W-:Y:S05]  /*ae20*/  BRA `(.L_x_1688) ;  /* 0x0000000c004c7947 */ /* 0x000fea0003800000 */
.L_x_1689:
[----:B------:R-:W-:-:S04]  /*ae30*/  HADD2.F32 R16, -RZ, R16.H0_H0 ;  /* 0x20000010ff107230 */ /* 0x000fc80000004100 */
[----:B------:R-:W0:Y:S02]  /*ae40*/  F2I.FTZ.TRUNC.NTZ R3, R16 ;  /* 0x0000001000037305 */ /* 0x000e24000021f100 */
[----:B0-----:R0:W-:Y:S01]  /*ae50*/  STG.E.U16 desc[UR36][R8.64], R3 ;  /* 0x0000000308007986 */ /* 0x0011e2000c101524 */
[----:B------:R-:W-:Y:S05]  /*ae60*/  BRA `(.L_x_1688) ;  /* 0x0000000c003c7947 */ /* 0x000fea0003800000 */
.L_x_1684:
        /* <DEDUP_REMOVED lines=9> */
.L_x_1692:
[----:B------:R0:W-:Y:S01]  /*af00*/  STG.E.U16 desc[UR36][R8.64], R16 ;  /* 0x0000001008007986 */ /* 0x0001e2000c101524 */
[----:B------:R-:W-:Y:S05]  /*af10*/  BRA `(.L_x_1688) ;  /* 0x0000000c00107947 */ /* 0x000fea0003800000 */
.L_x_1691:
        /* <DEDUP_REMOVED lines=10> */
.L_x_1694:
[----:B------:R-:W-:-:S05]  /*afc0*/  HADD2.F32 R0, -RZ, R16.H0_H0 ;  /* 0x20000010ff007230 */ /* 0x000fca0000004100 */
[----:B------:R-:W-:-:S04]  /*afd0*/  F2FP.F16.F32.PACK_AB R0, RZ, R0 ;  /* 0x00000000ff00723e */ /* 0x000fc800000000ff */
[----:B------:R-:W-:-:S05]  /*afe0*/  PRMT R0, R0, 0x5410, RZ ;  /* 0x0000541000007816 */ /* 0x000fca00000000ff */
[----:B------:R2:W-:Y:S01]  /*aff0*/  STG.E desc[UR36][R8.64], R0 ;  /* 0x0000000008007986 */ /* 0x0005e2000c101924 */
[----:B------:R-:W-:Y:S05]  /*b000*/  BRA `(.L_x_1688) ;  /* 0x0000000800d47947 */ /* 0x000fea0003800000 */
.L_x_1693:
[----:B------:R-:W-:-:S05]  /*b010*/  HADD2.F32 R4, -RZ, R16.H0_H0 ;  /* 0x20000010ff047230 */ /* 0x000fca0000004100 */
[----:B------:R-:W-:-:S06]  /*b020*/  FMUL.FTZ R4, R4, 1 ;  /* 0x3f80000004047820 */ /* 0x000fcc0000410000 */
[----:B------:R-:W0:Y:S02]  /*b030*/  F2F.F64.F32 R4, R4 ;  /* 0x0000000400047310 */ /* 0x000e240000201800 */
[----:B0-----:R4:W-:Y:S01]  /*b040*/  STG.E.64 desc[UR36][R8.64], R4 ;  /* 0x0000000408007986 */ /* 0x0019e2000c101b24 */
[----:B------:R-:W-:Y:S05]  /*b050*/  BRA `(.L_x_1688) ;  /* 0x0000000800c07947 */ /* 0x000fea0003800000 */
.L_x_1683:
        /* <DEDUP_REMOVED lines=13> */
.L_x_1697:
[----:B------:R-:W-:Y:S01]  /*b130*/  HADD2.F32 R16, -RZ, R16.H0_H0 ;  /* 0x20000010ff107230 */ /* 0x000fe20000004100 */
[----:B------:R-:W-:-:S04]  /*b140*/  CS2R R6, SRZ ;  /* 0x0000000000067805 */ /* 0x000fc8000001ff00 */
[----:B------:R-:W-:-:S06]  /*b150*/  FMUL.FTZ R4, R16, 1 ;  /* 0x3f80000010047820 */ /* 0x000fcc0000410000 */
[----:B------:R-:W0:Y:S02]  /*b160*/  F2F.F64.F32 R4, R4 ;  /* 0x0000000400047310 */ /* 0x000e240000201800 */
[----:B0-----:R0:W-:Y:S01]  /*b170*/  STG.E.128 desc[UR36][R8.64], R4 ;  /* 0x0000000408007986 */ /* 0x0011e2000c101d24 */
[----:B------:R-:W-:Y:S05]  /*b180*/  BRA `(.L_x_1688) ;  /* 0x0000000800747947 */ /* 0x000fea0003800000 */
.L_x_1696:
        /* <DEDUP_REMOVED lines=21> */
.L_x_1701:
[----:B------:R-:W-:Y:S05]  /*b2e0*/  BSYNC B0 ;  /* 0x0000000000007941 */ /* 0x000fea0003800000 */
.L_x_1700:
[----:B------:R-:W-:-:S05]  /*b2f0*/  LOP3.LUT R5, R0, R5, RZ, 0xfc, !PT ;  /* 0x0000000500057212 */ /* 0x000fca00078efcff */
[----:B------:R0:W-:Y:S01]  /*b300*/  STG.E.U8 desc[UR36][R8.64], R5 ;  /* 0x0000000508007986 */ /* 0x0001e2000c101124 */
[----:B------:R-:W-:Y:S05]  /*b310*/  BRA `(.L_x_1688) ;  /* 0x0000000800107947 */ /* 0x000fea0003800000 */
.L_x_1699:
        /* <DEDUP_REMOVED lines=13> */
.L_x_1703:
[----:B------:R-:W-:Y:S01]  /*b3f0*/  IMAD.MOV.U32 R0, RZ, RZ, 0x7f ;  /* 0x0000007fff007424 */ /* 0x000fe200078e00ff */
[----:B------:R-:W-:-:S04]  /*b400*/  ISETP.GT.U32.AND P0, PT, R3, 0x7f800000, PT ;  /* 0x7f8000000300780c */ /* 0x000fc80003f04070 */
[----:B------:R-:W-:-:S09]  /*b410*/  SEL R0, R0, 0x7c, P0 ;  /* 0x0000007c00007807 */ /* 0x000fd20000000000 */
.L_x_1704:
[----:B------:R-:W-:Y:S05]  /*b420*/  BSYNC B0 ;  /* 0x0000000000007941 */ /* 0x000fea0003800000 */
.L_x_1702:
[----:B------:R-:W-:-:S04]  /*b430*/  LOP3.LUT R3, R5, 0x80000000, RZ, 0xc0, !PT ;  /* 0x8000000005037812 */ /* 0x000fc800078ec0ff */
[----:B------:R-:W-:-:S04]  /*b440*/  SHF.R.U32.HI R3, RZ, 0x18, R3 ;  /* 0x00000018ff037819 */ /* 0x000fc80000011603 */
[----:B------:R-:W-:-:S05]  /*b450*/  LOP3.LUT R3, R0, R3, RZ, 0xfc, !PT ;  /* 0x0000000300037212 */ /* 0x000fca00078efcff */
[----:B------:R0:W-:Y:S01]  /*b460*/  STG.E.U8 desc[UR36][R8.64], R3 ;  /* 0x0000000308007986 */ /* 0x0001e2000c101124 */
[----:B------:R-:W-:Y:S05]  /*b470*/  BRA `(.L_x_1688) ;  /* 0x0000000400b87947 */ /* 0x000fea0003800000 */
.L_x_1698:
[----:B------:R-:W-:-:S05]  /*b480*/  HADD2.F32 R0, -RZ, R16.H0_H0 ;  /* 0x20000010ff007230 */ /* 0x000fca0000004100 */
[----:B------:R-:W-:-:S05]  /*b490*/  F2FP.BF16.F32.PACK_AB R0, RZ, R0 ;  /* 0x00000000ff00723e */ /* 0x000fca00000010ff */
[----:B------:R0:W-:Y:S01]  /*b4a0*/  STG.E.U16 desc[UR36][R8.64], R0 ;  /* 0x0000000008007986 */ /* 0x0001e2000c101524 */
[----:B------:R-:W-:Y:S05]  /*b4b0*/  BRA `(.L_x_1688) ;  /* 0x0000000400a87947 */ /* 0x000fea0003800000 */
.L_x_1695:
        /* <DEDUP_REMOVED lines=12> */
.L_x_1707:
        /* <DEDUP_REMOVED lines=17> */
.L_x_1710:
[----:B------:R-:W-:-:S04]  /*b690*/  LOP3.LUT R3, R5, 0x80000000, RZ, 0xc0, !PT ;  /* 0x8000000005037812 */ /* 0x000fc800078ec0ff */
[----:B------:R-:W-:-:S04]  /*b6a0*/  SHF.R.U32.HI R3, RZ, 0x18, R3 ;  /* 0x00000018ff037819 */ /* 0x000fc80000011603 */
[----:B------:R-:W-:-:S04]  /*b6b0*/  LOP3.LUT R0, R0, R3, RZ, 0xfc, !PT ;  /* 0x0000000300007212 */ /* 0x000fc800078efcff */
[----:B------:R-:W-:-:S07]  /*b6c0*/  PRMT R4, R0, 0x7610, R4 ;  /* 0x0000761000047816 */ /* 0x000fce0000000004 */
.L_x_1709:
[----:B------:R-:W-:Y:S05]  /*b6d0*/  BSYNC B0 ;  /* 0x0000000000007941 */ /* 0x000fea0003800000 */
.L_x_1708:
[----:B------:R0:W-:Y:S01]  /*b6e0*/  STG.E.U8 desc[UR36][R8.64], R4 ;  /* 0x0000000408007986 */ /* 0x0001e2000c101124 */
[----:B------:R-:W-:Y:S05]  /*b6f0*/  BRA `(.L_x_1688) ;  /* 0x0000000400187947 */ /* 0x000fea0003800000 */
.L_x_1706:
        /* <DEDUP_REMOVED lines=17> */
.L_x_1713:
[----:B------:R-:W-:-:S04]  /*b810*/  LOP3.LUT R3, R5, 0x80000000, RZ, 0xc0, !PT ;  /* 0x8000000005037812 */ /* 0x000fc800078ec0ff */
[----:B------:R-:W-:-:S04]  /*b820*/  SHF.R.U32.HI R3, RZ, 0x18, R3 ;  /* 0x00000018ff037819 */ /* 0x000fc80000011603 */
[----:B------:R-:W-:-:S04]  /*b830*/  LOP3.LUT R0, R0, R3, RZ, 0xfc, !PT ;  /* 0x0000000300007212 */ /* 0x000fc800078efcff */
[----:B------:R-:W-:-:S07]  /*b840*/  PRMT R4, R0, 0x7610, R4 ;  /* 0x0000761000047816 */ /* 0x000fce0000000004 */
.L_x_1712:
[----:B------:R-:W-:Y:S05]  /*b850*/  BSYNC B0 ;  /* 0x0000000000007941 */ /* 0x000fea0003800000 */
.L_x_1711:
[----:B------:R0:W-:Y:S01]  /*b860*/  STG.E.U8 desc[UR36][R8.64], R4 ;  /* 0x0000000408007986 */ /* 0x0001e2000c101124 */
[----:B------:R-:W-:Y:S05]  /*b870*/  BRA `(.L_x_1688) ;  /* 0x0000000000b87947 */ /* 0x000fea0003800000 */
.L_x_1705:
        /* <DEDUP_REMOVED lines=22> */
.L_x_1687:
        /* <DEDUP_REMOVED lines=16> */
.L_x_1716:
[----:B------:R-:W-:Y:S05]  /*bae0*/  BRA `(.L_x_1688) ;  /* 0x00000000001c7947 */ /* 0x000fea0003800000 */
.L_x_1715:
[----:B------:R-:W-:-:S06]  /*baf0*/  HADD2.F32 R4, -RZ, R16.H0_H0 ;  /* 0x20000010ff047230 */ /* 0x000fcc0000004100 */
[----:B------:R-:W0:Y:S02]  /*bb00*/  F2I.U64.TRUNC R4, R4 ;  /* 0x0000000400047311 */ /* 0x000e24000020d800 */
[----:B0-----:R0:W-:Y:S01]  /*bb10*/  STG.E.64 desc[UR36][R8.64], R4 ;  /* 0x0000000408007986 */ /* 0x0011e2000c101b24 */
[----:B------:R-:W-:Y:S05]  /*bb20*/  BRA `(.L_x_1688) ;  /* 0x00000000000c7947 */ /* 0x000fea0003800000 */
.L_x_1714:
[----:B------:R-:W-:-:S04]  /*bb30*/  HADD2.F32 R16, -RZ, R16.H0_H0 ;  /* 0x20000010ff107230 */ /* 0x000fc80000004100 */
[----:B------:R-:W0:Y:S02]  /*bb40*/  F2I.FTZ.U32.TRUNC.NTZ R3, R16 ;  /* 0x0000001000037305 */ /* 0x000e24000021f000 */
[----:B0-----:R0:W-:Y:S02]  /*bb50*/  STG.E desc[UR36][R8.64], R3 ;  /* 0x0000000308007986 */ /* 0x0011e4000c101924 */
.L_x_1688:
[----:B------:R-:W-:-:S07]  /*bb60*/  VIADD R27, R27, 0x80 ;  /* 0x000000801b1b7836 */ /* 0x000fce0000000000 */
.L_x_1648:
[----:B------:R-:W-:Y:S05]  /*bb70*/  BSYNC B6 ;  /* 0x0000000000067941 */ /* 0x000fea0003800000 */
.L_x_1647:
[----:B------:R-:W-:-:S13]  /*bb80*/  ISETP.GE.AND P0, PT, R27, R28, PT ;  /* 0x0000001c1b00720c */ /* 0x000fda0003f06270 */
[----:B------:R-:W-:Y:S05]  /*bb90*/  @P0 EXIT ;  /* 0x000000000000094d */ /* 0x000fea0003800000 */
[----:B0--34-:R-:W0:Y:S01]  /*bba0*/  LDC.64 R4, c[0x0][0x228] ;  /* 0x00008a00ff047b82 */ /* 0x019e220000000a00 */
[----:B--2--5:R-:W-:Y:S01]  /*bbb0*/  PRMT R0, R25, 0x9910, RZ ;  /* 0x0000991019007816 */ /* 0x024fe200000000ff */
[----:B------:R-:W-:Y:S01]  /*bbc0*/  IMAD R2, R2, 0x200, R27 ;  /* 0x0000020002027824 */ /* 0x000fe200078e021b */
[----:B------:R-:W-:Y:S02]  /*bbd0*/  ULDC UR4, c[0x0][0x254] ;  /* 0x0000950000047ab9 */ /* 0x000fe40000000800 */
[----:B------:R-:W-:Y:S01]  /*bbe0*/  ISETP.GT.AND P1, PT, R0, 0x9, PT ;  /* 0x000000090000780c */ /* 0x000fe20003f24270 */
[----:B-1----:R-:W-:-:S05]  /*bbf0*/  IMAD R3, R2, UR4, RZ ;  /* 0x0000000402037c24 */ /* 0x002fca000f8e02ff */
        /* <DEDUP_REMOVED lines=11> */
[----:B------:R-:W-:-:S06]  /*bcb0*/  HADD2.F32 R17, -RZ, R17.H0_H0 ;  /* 0x20000011ff117230 */ /* 0x000fcc0000004100 */
[----:B------:R-:W0:Y:S02]  /*bcc0*/  F2I.FTZ.TRUNC.NTZ R17, R17 ;  /* 0x0000001100117305 */ /* 0x000e24000021f100 */
[----:B0-----:R-:W-:Y:S01]  /*bcd0*/  STG.E.U8 desc[UR36][R2.64], R17 ;  /* 0x0000001102007986 */ /* 0x001fe2000c101124 */
[----:B------:R-:W-:Y:S05]  /*bce0*/  EXIT ;  /* 0x000000000000794d */ /* 0x000fea0003800000 */
.L_x_1720:
[----:B------:R-:W-:-:S06]  /*bcf0*/  HADD2.F32 R5, -RZ, R17.H0_H0 ;  /* 0x20000011ff057230 */ /* 0x000fcc0000004100 */
[----:B------:R-:W0:Y:S02]  /*bd00*/  F2I.S64.TRUNC R4, R5 ;  /* 0x0000000500047311 */ /* 0x000e24000020d900 */
[----:B0-----:R-:W-:Y:S01]  /*bd10*/  STG.E.U8 desc[UR36][R2.64], R4 ;  /* 0x0000000402007986 */ /* 0x001fe2000c101124 */
[----:B------:R-:W-:Y:S05]  /*bd20*/  EXIT ;  /* 0x000000000000794d */ /* 0x000fea0003800000 */
.L_x_1719:
        /* <DEDUP_REMOVED lines=10> */
.L_x_1723:
[----:B------:R-:W-:-:S06]  /*bdd0*/  HADD2.F32 R17, -RZ, R17.H0_H0 ;  /* 0x20000011ff117230 */ /* 0x000fcc0000004100 */
[----:B------:R-:W0:Y:S02]  /*bde0*/  F2I.FTZ.TRUNC.NTZ R17, R17 ;  /* 0x0000001100117305 */ /* 0x000e24000021f100 */
[----:B0-----:R-:W-:Y:S01]  /*bdf0*/  STG.E desc[UR36][R2.64], R17 ;  /* 0x0000001102007986 */ /* 0x001fe2000c101924 */
[----:B------:R-:W-:Y:S05]  /*be00*/  EXIT ;  /* 0x000000000000794d */ /* 0x000fea0003800000 */
.L_x_1722:
[----:B------:R-:W-:-:S06]  /*be10*/  HADD2.F32 R17, -RZ, R17.H0_H0 ;  /* 0x20000011ff117230 */ /* 0x000fcc0000004100 */
[----:B------:R-:W0:Y:S02]  /*be20*/  F2I.FTZ.TRUNC.NTZ R17, R17 ;  /* 0x0000001100117305 */ /* 0x000e24000021f100 */
[----:B0-----:R-:W-:Y:S01]  /*be30*/  STG.E.U16 desc[UR36][R2.64], R17 ;  /* 0x0000001102007986 */ /* 0x001fe2000c101524 */
[----:B------:R-:W-:Y:S05]  /*be40*/  EXIT ;  /* 0x000000000000794d */ /* 0x000fea0003800000 */
.L_x_1718:
        /* <DEDUP_REMOVED lines=9> */
.L_x_1725:
[----:B------:R-:W-:Y:S01]  /*bee0*/  STG.E.U16 desc[UR36][R2.64], R17 ;  /* 0x0000001102007986 */ /* 0x000fe2000c101524 */
[----:B------:R-:W-:Y:S05]  /*bef0*/  EXIT ;  /* 0x000000000000794d */ /* 0x000fea0003800000 */
.L_x_1724:
        /* <DEDUP_REMOVED lines=10> */
.L_x_1727:
[----:B------:R-:W-:-:S05]  /*bfa0*/  HADD2.F32 R0, -RZ, R17.H0_H0 ;  /* 0x20000011ff007230 */ /* 0x000fca0000004100 */
[----:B------:R-:W-:-:S04]  /*bfb0*/  F2FP.F16.F32.PACK_AB R0, RZ, R0 ;  /* 0x00000000ff00723e */ /* 0x000fc800000000ff */
[----:B------:R-:W-:-:S05]  /*bfc0*/  PRMT R0, R0, 0x5410, RZ ;  /* 0x0000541000007816 */ /* 0x000fca00000000ff */
[----:B------:R-:W-:Y:S01]  /*bfd0*/  STG.E desc[UR36][R2.64], R0 ;  /* 0x0000000002007986 */ /* 0x000fe2000c101924 */
[----:B------:R-:W-:Y:S05]  /*bfe0*/  EXIT ;  /* 0x000000000000794d */ /* 0x000fea0003800000 */
.L_x_1726:
[----:B------:R-:W-:-:S05]  /*bff0*/  HADD2.F32 R4, -RZ, R17.H0_H0 ;  /* 0x20000011ff047230 */ /* 0x000fca0000004100 */
[----:B------:R-:W-:-:S06]  /*c000*/  FMUL.FTZ R4, R4, 1 ;  /* 0x3f80000004047820 */ /* 0x000fcc0000410000 */
[----:B------:R-:W0:Y:S02]  /*c010*/  F2F.F64.F32 R4, R4 ;  /* 0x0000000400047310 */ /* 0x000e240000201800 */
[----:B0-----:R-:W-:Y:S01]  /*c020*/  STG.E.64 desc[UR36][R2.64], R4 ;  /* 0x0000000402007986 */ /* 0x001fe2000c101b24 */
[----:B------:R-:W-:Y:S05]  /*c030*/  EXIT ;  /* 0x000000000000794d */ /* 0x000fea0003800000 */
.L_x_1717:
        /* <DEDUP_REMOVED lines=13> */
.L_x_1730:
[----:B------:R-:W-:Y:S01]  /*c110*/  HADD2.F32 R17, -RZ, R17.H0_H0 ;  /* 0x20000011ff117230 */ /* 0x000fe20000004100 */
[----:B------:R-:W-:-:S04]  /*c120*/  CS2R R6, SRZ ;  /* 0x0000000000067805 */ /* 0x000fc8000001ff00 */
[----:B------:R-:W-:-:S06]  /*c130*/  FMUL.FTZ R4, R17, 1 ;  /* 0x3f80000011047820 */ /* 0x000fcc0000410000 */
[----:B------:R-:W0:Y:S02]  /*c140*/  F2F.F64.F32 R4, R4 ;  /* 0x0000000400047310 */ /* 0x000e240000201800 */
[----:B0-----:R-:W-:Y:S01]  /*c150*/  STG.E.128 desc[UR36][R2.64], R4 ;  /* 0x0000000402007986 */ /* 0x001fe2000c101d24 */
[----:B------:R-:W-:Y:S05]  /*c160*/  EXIT ;  /* 0x000000000000794d */ /* 0x000fea0003800000 */
.L_x_1729:
        /* <DEDUP_REMOVED lines=21> */
.L_x_1734:
[----:B------:R-:W-:Y:S05]  /*c2c0*/  BSYNC B0 ;  /* 0x0000000000007941 */ /* 0x000fea0003800000 */
.L_x_1733:
[----:B------:R-:W-:-:S05]  /*c2d0*/  LOP3.LUT R5, R0, R5, RZ, 0xfc, !PT ;  /* 0x0000000500057212 */ /* 0x000fca00078efcff */
[----:B------:R-:W-:Y:S01]  /*c2e0*/  STG.E.U8 desc[UR36][R2.64], R5 ;  /* 0x0000000502007986 */ /* 0x000fe2000c101124 */
[----:B------:R-:W-:Y:S05]  /*c2f0*/  EXIT ;  /* 0x000000000000794d */ /* 0x000fea0003800000 */
.L_x_1732:
        /* <DEDUP_REMOVED lines=13> */
.L_x_1736:
[----:B------:R-:W-:Y:S01]  /*c3d0*/  IMAD.MOV.U32 R0, RZ, RZ, 0x7f ;  /* 0x0000007fff007424 */ /* 0x000fe200078e00ff */
[----:B------:R-:W-:-:S04]  /*c3e0*/  ISETP.GT.U32.AND P0, PT, R4, 0x7f800000, PT ;  /* 0x7f8000000400780c */ /* 0x000fc80003f04070 */
[----:B------:R-:W-:-:S09]  /*c3f0*/  SEL R0, R0, 0x7c, P0 ;  /* 0x0000007c00007807 */ /* 0x000fd20000000000 */
.L_x_1737:
[----:B------:R-:W-:Y:S05]  /*c400*/  BSYNC B0 ;  /* 0x0000000000007941 */ /* 0x000fea0003800000 */
.L_x_1735:
[----:B------:R-:W-:-:S04]  /*c410*/  LOP3.LUT R4, R17, 0x80000000, RZ, 0xc0, !PT ;  /* 0x8000000011047812 */ /* 0x000fc800078ec0ff */
[----:B------:R-:W-:-:S04]  /*c420*/  SHF.R.U32.HI R5, RZ, 0x18, R4 ;  /* 0x00000018ff057819 */ /* 0x000fc80000011604 */
[----:B------:R-:W-:-:S05]  /*c430*/  LOP3.LUT R5, R0, R5, RZ, 0xfc, !PT ;  /* 0x0000000500057212 */ /* 0x000fca00078efcff */
[----:B------:R-:W-:Y:S01]  /*c440*/  STG.E.U8 desc[UR36][R2.64], R5 ;  /* 0x0000000502007986 */ /* 0x000fe2000c101124 */
[----:B------:R-:W-:Y:S05]  /*c450*/  EXIT ;  /* 0x000000000000794d */ /* 0x000fea0003800000 */
.L_x_1731:
[----:B------:R-:W-:-:S05]  /*c460*/  HADD2.F32 R0, -RZ, R17.H0_H0 ;  /* 0x20000011ff007230 */ /* 0x000fca0000004100 */
[----:B------:R-:W-:-:S05]  /*c470*/  F2FP.BF16.F32.PACK_AB R0, RZ, R0 ;  /* 0x00000000ff00723e */ /* 0x000fca00000010ff */
[----:B------:R-:W-:Y:S01]  /*c480*/  STG.E.U16 desc[UR36][R2.64], R0 ;  /* 0x0000000002007986 */ /* 0x000fe2000c101524 */
[----:B------:R-:W-:Y:S05]  /*c490*/  EXIT ;  /* 0x000000000000794d */ /* 0x000fea0003800000 */
.L_x_1728:
        /* <DEDUP_REMOVED lines=12> */
.L_x_1740:
        /* <DEDUP_REMOVED lines=17> */
.L_x_1743:
[----:B------:R-:W-:-:S04]  /*c670*/  LOP3.LUT R0, R17, 0x80000000, RZ, 0xc0, !PT ;  /* 0x8000000011007812 */ /* 0x000fc800078ec0ff */
[----:B------:R-:W-:-:S04]  /*c680*/  SHF.R.U32.HI R5, RZ, 0x18, R0 ;  /* 0x00000018ff057819 */ /* 0x000fc80000011600 */
[----:B------:R-:W-:-:S04]  /*c690*/  LOP3.LUT R4, R4, R5, RZ, 0xfc, !PT ;  /* 0x0000000504047212 */ /* 0x000fc800078efcff */
[----:B------:R-:W-:-:S07]  /*c6a0*/  PRMT R0, R4, 0x7610, R0 ;  /* 0x0000761004007816 */ /* 0x000fce0000000000 */
.L_x_1742:
[----:B------:R-:W-:Y:S05]  /*c6b0*/  BSYNC B0 ;  /* 0x0000000000007941 */ /* 0x000fea0003800000 */
.L_x_1741:
[----:B------:R-:W-:Y:S01]  /*c6c0*/  STG.E.U8 desc[UR36][R2.64], R0 ;  /* 0x0000000002007986 */ /* 0x000fe2000c101124 */
[----:B------:R-:W-:Y:S05]  /*c6d0*/  EXIT ;  /* 0x000000000000794d */ /* 0x000fea0003800000 */
.L_x_1739:
        /* <DEDUP_REMOVED lines=17> */
.L_x_1746:
[----:B------:R-:W-:-:S04]  /*c7f0*/  LOP3.LUT R0, R17, 0x80000000, RZ, 0xc0, !PT ;  /* 0x8000000011007812 */ /* 0x000fc800078ec0ff */
[----:B------:R-:W-:-:S04]  /*c800*/  SHF.R.U32.HI R5, RZ, 0x18, R0 ;  /* 0x00000018ff057819 */ /* 0x000fc80000011600 */
[----:B------:R-:W-:-:S04]  /*c810*/  LOP3.LUT R4, R4, R5, RZ, 0xfc, !PT ;  /* 0x0000000504047212 */ /* 0x000fc800078efcff */
[----:B------:R-:W-:-:S07]  /*c820*/  PRMT R0, R4, 0x7610, R0 ;  /* 0x0000761004007816 */ /* 0x000fce0000000000 */
.L_x_1745:
[----:B------:R-:W-:Y:S05]  /*c830*/  BSYNC B0 ;  /* 0x0000000000007941 */ /* 0x000fea0003800000 */
.L_x_1744:
[----:B------:R-:W-:Y:S01]  /*c840*/  STG.E.U8 desc[UR36][R2.64], R0 ;  /* 0x0000000002007986 */ /* 0x000fe2000c101124 */
[----:B------:R-:W-:Y:S05]  /*c850*/  EXIT ;  /* 0x000000000000794d */ /* 0x000fea0003800000 */
.L_x_1738:
        /* <DEDUP_REMOVED lines=22> */
.L_x_1721:
        /* <DEDUP_REMOVED lines=16> */
.L_x_1749:
[----:B------:R-:W-:Y:S05]  /*cac0*/  EXIT ;  /* 0x000000000000794d */ /* 0x000fea0003800000 */
.L_x_1748:
[----:B------:R-:W-:-:S06]  /*cad0*/  HADD2.F32 R4, -RZ, R17.H0_H0 ;  /* 0x20000011ff047230 */ /* 0x000fcc0000004100 */
[----:B------:R-:W0:Y:S02]  /*cae0*/  F2I.U64.TRUNC R4, R4 ;  /* 0x0000000400047311 */ /* 0x000e24000020d800 */
[----:B0-----:R-:W-:Y:S01]  /*caf0*/  STG.E.64 desc[UR36][R2.64], R4 ;  /* 0x0000000402007986 */ /* 0x001fe2000c101b24 */
[----:B------:R-:W-:Y:S05]  /*cb00*/  EXIT ;  /* 0x000000000000794d */ /* 0x000fea0003800000 */
.L_x_1747:
[----:B------:R-:W-:-:S06]  /*cb10*/  HADD2.F32 R17, -RZ, R17.H0_H0 ;  /* 0x20000011ff117230 */ /* 0x000fcc0000004100 */
[----:B------:R-:W0:Y:S02]  /*cb20*/  F2I.FTZ.U32.TRUNC.NTZ R17, R17 ;  /* 0x0000001100117305 */ /* 0x000e24000021f000 */
[----:B0-----:R-:W-:Y:S01]  /*cb30*/  STG.E desc[UR36][R2.64], R17 ;  /* 0x0000001102007986 */ /* 0x001fe2000c101924 */
[----:B------:R-:W-:Y:S05]  /*cb40*/  EXIT ;  /* 0x000000000000794d */ /* 0x000fea0003800000 */
.L_x_1750:
        /* <DEDUP_REMOVED lines=11> */
.L_x_7912:


//--------------------- .text._ZN2at6native18elementwise_kernelILi128ELi4EZNS0_22gpu_kernel_impl_nocastIZZZNS0_65_GLOBAL__N__cd49fe81_27_ActivationSoftplusKernel_cu_1520ed90_292724softplus_backward_kernelERNS_18TensorIteratorBaseERKN3c106ScalarES9_ENKUlvE_clEvENKUlvE1_clEvEUlNS6_4HalfESC_E_EEvS5_RKT_EUliE_EEviT1_ --------------------------
	.section	.text._ZN2at6native18elementwise_kernelILi128ELi4EZNS0_22gpu_kernel_impl_nocastIZZZNS0_65_GLOBAL__N__cd49fe81_27_ActivationSoftplusKernel_cu_1520ed90_292724softplus_backward_kernelERNS_18TensorIteratorBaseERKN3c106ScalarES9_ENKUlvE_clEvENKUlvE1_clEvEUlNS6_4HalfESC_E_EEvS5_RKT_EUliE_EEviT1_,"ax",@progbits
	.align	128
        .global         _ZN2at6native18elementwise_kernelILi128ELi4EZNS0_22gpu_kernel_impl_nocastIZZZNS0_65_GLOBAL__N__cd49fe81_27_ActivationSoftplusKernel_cu_1520ed90_292724softplus_backward_kernelERNS_18TensorIteratorBaseERKN3c106ScalarES9_ENKUlvE_clEvENKUlvE1_clEvEUlNS6_4HalfESC_E_EEvS5_RKT_EUliE_EEviT1_
        .type           _ZN2at6native18elementwise_kernelILi128ELi4EZNS0_22gpu_kernel_impl_nocastIZZZNS0_65_GLOBAL__N__cd49fe81_27_ActivationSoftplusKernel_cu_1520ed90_292724softplus_backward_kernelERNS_18TensorIteratorBaseERKN3c106ScalarES9_ENKUlvE_clEvENKUlvE1_clEvEUlNS6_4HalfESC_E_EEvS5_RKT_EUliE_EEviT1_,@function
        .size           _ZN2at6native18elementwise_kernelILi128ELi4EZNS0_22gpu_kernel_impl_nocastIZZZNS0_65_GLOBAL__N__cd49fe81_27_ActivationSoftplusKernel_cu_1520ed90_292724softplus_backward_kernelERNS_18TensorIteratorBaseERKN3c106ScalarES9_ENKUlvE_clEvENKUlvE1_clEvEUlNS6_4HalfESC_E_EEvS5_RKT_EUliE_EEviT1_,(.L_x_7913 - _ZN2at6native18elementwise_kernelILi128ELi4EZNS0_22gpu_kernel_impl_nocastIZZZNS0_65_GLOBAL__N__cd49fe81_27_ActivationSoftplusKernel_cu_1520ed90_292724softplus_backward_kernelERNS_18TensorIteratorBaseERKN3c106ScalarES9_ENKUlvE_clEvENKUlvE1_clEvEUlNS6_4HalfESC_E_EEvS5_RKT_EUliE_EEviT1_)
        .other          _ZN2at6native18elementwise_kernelILi128ELi4EZNS0_22gpu_kernel_impl_nocastIZZZNS0_65_GLOBAL__N__cd49fe81_27_ActivationSoftplusKernel_cu_1520ed90_292724softplus_backward_kernelERNS_18TensorIteratorBaseERKN3c106ScalarES9_ENKUlvE_clEvENKUlvE1_clEvEUlNS6_4HalfESC_E_EEvS5_RKT_EUliE_EEviT1_,@"STO_CUDA_ENTRY STV_DEFAULT"
_ZN2at6native18elementwise_kernelILi128ELi4EZNS0_22gpu_kernel_impl_nocastIZZZNS0_65_GLOBAL__N__cd49fe81_27_ActivationSoftplusKernel_cu_1520ed90_292724softplus_backward_kernelERNS_18TensorIteratorBaseERKN3c106ScalarES9_ENKUlvE_clEvENKUlvE1_clEvEUlNS6_4HalfESC_E_EEvS5_RKT_EUliE_EEviT1_:
.text._ZN2at6native18elementwise_kernelILi128ELi4EZNS0_22gpu_kernel_impl_nocastIZZZNS0_65_GLOBAL__N__cd49fe81_27_ActivationSoftplusKernel_cu_1520ed90_292724softplus_backward_kernelERNS_18TensorIteratorBaseERKN3c106ScalarES9_ENKUlvE_clEvENKUlvE1_clEvEUlNS6_4HalfESC_E_EEvS5_RKT_EUliE_EEviT1_:
        /* <DEDUP_REMOVED lines=362> */
.L_x_1753:
        /* <DEDUP_REMOVED lines=9> */
[----:B------:R-:W-:Y:S01]  /*1730*/  IADD3 R3, R3, 0x80, RZ ;  /* 0x0000008003037810 */ /* 0x000fe20007ffe0ff */
[----:B--2---:R-:W-:-:S05]  /*1740*/  HADD2.F32 R0, -RZ, R8.H0_H0 ;  /* 0x20000008ff007230 */ /* 0x004fca0000004100 */
[----:B------:R-:W-:-:S05]  /*1750*/  FMUL.FTZ R0, R0, UR8 ;  /* 0x0000000800007c20 */ /* 0x000fca0008410000 */
[----:B------:R-:W-:Y:S01]  /*1760*/  FSETP.GT.FTZ.AND P0, PT, R0, UR9, PT ;  /* 0x0000000900007c0b */ /* 0x000fe2000bf14000 */
[----:B------:R-:W-:-:S12]  /*1770*/  ULDC.64 UR8, c[0x0][0x478] ;  /* 0x00011e0000087ab9 */ /* 0x000fd80000000a00 */
[----:B------:R-:W-:Y:S01]  /*1780*/  @!P0 FMUL.FTZ R2, R0, 1.4426950216293334961 ;  /* 0x3fb8aa3b00028820 */ /* 0x000fe20000410000 */
[----:B---3--:R-:W-:-:S03]  /*1790*/  HADD2.F32 R0, -RZ, R6.H0_H0 ;  /* 0x20000006ff007230 */ /* 0x008fc60000004100 */
[----:B------:R-:W0:Y:S02]  /*17a0*/  @!P0 MUFU.EX2 R11, R2 ;  /* 0x00000002000b8308 */ /* 0x000e240000000800 */
[----:B0-----:R-:W-:Y:S01]  /*17b0*/  @!P0 FADD.FTZ R8, R11, 1 ;  /* 0x3f8000000b088421 */ /* 0x001fe20000010000 */
[----:B------:R-:W-:-:S05]  /*17c0*/  @!P0 FMUL.FTZ R11, R0, R11 ;  /* 0x0000000b000b8220 */ /* 0x000fca0000410000 */
[----:B------:R-:W0:Y:S02]  /*17d0*/  @!P0 MUFU.RCP R8, R8 ;  /* 0x0000000800088308 */ /* 0x000e240000001000 */
[----:B0-----:R-:W-:Y:S01]  /*17e0*/  @!P0 FMUL.FTZ R0, R11, R8 ;  /* 0x000000080b008220 */ /* 0x001fe20000410000 */
[----:B------:R-:W-:-:S04]  /*17f0*/  IADD3 R4, P0, R5, UR8, RZ ;  /* 0x0000000805047c10 */ /* 0x000fc8000ff1e0ff */
[----:B------:R-:W-:Y:S02]  /*1800*/  F2FP.F16.F32.PACK_AB R0, RZ, R0 ;  /* 0x00000000ff00723e */ /* 0x000fe400000000ff */
[----:B------:R-:W-:-:S05]  /*1810*/  IADD3.X R5, RZ, UR9, RZ, P0, !PT ;  /* 0x00000009ff057c10 */ /* 0x000fca00087fe4ff */
[----:B------:R0:W-:Y:S02]  /*1820*/  STG.E.U16 desc[UR4][R4.64], R0 ;  /* 0x0000000004007986 */ /* 0x0001e4000c101504 */
.L_x_1752:
[----:B------:R-:W-:Y:S05]  /*1830*/  BSYNC B0 ;  /* 0x0000000000007941 */ /* 0x000fea0003800000 */
.L_x_1751:
        /* <DEDUP_REMOVED lines=356> */
.L_x_1756:
        /* <DEDUP_REMOVED lines=380> */
.L_x_1757:
        /* <DEDUP_REMOVED lines=25> */
.L_x_1755:
[----:B------:R-:W-:Y:S05]  /*47d0*/  BSYNC B0 ;  /* 0x0000000000007941 */ /* 0x000fea0003800000 */
.L_x_1754:
        /* <DEDUP_REMOVED lines=355> */
.L_x_1758:
        /* <DEDUP_REMOVED lines=23> */
[----:B------:R-:W-:Y:S01]  /*5f80*/  STG.E.U16 desc[UR4][R2.64], R0 ;  /* 0x0000000002007986 */ /* 0x000fe2000c101504 */
[----:B------:R-:W-:Y:S05]  /*5f90*/  EXIT ;  /* 0x000000000000794d */ /* 0x000fea0003800000 */
.L_x_1759:
        /* <DEDUP_REMOVED lines=14> */
.L_x_7913:


//--------------------- .text._ZN2at6native27unrolled_elementwise_kernelIZZZNS0_65_GLOBAL__N__cd49fe81_27_ActivationSoftplusKernel_cu_1520ed90_292724softplus_backward_kernelERNS_18TensorIteratorBaseERKN3c106ScalarES8_ENKUlvE_clEvENKUlvE1_clEvEUlNS5_4HalfESB_E_St5arrayIPcLm3EELi4E23TrivialOffsetCalculatorILi2EjESG_ILi1EjENS0_6memory15LoadWithoutCastENSJ_16StoreWithoutCastEEEviT_T0_T2_T3_T4_T5_ --------------------------
	.section	.text._ZN2at6native27unrolled_elementwise_kernelIZZZNS0_65_GLOBAL__N__cd49fe81_27_ActivationSoftplusKernel_cu_1520ed90_292724softplus_backward_kernelERNS_18TensorIteratorBaseERKN3c106ScalarES8_ENKUlvE_clEvENKUlvE1_clEvEUlNS5_4HalfESB_E_St5arrayIPcLm3EELi4E23TrivialOffsetCalculatorILi2EjESG_ILi1EjENS0_6memory15LoadWithoutCastENSJ_16StoreWithoutCastEEEviT_T0_T2_T3_T4_T5_,"ax",@progbits
	.align	128
        .global         _ZN2at6native27unrolled_elementwise_kernelIZZZNS0_65_GLOBAL__N__cd49fe81_27_ActivationSoftplusKernel_cu_1520ed90_292724softplus_backward_kernelERNS_18TensorIteratorBaseERKN3c106ScalarES8_ENKUlvE_clEvENKUlvE1_clEvEUlNS5_4HalfESB_E_St5arrayIPcLm3EELi4E23TrivialOffsetCalculatorILi2EjESG_ILi1EjENS0_6memory15LoadWithoutCastENSJ_16StoreWithoutCastEEEviT_T0_T2_T3_T4_T5_
        .type           _ZN2at6native27unrolled_elementwise_kernelIZZZNS0_65_GLOBAL__N__cd49fe81_27_ActivationSoftplusKernel_cu_1520ed90_292724softplus_backward_kernelERNS_18TensorIteratorBaseERKN3c106ScalarES8_ENKUlvE_clEvENKUlvE1_clEvEUlNS5_4HalfESB_E_St5arrayIPcLm3EELi4E23TrivialOffsetCalculatorILi2EjESG_ILi1EjENS0_6memory15LoadWithoutCastENSJ_16StoreWithoutCastEEEviT_T0_T2_T3_T4_T5_,@function
        .size           _ZN2at6native27unrolled_elementwise_kernelIZZZNS0_65_GLOBAL__N__cd49fe81_27_ActivationSoftplusKernel_cu_1520ed90_292724softplus_backward_kernelERNS_18TensorIteratorBaseERKN3c106ScalarES8_ENKUlvE_clEvENKUlvE1_clEvEUlNS5_4HalfESB_E_St5arrayIPcLm3EELi4E23TrivialOffsetCalculatorILi2EjESG_ILi1EjENS0_6memory15LoadWithoutCastENSJ_16StoreWithoutCastEEEviT_T0_T2_T3_T4_T5_,(.L_x_7914 - _ZN2at6native27unrolled_elementwise_kernelIZZZNS0_65_GLOBAL__N__cd49fe81_27_ActivationSoftplusKernel_cu_1520ed90_292724softplus_backward_kernelERNS_18TensorIteratorBaseERKN3c106ScalarES8_ENKUlvE_clEvENKUlvE1_clEvEUlNS5_4HalfESB_E_St5arrayIPcLm3EELi4E23TrivialOffsetCalculatorILi2EjESG_ILi1EjENS0_6memory15LoadWithoutCastENSJ_16StoreWithoutCastEEEviT_T0_T2_T3_T4_T5_)
        .other          _ZN2at6native27unrolled_elementwise_kernelIZZZNS0_65_GLOBAL__N__cd49fe81_27_ActivationSoftplusKernel_cu_1520ed90_292724softplus_backward_kernelERNS_18TensorIteratorBaseERKN3c106ScalarES8_ENKUlvE_clEvENKUlvE1_clEvEUlNS5_4HalfESB_E_St5arrayIPcLm3EELi4E23TrivialOffsetCalculatorILi2EjESG_ILi1EjENS0_6memory15LoadWithoutCastENSJ_16StoreWithoutCastEEEviT_T0_T2_T3_T4_T5_,@"STO_CUDA_ENTRY STV_DEFAULT"
_ZN2at6native27unrolled_elementwise_kernelIZZZNS0_65_GLOBAL__N__cd49fe81_27_ActivationSoftplusKernel_cu_1520ed90_292724softplus_backward_kernelERNS_18TensorIteratorBaseERKN3c106ScalarES8_ENKUlvE_clEvENKUlvE1_clEvEUlNS5_4HalfESB_E_St5arrayIPcLm3EELi4E23TrivialOffsetCalculatorILi2EjESG_ILi1EjENS0_6memory15LoadWithoutCastENSJ_16StoreWithoutCastEEEviT_T0_T2_T3_T4_T5_:
.text._ZN2at6native27unrolled_elementwise_kernelIZZZNS0_65_GLOBAL__N__cd49fe81_27_ActivationSoftplusKernel_cu_1520ed90_292724softplus_backward_kernelERNS_18TensorIteratorBaseERKN3c106ScalarES8_ENKUlvE_clEvENKUlvE1_clEvEUlNS5_4HalfESB_E_St5arrayIPcLm3EELi4E23TrivialOffsetCalculatorILi2EjESG_ILi1EjENS0_6memory15LoadWithoutCastENSJ_16StoreWithoutCastEEEviT_T0_T2_T3_T4_T5_:
        /* <DEDUP_REMOVED lines=9> */
[----:B------:R-:W-:-:S04]  /*0090*/  @!P0 IADD3 R10, R8, 0x80, RZ ;  /* 0x00000080080a8810 */ /* 0x000fc80007ffe0ff */
[----:B------:R-:W-:-:S13]  /*00a0*/  ISETP.GE.AND P1, PT, R10, R9, PT ;  /* 0x000000090a00720c */ /* 0x000fda0003f26270 */
[----:B------:R-:W-:Y:S01]  /*00b0*/  @!P1 LEA R17, R11, R10, 0x9 ;  /* 0x0000000a0b119211 */ /* 0x000fe200078e48ff */
[----:B------:R-:W0:Y:S01]  /*00c0*/  @!P1 LDC.64 R18, c[0x0][0x230] ;  /* 0x00008c00ff129b82 */ /* 0x000e220000000a00 */
[----:B------:R-:W-:-:S04]  /*00d0*/  @!P1 IADD3 R10, R10, 0x80, RZ ;  /* 0x000000800a0a9810 */ /* 0x000fc80007ffe0ff */
[----:B------:R-:W-:Y:S02]  /*00e0*/  ISETP.GE.AND P3, PT, R10, R9, PT ;  /* 0x000000090a00720c */ /* 0x000fe40003f66270 */
[C---:B------:R-:W-:Y:S01]  /*00f0*/  @!P0 LEA R25, R11.reuse, R8, 0x9 ;  /* 0x000000080b198211 */ /* 0x040fe200078e48ff */
[----:B------:R-:W1:Y:S10]  /*0100*/  @!P1 LDC.64 R2, c[0x0][0x238] ;  /* 0x00008e00ff029b82 */ /* 0x000e740000000a00 */
[----:B------:R-:W2:Y:S01]  /*0110*/  @!P3 LDC.64 R4, c[0x0][0x230] ;  /* 0x00008c00ff04bb82 */ /* 0x000ea20000000a00 */
[----:B------:R-:W-:-:S02]  /*0120*/  @!P3 LEA R21, R11, R10, 0x9 ;  /* 0x0000000a0b15b211 */ /* 0x000fc400078e48ff */
[----:B------:R-:W-:Y:S02]  /*0130*/  PRMT R24, RZ, 0x7610, R24 ;  /* 0x00007610ff187816 */ /* 0x000fe40000000018 */
[----:B------:R-:W-:Y:S01]  /*0140*/  @!P3 IADD3 R10, R10, 0x80, RZ ;  /* 0x000000800a0ab810 */ /* 0x000fe20007ffe0ff */
[----:B0-----:R-:W-:Y:S02]  /*0150*/  @!P1 IMAD.WIDE.U32 R18, R17, 0x2, R18 ;  /* 0x0000000211129825 */ /* 0x001fe400078e0012 */
[----:B------:R-:W0:Y:S01]  /*0160*/  @!P3 LDC.64 R6, c[0x0][0x238] ;  /* 0x00008e00ff06bb82 */ /* 0x000e220000000a00 */
[----:B------:R-:W-:Y:S02]  /*0170*/  ISETP.GE.AND P2, PT, R10, R9, PT ;  /* 0x000000090a00720c */ /* 0x000fe40003f46270 */
[----:B------:R3:W5:Y:S05]  /*0180*/  @!P1 LDG.E.U16 R0, desc[UR4][R18.64] ;  /* 0x0000000412009981 */ /* 0x00076a000c1e1500 */
        /* <DEDUP_REMOVED lines=26> */
[----:B-1----:R-:W-:-:S03]  /*0330*/  IADD3 R12, R8, 0x80, RZ ;  /* 0x00000080080c7810 */ /* 0x002fc60007ffe0ff */
[----:B------:R1:W5:Y:S01]  /*0340*/  @!P2 LDG.E.U16 R17, desc[UR4][R22.64] ;  /* 0x000000041611a981 */ /* 0x000362000c1e1500 */
[C---:B--2---:R-:W-:Y:S02]  /*0350*/  IADD3 R4, R8.reuse, 0x100, RZ ;  /* 0x0000010008047810 */ /* 0x044fe40007ffe0ff */
[----:B------:R-:W-:Y:S02]  /*0360*/  @!P0 LEA R5, R11, R8, 0x9 ;  /* 0x000000080b058211 */ /* 0x000fe400078e48ff */
[----:B---3--:R-:W-:Y:S02]  /*0370*/  IADD3 R6, R8, 0x180, RZ ;  /* 0x0000018008067810 */ /* 0x008fe40007ffe0ff */
[----:B------:R-:W-:Y:S01]  /*0380*/  @!P0 MOV R8, R12 ;  /* 0x0000000c00088202 */ /* 0x000fe20000000f00 */
[----:B0-----:R-:W-:Y:S01]  /*0390*/  @!P0 IMAD.WIDE.U32 R2, R5, 0x2, R2 ;  /* 0x0000000205028825 */ /* 0x001fe200078e0002 */
[-C--:B------:R-:W-:Y:S02]  /*03a0*/  ISETP.GE.AND P5, PT, R12, R9.reuse, PT ;  /* 0x000000090c00720c */ /* 0x080fe40003fa6270 */
[----:B------:R-:W-:-:S02]  /*03b0*/  ISETP.GE.AND P3, PT, R4, R9, PT ;  /* 0x000000090400720c */ /* 0x000fc40003f66270 */
[-C--:B------:R-:W-:Y:S02]  /*03c0*/  ISETP.GE.AND P1, PT, R6, R9.reuse, PT ;  /* 0x000000090600720c */ /* 0x080fe40003f26270 */
[----:B------:R-:W-:Y:S01]  /*03d0*/  ISETP.GE.AND P2, PT, R8, R9, PT ;  /* 0x000000090800720c */ /* 0x000fe20003f46270 */
[----:B-1----:R-:W-:-:S12]  /*03e0*/  @P0 BRA `(.L_x_1761) ;  /* 0x0000000000300947 */ /* 0x002fd80003800000 */
        /* <DEDUP_REMOVED lines=12> */
.L_x_1761:
[----:B------:R-:W-:Y:S05]  /*04b0*/  BSYNC B0 ;  /* 0x0000000000007941 */ /* 0x000fea0003800000 */
.L_x_1760:
        /* <DEDUP_REMOVED lines=14> */
.L_x_1763:
[----:B------:R-:W-:Y:S05]  /*05a0*/  BSYNC B0 ;  /* 0x0000000000007941 */ /* 0x000fea0003800000 */
.L_x_1762:
        /* <DEDUP_REMOVED lines=14> */
.L_x_1765:
[----:B------:R-:W-:Y:S05]  /*0690*/  BSYNC B0 ;  /* 0x0000000000007941 */ /* 0x000fea0003800000 */
.L_x_1764:
        /* <DEDUP_REMOVED lines=14> */
.L_x_1767:
[----:B------:R-:W-:Y:S05]  /*0780*/  BSYNC B0 ;  /* 0x0000000000007941 */ /* 0x000fea0003800000 */
.L_x_1766:
[----:B------:R0:W-:Y:S01]  /*0790*/  @!P0 STG.E.U16 desc[UR4][R2.64], R4 ;  /* 0x0000000402008986 */ /* 0x0001e2000c101504 */
[----:B------:R-:W-:Y:S04]  /*07a0*/  BSSY B0, `(.L_x_1768) ;  /* 0x000000c000007945 */ /* 0x000fe80003800000 */
[----:B------:R-:W-:Y:S05]  /*07b0*/  @P2 BRA `(.L_x_1769) ;  /* 0x0000000000282947 */ /* 0x000fea0003800000 */
[----:B0-----:R-:W0:Y:S01]  /*07c0*/  LDC.64 R2, c[0x0][0x228] ;  /* 0x00008a00ff027b82 */ /* 0x001e220000000a00 */
[----:B------:R-:W-:Y:S02]  /*07d0*/  LEA R5, R11, R8, 0x9 ;  /* 0x000000080b057211 */ /* 0x000fe400078e48ff */
[----:B------:R-:W-:-:S04]  /*07e0*/  IADD3 R8, R8, 0x80, RZ ;  /* 0x0000008008087810 */ /* 0x000fc80007ffe0ff */
[----:B------:R-:W-:-:S13]  /*07f0*/  ISETP.GE.AND P0, PT, R8, R9, PT ;  /* 0x000000090800720c */ /* 0x000fda0003f06270 */
[----:B------:R-:W-:Y:S02]  /*0800*/  @!P0 LEA R7, R11, R8, 0x9 ;  /* 0x000000080b078211 */ /* 0x000fe400078e48ff */
[----:B------:R-:W-:Y:S01]  /*0810*/  @!P0 IADD3 R8, R8, 0x80, RZ ;  /* 0x0000008008088810 */ /* 0x000fe20007ffe0ff */
[----:B0-----:R-:W-:-:S04]  /*0820*/  IMAD.WIDE.U32 R4, R5, 0x2, R2 ;  /* 0x0000000205047825 */ /* 0x001fc800078e0002 */
[----:B------:R-:W-:Y:S01]  /*0830*/  @!P0 IMAD.WIDE.U32 R2, R7, 0x2, R2 ;  /* 0x0000000207028825 */ /* 0x000fe200078e0002 */
[----:B-----5:R1:W-:Y:S04]  /*0840*/  STG.E.U16 desc[UR4][R4.64], R0 ;  /* 0x0000000004007986 */ /* 0x0203e8000c101504 */
[----:B------:R1:W-:Y:S02]  /*0850*/  @!P0 STG.E.U16 desc[UR4][R2.64], R14 ;  /* 0x0000000e02008986 */ /* 0x0003e4000c101504 */
.L_x_1769:
[----:B------:R-:W-:Y:S05]  /*0860*/  BSYNC B0 ;  /* 0x0000000000007941 */ /* 0x000fea0003800000 */
.L_x_1768:
[----:B------:R-:W-:-:S13]  /*0870*/  ISETP.GE.AND P0, PT, R8, R9, PT ;  /* 0x000000090800720c */ /* 0x000fda0003f06270 */
[----:B------:R-:W-:Y:S05]  /*0880*/  @P0 EXIT ;  /* 0x000000000000094d */ /* 0x000fea0003800000 */
[----:B01----:R-:W0:Y:S01]  /*0890*/  LDC.64 R2, c[0x0][0x228] ;  /* 0x00008a00ff027b82 */ /* 0x003e220000000a00 */
[----:B------:R-:W-:-:S05]  /*08a0*/  LEA R11, R11, R8, 0x9 ;  /* 0x000000080b0b7211 */ /* 0x000fca00078e48ff */
[----:B0-----:R-:W-:-:S05]  /*08b0*/  IMAD.WIDE.U32 R2, R11, 0x2, R2 ;  /* 0x000000020b027825 */ /* 0x001fca00078e0002 */
[----:B-----5:R-:W-:Y:S01]  /*08c0*/  STG.E.U16 desc[UR4][R2.64], R16 ;  /* 0x0000001002007986 */ /* 0x020fe2000c101504 */
[----:B------:R-:W-:Y:S05]  /*08d0*/  EXIT ;  /* 0x000000000000794d */ /* 0x000fea0003800000 */
.L_x_1770:
        /* <DEDUP_REMOVED lines=10> */
.L_x_7914:


//--------------------- .text._ZN2at6native29vectorized_elementwise_kernelILi2EZZZNS0_65_GLOBAL__N__cd49fe81_27_ActivationSoftplusKernel_cu_1520ed90_292724softplus_backward_kernelERNS_18TensorIteratorBaseERKN3c106ScalarES8_ENKUlvE_clEvENKUlvE1_clEvEUlNS5_4HalfESB_E_St5arrayIPcLm3EEEEviT0_T1_ --------------------------
	.section	.text._ZN2at6native29vectorized_elementwise_kernelILi2EZZZNS0_65_GLOBAL__N__cd49fe81_27_ActivationSoftplusKernel_cu_1520ed90_292724softplus_backward_kernelERNS_18TensorIteratorBaseERKN3c106ScalarES8_ENKUlvE_clEvENKUlvE1_clEvEUlNS5_4HalfESB_E_St5arrayIPcLm3EEEEviT0_T1_,"ax",@progbits
	.align	128
        .global         _ZN2at6native29vectorized_elementwise_kernelILi2EZZZNS0_65_GLOBAL__N__cd49fe81_27_ActivationSoftplusKernel_cu_1520ed90_292724softplus_backward_kernelERNS_18TensorIteratorBaseERKN3c106ScalarES8_ENKUlvE_clEvENKUlvE1_clEvEUlNS5_4HalfESB_E_St5arrayIPcLm3EEEEviT0_T1_
        .type           _ZN2at6native29vectorized_elementwise_kernelILi2EZZZNS0_65_GLOBAL__N__cd49fe81_27_ActivationSoftplusKernel_cu_1520ed90_292724softplus_backward_kernelERNS_18TensorIteratorBaseERKN3c106ScalarES8_ENKUlvE_clEvENKUlvE1_clEvEUlNS5_4HalfESB_E_St5arrayIPcLm3EEEEviT0_T1_,@function
        .size           _ZN2at6native29vectorized_elementwise_kernelILi2EZZZNS0_65_GLOBAL__N__cd49fe81_27_ActivationSoftplusKernel_cu_1520ed90_292724softplus_backward_kernelERNS_18TensorIteratorBaseERKN3c106ScalarES8_ENKUlvE_clEvENKUlvE1_clEvEUlNS5_4HalfESB_E_St5arrayIPcLm3EEEEviT0_T1_,(.L_x_7915 - _ZN2at6native29vectorized_elementwise_kernelILi2EZZZNS0_65_GLOBAL__N__cd49fe81_27_ActivationSoftplusKernel_cu_1520ed90_292724softplus_backward_kernelERNS_18TensorIteratorBaseERKN3c106ScalarES8_ENKUlvE_clEvENKUlvE1_clEvEUlNS5_4HalfESB_E_St5arrayIPcLm3EEEEviT0_T1_)
        .other          _ZN2at6native29vectorized_elementwise_kernelILi2EZZZNS0_65_GLOBAL__N__cd49fe81_27_ActivationSoftplusKernel_cu_1520ed90_292724softplus_backward_kernelERNS_18TensorIteratorBaseERKN3c106ScalarES8_ENKUlvE_clEvENKUlvE1_clEvEUlNS5_4HalfESB_E_St5arrayIPcLm3EEEEviT0_T1_,@"STO_CUDA_ENTRY STV_DEFAULT"
_ZN2at6native29vectorized_elementwise_kernelILi2EZZZNS0_65_GLOBAL__N__cd49fe81_27_ActivationSoftplusKernel_cu_1520ed90_292724softplus_backward_kernelERNS_18TensorIteratorBaseERKN3c106ScalarES8_ENKUlvE_clEvENKUlvE1_clEvEUlNS5_4HalfESB_E_St5arrayIPcLm3EEEEviT0_T1_:
.text._ZN2at6native29vectorized_elementwise_kernelILi2EZZZNS0_65_GLOBAL__N__cd49fe81_27_ActivationSoftplusKernel_cu_1520ed90_292724softplus_backward_kernelERNS_18TensorIteratorBaseERKN3c106ScalarES8_ENKUlvE_clEvENKUlvE1_clEvEUlNS5_4HalfESB_E_St5arrayIPcLm3EEEEviT0_T1_:
        /* <DEDUP_REMOVED lines=15> */
[----:B------:R-:W4:Y:S01]  /*00f0*/  LDG.E R13, desc[UR4][R8.64+0x200] ;  /* 0x00020004080d7981 */ /* 0x000f22000c1e1900 */
[----:B--2---:R-:W-:-:S03]  /*0100*/  IMAD.WIDE R6, R0, 0x2, R6 ;  /* 0x0000000200067825 */ /* 0x004fc600078e0206 */
[----:B------:R-:W2:Y:S01]  /*0110*/  LDG.E R2, desc[UR4][R8.64+0x400] ;  /* 0x0004000408027981 */ /* 0x000ea2000c1e1900 */
[----:B------:R-:W-:-:S03]  /*0120*/  IMAD.WIDE.U32 R10, R4, 0x4, R6 ;  /* 0x00000004040a7825 */ /* 0x000fc600078e0006 */
[----:B------:R-:W5:Y:S04]  /*0130*/  LDG.E R3, desc[UR4][R8.64+0x600] ;  /* 0x0006000408037981 */ /* 0x000f68000c1e1900 */
[----:B------:R-:W5:Y:S04]  /*0140*/  LDG.E R16, desc[UR4][R10.64] ;  /* 0x000000040a107981 */ /* 0x000f68000c1e1900 */
[----:B------:R-:W4:Y:S04]  /*0150*/  LDG.E R17, desc[UR4][R10.64+0x200] ;  /* 0x000200040a117981 */ /* 0x000f28000c1e1900 */
[----:B------:R-:W5:Y:S04]  /*0160*/  LDG.E R7, desc[UR4][R10.64+0x400] ;  /* 0x000400040a077981 */ /* 0x000f68000c1e1900 */
[----:B------:R2:W5:Y:S01]  /*0170*/  LDG.E R6, desc[UR4][R10.64+0x600] ;  /* 0x000600040a067981 */ /* 0x000562000c1e1900 */
[----:B---3--:R-:W-:-:S02]  /*0180*/  HADD2.F32 R5, -RZ, R12.H0_H0 ;  /* 0x2000000cff057230 */ /* 0x008fc40000004100 */
[----:B------:R-:W-:-:S03]  /*0190*/  HADD2.F32 R12, -RZ, R12.H1_H1 ;  /* 0x3000000cff0c7230 */ /* 0x000fc60000004100 */
[----:B------:R-:W-:Y:S02]  /*01a0*/  FMUL.FTZ R5, R5, UR6 ;  /* 0x0000000605057c20 */ /* 0x000fe40008410000 */
[----:B------:R-:W-:Y:S01]  /*01b0*/  FMUL.FTZ R12, R12, UR6 ;  /* 0x000000060c0c7c20 */ /* 0x000fe20008410000 */
[--C-:B--2---:R-:W-:Y:S02]  /*01c0*/  HADD2.F32 R11, -RZ, R2.reuse.H0_H0 ;  /* 0x20000002ff0b7230 */ /* 0x104fe40000004100 */
[----:B------:R-:W-:Y:S01]  /*01d0*/  FSETP.GT.FTZ.AND P6, PT, R5, UR7, PT ;  /* 0x0000000705007c0b */ /* 0x000fe2000bfd4000 */
[----:B------:R-:W-:Y:S01]  /*01e0*/  HADD2.F32 R2, -RZ, R2.H1_H1 ;  /* 0x30000002ff027230 */ /* 0x000fe20000004100 */
[----:B------:R-:W-:Y:S01]  /*01f0*/  FSETP.GT.FTZ.AND P5, PT, R12, UR7, PT ;  /* 0x000000070c007c0b */ /* 0x000fe2000bfb4000 */
[----:B------:R-:W-:-:S05]  /*0200*/  FMUL.FTZ R11, R11, UR6 ;  /* 0x000000060b0b7c20 */ /* 0x000fca0008410000 */
[----:B------:R-:W-:Y:S01]  /*0210*/  FSETP.GT.FTZ.AND P2, PT, R11, UR7, PT ;  /* 0x000000070b007c0b */ /* 0x000fe2000bf54000 */
[--C-:B----4-:R-:W-:Y:S02]  /*0220*/  HADD2.F32 R14, -RZ, R17.reuse.H0_H0 ;  /* 0x20000011ff0e7230 */ /* 0x110fe40000004100 */
[----:B------:R-:W-:Y:S02]  /*0230*/  HADD2.F32 R17, -RZ, R17.H1_H1 ;  /* 0x30000011ff117230 */ /* 0x000fe40000004100 */
[----:B------:R-:W-:Y:S01]  /*0240*/  @!P6 FMUL.FTZ R8, R5, 1.4426950216293334961 ;  /* 0x3fb8aa3b0508e820 */ /* 0x000fe20000410000 */
[----:B------:R-:W-:Y:S02]  /*0250*/  HADD2.F32 R5, -RZ, R13.H0_H0 ;  /* 0x2000000dff057230 */ /* 0x000fe40000004100 */
[----:B------:R-:W-:Y:S01]  /*0260*/  @!P5 FMUL.FTZ R19, R12, 1.4426950216293334961 ;  /* 0x3fb8aa3b0c13d820 */ /* 0x000fe20000410000 */
[--C-:B-----5:R-:W-:Y:S02]  /*0270*/  HADD2.F32 R12, -RZ, R3.reuse.H0_H0 ;  /* 0x20000003ff0c7230 */ /* 0x120fe40000004100 */
[----:B------:R-:W-:Y:S01]  /*0280*/  HADD2.F32 R3, -RZ, R3.H1_H1 ;  /* 0x30000003ff037230 */ /* 0x000fe20000004100 */
[----:B------:R-:W0:Y:S01]  /*0290*/  @!P6 MUFU.EX2 R8, R8 ;  /* 0x000000080008e308 */ /* 0x000e220000000800 */
[----:B------:R-:W-:Y:S01]  /*02a0*/  FMUL.FTZ R9, R5, UR6 ;  /* 0x0000000605097c20 */ /* 0x000fe20008410000 */
[----:B------:R-:W-:-:S02]  /*02b0*/  HADD2.F32 R5, -RZ, R13.H1_H1 ;  /* 0x3000000dff057230 */ /* 0x000fc40000004100 */
[----:B------:R-:W-:Y:S01]  /*02c0*/  FMUL.FTZ R12, R12, UR6 ;  /* 0x000000060c0c7c20 */ /* 0x000fe20008410000 */
[----:B------:R-:W-:Y:S01]  /*02d0*/  FMUL.FTZ R3, R3, UR6 ;  /* 0x0000000603037c20 */ /* 0x000fe20008410000 */
[----:B------:R-:W-:Y:S01]  /*02e0*/  FSETP.GT.FTZ.AND P4, PT, R9, UR7, PT ;  /* 0x0000000709007c0b */ /* 0x000fe2000bf94000 */
[----:B------:R-:W-:Y:S02]  /*02f0*/  FMUL.FTZ R10, R5, UR6 ;  /* 0x00000006050a7c20 */ /* 0x000fe40008410000 */
[----:B------:R-:W-:Y:S01]  /*0300*/  FSETP.GT.FTZ.AND P0, PT, R12, UR7, PT ;  /* 0x000000070c007c0b */ /* 0x000fe2000bf14000 */
[----:B------:R-:W1:Y:S02]  /*0310*/  @!P5 MUFU.EX2 R19, R19 ;  /* 0x000000130013d308 */ /* 0x000e640000000800 */
[----:B------:R-:W-:Y:S01]  /*0320*/  FSETP.GT.FTZ.AND P3, PT, R10, UR7, PT ;  /* 0x000000070a007c0b */ /* 0x000fe2000bf74000 */
[----:B0-----:R-:W-:-:S06]  /*0330*/  @!P6 FADD.FTZ R5, R8, 1 ;  /* 0x3f8000000805e421 */ /* 0x001fcc0000010000 */
[----:B------:R-:W-:Y:S01]  /*0340*/  @!P4 FMUL.FTZ R21, R9, 1.4426950216293334961 ;  /* 0x3fb8aa3b0915c820 */ /* 0x000fe20000410000 */
[----:B------:R-:W-:Y:S01]  /*0350*/  FMUL.FTZ R9, R2, UR6 ;  /* 0x0000000602097c20 */ /* 0x000fe20008410000 */
[----:B------:R0:W2:Y:S01]  /*0360*/  @!P6 MUFU.RCP R13, R5 ;  /* 0x00000005000de308 */ /* 0x0000a20000001000 */
[----:B------:R-:W-:Y:S01]  /*0370*/  @!P2 FMUL.FTZ R2, R11, 1.4426950216293334961 ;  /* 0x3fb8aa3b0b02a820 */ /* 0x000fe20000410000 */
[----:B------:R-:W-:Y:S02]  /*0380*/  @!P0 FMUL.FTZ R11, R12, 1.4426950216293334961 ;  /* 0x3fb8aa3b0c0b8820 */ /* 0x000fe40000410000 */
[----:B------:R-:W-:Y:S01]  /*0390*/  FSETP.GT.FTZ.AND P1, PT, R9, UR7, PT ;  /* 0x0000000709007c0b */ /* 0x000fe2000bf34000 */
[----:B------:R-:W-:Y:S01]  /*03a0*/  @!P3 FMUL.FTZ R18, R10, 1.4426950216293334961 ;  /* 0x3fb8aa3b0a12b820 */ /* 0x000fe20000410000 */
[----:B-1----:R-:W-:Y:S02]  /*03b0*/  @!P5 FADD.FTZ R20, R19, 1 ;  /* 0x3f8000001314d421 */ /* 0x002fe40000010000 */
[----:B------:R-:W1:Y:S01]  /*03c0*/  @!P4 MUFU.EX2 R21, R21 ;  /* 0x000000150015c308 */ /* 0x000e620000000800 */
[----:B0-----:R-:W-:-:S02]  /*03d0*/  HADD2.F32 R5, -RZ, R16.H0_H0 ;  /* 0x20000010ff057230 */ /* 0x001fc40000004100 */
[----:B------:R-:W-:-:S03]  /*03e0*/  HADD2.F32 R16, -RZ, R16.H1_H1 ;  /* 0x30000010ff107230 */ /* 0x000fc60000004100 */
[----:B------:R-:W-:Y:S02]  /*03f0*/  @!P6 FMUL.FTZ R8, R5, R8 ;  /* 0x000000080508e220 */ /* 0x000fe40000410000 */
[----:B------:R-:W0:Y:S01]  /*0400*/  @!P3 MUFU.EX2 R18, R18 ;  /* 0x000000120012b308 */ /* 0x000e220000000800 */
[----:B------:R-:W-:Y:S01]  /*0410*/  @!P5 FMUL.FTZ R19, R16, R19 ;  /* 0x000000131013d220 */ /* 0x000fe20000410000 */
[----:B--2---:R-:W-:Y:S01]  /*0420*/  @!P6 FMUL.FTZ R5, R8, R13 ;  /* 0x0000000d0805e220 */ /* 0x004fe20000410000 */
[----:B------:R-:W-:Y:S01]  /*0430*/  FSETP.GT.FTZ.AND P6, PT, R3, UR7, PT ;  /* 0x0000000703007c0b */ /* 0x000fe2000bfd4000 */
[----:B------:R-:W-:-:S04]  /*0440*/  @!P1 FMUL.FTZ R13, R9, 1.4426950216293334961 ;  /* 0x3fb8aa3b090d9820 */ /* 0x000fc80000410000 */
[----:B------:R2:W3:Y:S01]  /*0450*/  @!P2 MUFU.EX2 R8, R2 ;  /* 0x000000020008a308 */ /* 0x0004e20000000800 */
[----:B-1----:R-:W-:Y:S01]  /*0460*/  @!P4 FADD.FTZ R22, R21, 1 ;  /* 0x3f8000001516c421 */ /* 0x002fe20000010000 */
[----:B------:R-:W-:-:S06]  /*0470*/  @!P4 FMUL.FTZ R21, R14, R21 ;  /* 0x000000150e15c220 */ /* 0x000fcc0000410000 */
[----:B------:R-:W-:Y:S01]  /*0480*/  @!P6 FMUL.FTZ R10, R3, 1.4426950216293334961 ;  /* 0x3fb8aa3b030ae820 */ /* 0x000fe20000410000 */
[----:B------:R-:W1:Y:S01]  /*0490*/  @!P1 MUFU.EX2 R13, R13 ;  /* 0x0000000d000d9308 */ /* 0x000e620000000800 */
[----:B--2---:R-:W2:Y:S01]  /*04a0*/  LDC.64 R2, c[0x0][0x228] ;  /* 0x00008a00ff027b82 */ /* 0x004ea20000000a00 */
[----:B0-----:R-:W-:Y:S01]  /*04b0*/  @!P3 FADD.FTZ R23, R18, 1 ;  /* 0x3f8000001217b421 */ /* 0x001fe20000010000 */
[----:B------:R-:W-:-:S05]  /*04c0*/  @!P3 FMUL.FTZ R24, R17, R18 ;  /* 0x000000121118b220 */ /* 0x000fca0000410000 */
[----:B------:R-:W0:Y:S01]  /*04d0*/  @!P0 MUFU.EX2 R11, R11 ;  /* 0x0000000b000b8308 */ /* 0x000e220000000800 */
[----:B---3--:R-:W-:-:S07]  /*04e0*/  @!P2 FADD.FTZ R9, R8, 1 ;  /* 0x3f8000000809a421 */ /* 0x008fce0000010000 */
[----:B------:R-:W3:Y:S01]  /*04f0*/  @!P6 MUFU.EX2 R10, R10 ;  /* 0x0000000a000ae308 */ /* 0x000ee20000000800 */
[----:B-1----:R-:W-:-:S07]  /*0500*/  @!P1 FADD.FTZ R12, R13, 1 ;  /* 0x3f8000000d0c9421 */ /* 0x002fce0000010000 */
[----:B------:R-:W1:Y:S01]  /*0510*/  @!P5 MUFU.RCP R20, R20 ;  /* 0x000000140014d308 */ /* 0x000e620000001000 */
[----:B0-----:R-:W-:Y:S01]  /*0520*/  @!P0 FADD.FTZ R15, R11, 1 ;  /* 0x3f8000000b0f8421 */ /* 0x001fe20000010000 */
[----:B--2---:R-:W-:-:S06]  /*0530*/  IMAD.WIDE.U32 R2, R0, 0x2, R2 ;  /* 0x0000000200027825 */ /* 0x004fcc00078e0002 */
[----:B------:R-:W0:Y:S01]  /*0540*/  @!P4 MUFU.RCP R22, R22 ;  /* 0x000000160016c308 */ /* 0x000e220000001000 */
[----:B---3--:R-:W-:Y:S01]  /*0550*/  @!P6 FADD.FTZ R25, R10, 1 ;  /* 0x3f8000000a19e421 */ /* 0x008fe20000010000 */
[----:B------:R-:W-:-:S06]  /*0560*/  IMAD.WIDE R2, R4, 0x4, R2 ;  /* 0x0000000404027825 */ /* 0x000fcc00078e0202 */
[----:B------:R-:W2:Y:S01]  /*0570*/  @!P3 MUFU.RCP R23, R23 ;  /* 0x000000170017b308 */ /* 0x000ea20000001000 */
[----:B-1----:R-:W-:Y:S01]  /*0580*/  @!P5 FMUL.FTZ R16, R19, R20 ;  /* 0x000000141310d220 */ /* 0x002fe20000410000 */
[--C-:B------:R-:W-:Y:S02]  /*0590*/  HADD2.F32 R19, -RZ, R7.reuse.H0_H0 ;  /* 0x20000007ff137230 */ /* 0x100fe40000004100 */
[----:B------:R-:W-:Y:S02]  /*05a0*/  HADD2.F32 R20, -RZ, R7.H1_H1 ;  /* 0x30000007ff147230 */ /* 0x000fe40000004100 */
[--C-:B------:R-:W-:Y:S02]  /*05b0*/  HADD2.F32 R7, -RZ, R6.reuse.H1_H1 ;  /* 0x30000006ff077230 */ /* 0x100fe40000004100 */
[----:B------:R-:W-:Y:S01]  /*05c0*/  @!P2 FMUL.FTZ R8, R19, R8 ;  /* 0x000000081308a220 */ /* 0x000fe20000410000 */
[----:B------:R-:W1:Y:S01]  /*05d0*/  @!P2 MUFU.RCP R9, R9 ;  /* 0x000000090009a308 */ /* 0x000e620000001000 */
[----:B0-----:R-:W-:Y:S01]  /*05e0*/  @!P4 FMUL.FTZ R14, R21, R22 ;  /* 0x00000016150ec220 */ /* 0x001fe20000410000 */
[----:B------:R-:W-:-:S02]  /*05f0*/  HADD2.F32 R22, -RZ, R6.H0_H0 ;  /* 0x20000006ff167230 */ /* 0x000fc40000004100 */
[----:B------:R-:W-:Y:S01]  /*0600*/  @!P1 FMUL.FTZ R13, R20, R13 ;  /* 0x0000000d140d9220 */ /* 0x000fe20000410000 */
[----:B------:R-:W-:Y:S02]  /*0610*/  F2FP.F16.F32.PACK_AB R5, R16, R5 ;  /* 0x000000051005723e */ /* 0x000fe400000000ff */
[----:B------:R-:W-:Y:S01]  /*0620*/  @!P0 FMUL.FTZ R0, R22, R11 ;  /* 0x0000000b16008220 */ /* 0x000fe20000410000 */
[----:B------:R-:W0:Y:S01]  /*0630*/  @!P1 MUFU.RCP R12, R12 ;  /* 0x0000000c000c9308 */ /* 0x000e220000001000 */
[----:B------:R-:W-:Y:S01]  /*0640*/  @!P6 FMUL.FTZ R11, R7, R10 ;  /* 0x0000000a070be220 */ /* 0x000fe20000410000 */
[----:B--2---:R-:W-:Y:S01]  /*0650*/  @!P3 FMUL.FTZ R17, R24, R23 ;  /* 0x000000171811b220 */ /* 0x004fe20000410000 */
[----:B------:R-:W-:Y:S04]  /*0660*/  STG.E desc[UR4][R2.64], R5 ;  /* 0x0000000502007986 */ /* 0x000fe8000c101904 */
[----:B------:R-:W-:Y:S01]  /*0670*/  F2FP.F16.F32.PACK_AB R17, R17, R14 ;  /* 0x0000000e1111723e */ /* 0x000fe200000000ff */
[----:B------:R-:W2:Y:S01]  /*0680*/  @!P0 MUFU.RCP R15, R15 ;  /* 0x0000000f000f8308 */ /* 0x000ea20000001000 */
[----:B-1----:R-:W-:-:S03]  /*0690*/  @!P2 FMUL.FTZ R19, R8, R9 ;  /* 0x000000090813a220 */ /* 0x002fc60000410000 */
[----:B------:R-:W-:Y:S04]  /*06a0*/  STG.E desc[UR4][R2.64+0x200], R17 ;  /* 0x0002001102007986 */ /* 0x000fe8000c101904 */
[----:B------:R-:W1:Y:S01]  /*06b0*/  @!P6 MUFU.RCP R18, R25 ;  /* 0x000000190012e308 */ /* 0x000e620000001000 */
[----:B0-----:R-:W-:-:S05]  /*06c0*/  @!P1 FMUL.FTZ R20, R13, R12 ;  /* 0x0000000c0d149220 */ /* 0x001fca0000410000 */
[----:B------:R-:W-:Y:S01]  /*06d0*/  F2FP.F16.F32.PACK_AB R19, R20, R19 ;  /* 0x000000131413723e */ /* 0x000fe200000000ff */
[----:B--2---:R-:W-:-:S04]  /*06e0*/  @!P0 FMUL.FTZ R22, R0, R15 ;  /* 0x0000000f00168220 */ /* 0x004fc80000410000 */
[----:B------:R-:W-:Y:S01]  /*06f0*/  STG.E desc[UR4][R2.64+0x400], R19 ;  /* 0x0004001302007986 */ /* 0x000fe2000c101904 */
[----:B-1----:R-:W-:-:S05]  /*0700*/  @!P6 FMUL.FTZ R7, R11, R18 ;  /* 0x000000120b07e220 */ /* 0x002fca0000410000 */
[----:B------:R-:W-:-:S05]  /*0710*/  F2FP.F16.F32.PACK_AB R7, R7, R22 ;  /* 0x000000160707723e */ /* 0x000fca00000000ff */
[----:B------:R-:W-:Y:S01]  /*0720*/  STG.E desc[UR4][R2.64+0x600], R7 ;  /* 0x0006000702007986 */ /* 0x000fe2000c101904 */
[----:B------:R-:W-:Y:S05]  /*0730*/  EXIT ;  /* 0x000000000000794d */ /* 0x000fea0003800000 */
.L_x_1771:
[----:B------:R-:W0:Y:S02]  /*0740*/  S2R R3, SR_TID.X ;  /* 0x0000000000037919 */ /* 0x000e240000002100 */
[----:B0-----:R-:W-:Y:S02]  /*0750*/  ISETP.GE.AND P0, PT, R3, R2, PT ;  /* 0x000000020300720c */ /* 0x001fe40003f06270 */
[----:B------:R-:W-:-:S11]  /*0760*/  MOV R23, R3 ;  /* 0x0000000300177202 */ /* 0x000fd60000000f00 */
[----:B------:R-:W-:Y:S02]  /*0770*/  @!P0 IADD3 R22, R0, R23, RZ ;  /* 0x0000001700168210 */ /* 0x000fe40007ffe0ff */
[----:B------:R-:W-:-:S04]  /*0780*/  @!P0 IADD3 R23, R23, 0x80, RZ ;  /* 0x0000008017178810 */ /* 0x000fc80007ffe0ff */
[----:B------:R-:W-:-:S13]  /*0790*/  ISETP.GE.AND P1, PT, R23, R2, PT ;  /* 0x000000021700720c */ /* 0x000fda0003f26270 */
[----:B------:R-:W-:Y:S01]  /*07a0*/  @!P1 IADD3 R25, R0, R23, RZ ;  /* 0x0000001700199210 */ /* 0x000fe20007ffe0ff */
[----:B------:R-:W0:Y:S01]  /*07b0*/  @!P1 LDC.64 R20, c[0x0][0x230] ;  /* 0x00008c00ff149b82 */ /* 0x000e220000000a00 */
[----:B------:R-:W-:-:S04]  /*07c0*/  @!P1 IADD3 R23, R23, 0x80, RZ ;  /* 0x0000008017179810 */ /* 0x000fc80007ffe0ff */
[----:B------:R-:W-:-:S03]  /*07d0*/  ISETP.GE.AND P2, PT, R23, R2, PT ;  /* 0x000000021700720c */ /* 0x000fc60003f46270 */
[----:B------:R-:W1:Y:S10]  /*07e0*/  @!P1 LDC.64 R4, c[0x0][0x238] ;  /* 0x00008e00ff049b82 */ /* 0x000e740000000a00 */
[----:B------:R-:W-:Y:S01]  /*07f0*/  @!P2 IADD3 R7, R0, R23, RZ ;  /* 0x000000170007a210 */ /* 0x000fe20007ffe0ff */
[----:B------:R-:W2:Y:S01]  /*0800*/  @!P2 LDC.64 R18, c[0x0][0x230] ;  /* 0x00008c00ff12ab82 */ /* 0x000ea20000000a00 */
[----:B------:R-:W-:-:S04]  /*0810*/  @!P2 IADD3 R23, R23, 0x80, RZ ;  /* 0x000000801717a810 */ /* 0x000fc80007ffe0ff */
[----:B------:R-:W-:Y:S01]  /*0820*/  ISETP.GE.AND P3, PT, R23, R2, PT ;  /* 0x000000021700720c */ /* 0x000fe20003f66270 */
[C---:B0-----:R-:W-:Y:S02]  /*0830*/  @!P1 IMAD.WIDE.U32 R20, R25.reuse, 0x2, R20 ;  /* 0x0000000219149825 */ /* 0x041fe400078e0014 */
[----:B------:R-:W0:Y:S02]  /*0840*/  @!P2 LDC.64 R16, c[0x0][0x238] ;  /* 0x00008e00ff10ab82 */ /* 0x000e240000000a00 */
[--C-:B-1----:R-:W-:Y:S01]  /*0850*/  @!P1 IMAD.WIDE.U32 R24, R25, 0x2, R4.reuse ;  /* 0x0000000219189825 */ /* 0x102fe200078e0004 */
[----:B------:R-:W-:Y:S02]  /*0860*/  PRMT R4, RZ, 0x7610, R4 ;  /* 0x00007610ff047816 */ /* 0x000fe40000000004 */
[----:B------:R-:W-:-:S05]  /*0870*/  PRMT R5, RZ, 0x7610, R5 ;  /* 0x00007610ff057816 */ /* 0x000fca0000000005 */
[----:B------:R-:W-:Y:S01]  /*0880*/  @!P3 IADD3 R9, R0, R23, RZ ;  /* 0x000000170009b210 */ /* 0x000fe20007ffe0ff */
[----:B------:R-:W1:Y:S01]  /*0890*/  @!P3 LDC.64 R26, c[0x0][0x230] ;  /* 0x00008c00ff1abb82 */ /* 0x000e620000000a00 */
[----:B------:R-:W-:Y:S01]  /*08a0*/  @!P3 IADD3 R23, R23, 0x80, RZ ;  /* 0x000000801717b810 */ /* 0x000fe20007ffe0ff */
[----:B------:R-:W5:Y:S03]  /*08b0*/  @!P1 LDG.E.U16 R4, desc[UR4][R20.64] ;  /* 0x0000000414049981 */ /* 0x000f66000c1e1500 */
[----:B------:R-:W-:Y:S01]  /*08c0*/  ISETP.GE.AND P4, PT, R23, R2, PT ;  /* 0x000000021700720c */ /* 0x000fe20003f86270 */
[----:B------:R3:W5:Y:S01]  /*08d0*/  @!P1 LDG.E.U16 R5, desc[UR4][R24.64] ;  /* 0x0000000418059981 */ /* 0x000762000c1e1500 */
[----:B------:R-:W-:Y:S01]  /*08e0*/  PRMT R6, RZ, 0x7610, R6 ;  /* 0x00007610ff067816 */ /* 0x000fe20000000006 */
[C---:B--2---:R-:W-:Y:S01]  /*08f0*/  @!P2 IMAD.WIDE.U32 R18, R7.reuse, 0x2, R18 ;  /* 0x000000020712a825 */ /* 0x044fe200078e0012 */
[----:B------:R-:W2:Y:S03]  /*0900*/  @!P3 LDC.64 R14, c[0x0][0x238] ;  /* 0x00008e00ff0ebb82 */ /* 0x000ea60000000a00 */
[----:B0-----:R-:W-:-:S06]  /*0910*/  @!P2 IMAD.WIDE.U32 R16, R7, 0x2, R16 ;  /* 0x000000020710a825 */ /* 0x001fcc00078e0010 */
[C---:B------:R-:W-:Y:S01]  /*0920*/  @!P4 IADD3 R11, R0.reuse, R23, RZ ;  /* 0x00000017000bc210 */ /* 0x040fe20007ffe0ff */
[----:B------:R-:W0:Y:S01]  /*0930*/  @!P4 LDC.64 R12, c[0x0][0x230] ;  /* 0x00008c00ff0ccb82 */ /* 0x000e220000000a00 */
[----:B------:R-:W-:Y:S01]  /*0940*/  @!P4 IADD3 R23, R23, 0x80, RZ ;  /* 0x000000801717c810 */ /* 0x000fe20007ffe0ff */
[----:B------:R4:W5:Y:S03]  /*0950*/  @!P2 LDG.E.U16 R6, desc[UR4][R18.64] ;  /* 0x000000041206a981 */ /* 0x000966000c1e1500 */
[C---:B------:R-:W-:Y:S02]  /*0960*/  ISETP.GE.AND P1, PT, R23.reuse, R2, PT ;  /* 0x000000021700720c */ /* 0x040fe40003f26270 */
[----:B------:R-:W-:Y:S01]  /*0970*/  PRMT R7, RZ, 0x7610, R7 ;  /* 0x00007610ff077816 */ /* 0x000fe20000000007 */
[----:B---3--:R-:W3:Y:S05]  /*0980*/  @!P4 LDC.64 R24, c[0x0][0x238] ;  /* 0x00008e00ff18cb82 */ /* 0x008eea0000000a00 */
[----:B------:R1:W5:Y:S05]  /*0990*/  @!P2 LDG.E.U16 R7, desc[UR4][R16.64] ;  /* 0x000000041007a981 */ /* 0x00036a000c1e1500 */
[----:B----4-:R-:W-:Y:S01]  /*09a0*/  @!P1 IADD3 R19, R0, R23, RZ ;  /* 0x0000001700139210 */ /* 0x010fe20007ffe0ff */
[----:B------:R-:W4:Y:S01]  /*09b0*/  @!P1 LDC.64 R20, c[0x0][0x230] ;  /* 0x00008c00ff149b82 */ /* 0x000f220000000a00 */
[----:B------:R-:W-:-:S04]  /*09c0*/  @!P1 IADD3 R23, R23, 0x80, RZ ;  /* 0x0000008017179810 */ /* 0x000fc80007ffe0ff */
[----:B------:R-:W-:Y:S01]  /*09d0*/  ISETP.GE.AND P2, PT, R23, R2, PT ;  /* 0x000000021700720c */ /* 0x000fe20003f46270 */
[----:B0-----:R-:W-:Y:S01]  /*09e0*/  @!P4 IMAD.WIDE.U32 R12, R11, 0x2, R12 ;  /* 0x000000020b0cc825 */ /* 0x001fe200078e000c */
[----:B------:R-:W-:Y:S01]  /*09f0*/  PRMT R10, RZ, 0x7610, R10 ;  /* 0x00007610ff0a7816 */ /* 0x000fe2000000000a */
[----:B-1----:R-:W0:Y:S05]  /*0a00*/  @!P1 LDC.64 R16, c[0x0][0x238] ;  /* 0x00008e00ff109b82 */ /* 0x002e2a0000000a00 */
[----:B------:R1:W5:Y:S05]  /*0a10*/  @!P4 LDG.E.U16 R10, desc[UR4][R12.64] ;  /* 0x000000040c0ac981 */ /* 0x00036a000c1e1500 */
[----:B-1----:R-:W1:Y:S01]  /*0a20*/  @!P2 LDC.64 R12, c[0x0][0x230] ;  /* 0x00008c00ff0cab82 */ /* 0x002e620000000a00 */
[----:B------:R-:W-:Y:S01]  /*0a30*/  PRMT R8, RZ, 0x7610, R8 ;  /* 0x00007610ff087816 */ /* 0x000fe20000000008 */
[----:B------:R-:W-:-:S04]  /*0a40*/  @!P3 IMAD.WIDE.U32 R26, R9, 0x2, R26 ;  /* 0x00000002091ab825 */ /* 0x000fc800078e001a */
[----:B---3--:R-:W-:Y:S01]  /*0a50*/  @!P4 IMAD.WIDE.U32 R24, R11, 0x2, R24 ;  /* 0x000000020b18c825 */ /* 0x008fe200078e0018 */
[----:B------:R-:W-:Y:S01]  /*0a60*/  PRMT R11, RZ, 0x7610, R11 ;  /* 0x00007610ff0b7816 */ /* 0x000fe2000000000b */
[----:B------:R3:W5:Y:S02]  /*0a70*/  @!P3 LDG.E.U16 R8, desc[UR4][R26.64] ;  /* 0x000000041a08b981 */ /* 0x000764000c1e1500 */
[----:B--2---:R-:W-:Y:S01]  /*0a80*/  @!P3 IMAD.WIDE.U32 R14, R9, 0x2, R14 ;  /* 0x00000002090eb825 */ /* 0x004fe200078e000e */
[----:B------:R-:W-:Y:S02]  /*0a90*/  PRMT R9, RZ, 0x7610, R9 ;  /* 0x00007610ff097816 */ /* 0x000fe40000000009 */
[----:B------:R2:W5:Y:S04]  /*0aa0*/  @!P4 LDG.E.U16 R11, desc[UR4][R24.64] ;  /* 0x00000004180bc981 */ /* 0x000568000c1e1500 */
[----:B------:R4:W5:Y:S01]  /*0ab0*/  @!P3 LDG.E.U16 R9, desc[UR4][R14.64] ;  /* 0x000000040e09b981 */ /* 0x000962000c1e1500 */
[----:B---3--:R-:W-:-:S02]  /*0ac0*/  @!P2 IADD3 R27, R0, R23, RZ ;  /* 0x00000017001ba210 */ /* 0x008fc40007ffe0ff */
[----:B--2---:R-:W-:-:S03]  /*0ad0*/  PRMT R24, RZ, 0x7610, R24 ;  /* 0x00007610ff187816 */ /* 0x004fc60000000018 */
[----:B-1----:R-:W-:Y:S01]  /*0ae0*/  @!P2 IMAD.WIDE.U32 R12, R27, 0x2, R12 ;  /* 0x000000021b0ca825 */ /* 0x002fe200078e000c */
[----:B----4-:R-:W1:Y:S04]  /*0af0*/  @!P2 LDC.64 R14, c[0x0][0x238] ;  /* 0x00008e00ff0eab82 */ /* 0x010e680000000a00 */
[----:B------:R2:W5:Y:S01]  /*0b00*/  @!P2 LDG.E.U16 R24, desc[UR4][R12.64] ;  /* 0x000000040c18a981 */ /* 0x000562000c1e1500 */
[----:B------:R-:W-:Y:S01]  /*0b10*/  @!P1 IMAD.WIDE.U32 R20, R19, 0x2, R20 ;  /* 0x0000000213149825 */ /* 0x000fe200078e0014 */
[----:B------:R-:W-:-:S03]  /*0b20*/  PRMT R18, RZ, 0x7610, R18 ;  /* 0x00007610ff127816 */ /* 0x000fc60000000012 */
[----:B0-----:R-:W-:Y:S01]  /*0b30*/  @!P1 IMAD.WIDE.U32 R16, R19, 0x2, R16 ;  /* 0x0000000213109825 */ /* 0x001fe200078e0010 */
[----:B--2---:R-:W0:Y:S01]  /*0b40*/  @!P0 LDC.64 R12, c[0x0][0x230] ;  /* 0x00008c00ff0c8b82 */ /* 0x004e220000000a00 */
[----:B------:R-:W-:Y:S01]  /*0b50*/  PRMT R19, RZ, 0x7610, R19 ;  /* 0x00007610ff137816 */ /* 0x000fe20000000013 */
[----:B------:R-:W5:Y:S01]  /*0b60*/  @!P1 LDG.E.U16 R18, desc[UR4][R20.64] ;  /* 0x0000000414129981 */ /* 0x000f62000c1e1500 */
[----:B------:R-:W-:-:S04]  /*0b70*/  @!P2 IADD3 R23, R23, 0x80, RZ ;  /* 0x000000801717a810 */ /* 0x000fc80007ffe0ff */
[----:B------:R2:W5:Y:S01]  /*0b80*/  @!P1 LDG.E.U16 R19, desc[UR4][R16.64] ;  /* 0x0000000410139981 */ /* 0x000562000c1e1500 */
[----:B------:R-:W-:Y:S02]  /*0b90*/  ISETP.GE.AND P1, PT, R23, R2, PT ;  /* 0x000000021700720c */ /* 0x000fe40003f26270 */
[----:B------:R-:W-:Y:S01]  /*0ba0*/  PRMT R25, RZ, 0x7610, R25 ;  /* 0x00007610ff197816 */ /* 0x000fe20000000019 */
[----:B-1----:R-:W-:-:S05]  /*0bb0*/  @!P2 IMAD.WIDE.U32 R14, R27, 0x2, R14 ;  /* 0x000000021b0ea825 */ /* 0x002fca00078e000e */
[----:B------:R0:W5:Y:S05]  /*0bc0*/  @!P2 LDG.E.U16 R25, desc[UR4][R14.64] ;  /* 0x000000040e19a981 */ /* 0x00016a000c1e1500 */
[----:B--2---:R-:W1:Y:S01]  /*0bd0*/  @!P1 LDC.64 R16, c[0x0][0x238] ;  /* 0x00008e00ff109b82 */ /* 0x004e620000000a00 */
[----:B0-----:R-:W-:-:S07]  /*0be0*/  @!P0 IMAD.WIDE.U32 R14, R22, 0x2, R12 ;  /* 0x00000002160e8825 */ /* 0x001fce00078e000c */
[----:B------:R-:W0:Y:S01]  /*0bf0*/  @!P0 LDC.64 R12, c[0x0][0x238] ;  /* 0x00008e00ff0c8b82 */ /* 0x000e220000000a00 */
[----:B------:R-:W-:Y:S02]  /*0c00*/  @!P1 IADD3 R23, R0, R23, RZ ;  /* 0x0000001700179210 */ /* 0x000fe40007ffe0ff */
[----:B------:R-:W-:Y:S02]  /*0c10*/  PRMT R26, RZ, 0x7610, R26 ;  /* 0x00007610ff1a7816 */ /* 0x000fe4000000001a */
[----:B------:R-:W-:-:S03]  /*0c20*/  PRMT R27, RZ, 0x7610, R27 ;  /* 0x00007610ff1b7816 */ /* 0x000fc6000000001b */
[----:B------:R-:W2:Y:S03]  /*0c30*/  @!P1 LDC.64 R20, c[0x0][0x230] ;  /* 0x00008c00ff149b82 */ /* 0x000ea60000000a00 */
[----:B------:R-:W5:Y:S01]  /*0c40*/  @!P0 LDG.E.U16 R27, desc[UR4][R14.64] ;  /* 0x000000040e1b8981 */ /* 0x000f62000c1e1500 */
[----:B-1----:R-:W-:-:S05]  /*0c50*/  @!P1 IMAD.WIDE.U32 R16, R23, 0x2, R16 ;  /* 0x0000000217109825 */ /* 0x002fca00078e0010 */
[----:B------:R-:W5:Y:S01]  /*0c60*/  @!P1 LDG.E.U16 R26, desc[UR4][R16.64] ;  /* 0x00000004101a9981 */ /* 0x000f62000c1e1500 */
[----:B0-----:R-:W-:Y:S01]  /*0c70*/  @!P0 IMAD.WIDE.U32 R12, R22, 0x2, R12 ;  /* 0x00000002160c8825 */ /* 0x001fe200078e000c */
        /* <DEDUP_REMOVED lines=21> */
.L_x_1773:
[----:B------:R-:W-:Y:S05]  /*0dd0*/  BSYNC B0 ;  /* 0x0000000000007941 */ /* 0x000fea0003800000 */
.L_x_1772:
        /* <DEDUP_REMOVED lines=14> */
.L_x_1775:
[----:B------:R-:W-:Y:S05]  /*0ec0*/  BSYNC B0 ;  /* 0x0000000000007941 */ /* 0x000fea0003800000 */
.L_x_1774:
[----:B-----5:R-:W0:Y:S01]  /*0ed0*/  @!P0 LDC.64 R4, c[0x0][0x228] ;  /* 0x00008a00ff048b82 */ /* 0x020e220000000a00 */
[C---:B------:R-:W-:Y:S01]  /*0ee0*/  IADD3 R15, R3.reuse, 0x100, RZ ;  /* 0x00000100030f7810 */ /* 0x040fe20007ffe0ff */
[----:B------:R-:W-:Y:S01]  /*0ef0*/  BSSY B0, `(.L_x_1776) ;  /* 0x000001b000007945 */ /* 0x000fe20003800000 */
[----:B------:R-:W-:Y:S02]  /*0f00*/  IADD3 R17, R3, 0x180, RZ ;  /* 0x0000018003117810 */ /* 0x000fe40007ffe0ff */
[-C--:B------:R-:W-:Y:S02]  /*0f10*/  ISETP.GE.AND P6, PT, R15, R2.reuse, PT ;  /* 0x000000020f00720c */ /* 0x080fe40003fc6270 */
[----:B------:R-:W-:Y:S02]  /*0f20*/  IADD3 R15, R3, 0x200, RZ ;  /* 0x00000200030f7810 */ /* 0x000fe40007ffe0ff */
[-C--:B------:R-:W-:Y:S02]  /*0f30*/  ISETP.GE.AND P5, PT, R17, R2.reuse, PT ;  /* 0x000000021100720c */ /* 0x080fe40003fa6270 */
[----:B------:R-:W-:-:S02]  /*0f40*/  ISETP.GE.AND P1, PT, R15, R2, PT ;  /* 0x000000020f00720c */ /* 0x000fc40003f26270 */
[C---:B------:R-:W-:Y:S02]  /*0f50*/  IADD3 R15, R3.reuse, 0x300, RZ ;  /* 0x00000300030f7810 */ /* 0x040fe40007ffe0ff */
[----:B------:R-:W-:Y:S02]  /*0f60*/  IADD3 R17, R3, 0x280, RZ ;  /* 0x0000028003117810 */ /* 0x000fe40007ffe0ff */
[-C--:B------:R-:W-:Y:S02]  /*0f70*/  ISETP.GE.AND P3, PT, R15, R2.reuse, PT ;  /* 0x000000020f00720c */ /* 0x080fe40003f66270 */
[----:B------:R-:W-:Y:S02]  /*0f80*/  ISETP.GE.AND P2, PT, R17, R2, PT ;  /* 0x000000021100720c */ /* 0x000fe40003f46270 */
[----:B------:R-:W-:Y:S02]  /*0f90*/  @!P0 IADD3 R15, R0, R3, RZ ;  /* 0x00000003000f8210 */ /* 0x000fe40007ffe0ff */
[----:B------:R-:W-:-:S03]  /*0fa0*/  IADD3 R17, R3, 0x380, RZ ;  /* 0x0000038003117810 */ /* 0x000fc60007ffe0ff */
[----:B0-----:R-:W-:Y:S01]  /*0fb0*/  @!P0 IMAD.WIDE.U32 R4, R15, 0x2, R4 ;  /* 0x000000020f048825 */ /* 0x001fe200078e0004 */
[----:B------:R-:W-:Y:S01]  /*0fc0*/  ISETP.GE.AND P4, PT, R17, R2, PT ;  /* 0x000000021100720c */ /* 0x000fe20003f86270 */
[----:B------:R-:W-:-:S12]  /*0fd0*/  @P6 BRA `(.L_x_1777) ;  /* 0x0000000000306947 */ /* 0x000fd80003800000 */
[----:B------:R-:W-:Y:S01]  /*0fe0*/  HADD2.F32 R7, -RZ, R7.H0_H0 ;  /* 0x20000007ff077230 */ /* 0x000fe20000004100 */
        /* <DEDUP_REMOVED lines=11> */
.L_x_1777:
[----:B------:R-:W-:Y:S05]  /*10a0*/  BSYNC B0 ;  /* 0x0000000000007941 */ /* 0x000fea0003800000 */
.L_x_1776:
[----:B------:R-:W-:Y:S04]  /*10b0*/  BSSY B0, `(.L_x_1778) ;  /* 0x000000e000007945 */ /* 0x000fe80003800000 */
[----:B------:R-:W-:Y:S05]  /*10c0*/  @P5 BRA `(.L_x_1779) ;  /* 0x0000000000305947 */ /* 0x000fea0003800000 */
[----:B------:R-:W-:Y:S01]  /*10d0*/  HADD2.F32 R9, -RZ, R9.H0_H0 ;  /* 0x20000009ff097230 */ /* 0x000fe20000004100 */
        /* <DEDUP_REMOVED lines=11> */
.L_x_1779:
[----:B------:R-:W-:Y:S05]  /*1190*/  BSYNC B0 ;  /* 0x0000000000007941 */ /* 0x000fea0003800000 */
.L_x_1778:
[----:B------:R-:W-:Y:S04]  /*11a0*/  BSSY B0, `(.L_x_1780) ;  /* 0x000000e000007945 */ /* 0x000fe80003800000 */
[----:B------:R-:W-:Y:S05]  /*11b0*/  @P1 BRA `(.L_x_1781) ;  /* 0x0000000000301947 */ /* 0x000fea0003800000 */
        /* <DEDUP_REMOVED lines=12> */
.L_x_1781:
[----:B------:R-:W-:Y:S05]  /*1280*/  BSYNC B0 ;  /* 0x0000000000007941 */ /* 0x000fea0003800000 */
.L_x_1780:
        /* <DEDUP_REMOVED lines=14> */
.L_x_1783:
[----:B------:R-:W-:Y:S05]  /*1370*/  BSYNC B0 ;  /* 0x0000000000007941 */ /* 0x000fea0003800000 */
.L_x_1782:
        /* <DEDUP_REMOVED lines=14> */
.L_x_1785:
[----:B------:R-:W-:Y:S05]  /*1460*/  BSYNC B0 ;  /* 0x0000000000007941 */ /* 0x000fea0003800000 */
.L_x_1784:
        /* <DEDUP_REMOVED lines=14> */
.L_x_1787:
[----:B------:R-:W-:Y:S05]  /*1550*/  BSYNC B0 ;  /* 0x0000000000007941 */ /* 0x000fea0003800000 */
.L_x_1786:
[----:B------:R-:W-:Y:S01]  /*1560*/  @!P0 MOV R3, R21 ;  /* 0x0000001500038202 */ /* 0x000fe20000000f00 */
[----:B------:R0:W-:Y:S01]  /*1570*/  @!P0 STG.E.U16 desc[UR4][R4.64], R12 ;  /* 0x0000000c04008986 */ /* 0x0001e2000c101504 */
[----:B------:R-:W-:Y:S04]  /*1580*/  BSSY B0, `(.L_x_1788) ;  /* 0x000002d000007945 */ /* 0x000fe80003800000 */
[----:B------:R-:W-:Y:S01]  /*1590*/  BSSY B1, `(.L_x_1789) ;  /* 0x0000025000017945 */ /* 0x000fe20003800000 */
[----:B------:R-:W-:-:S13]  /*15a0*/  ISETP.GE.AND P0, PT, R3, R2, PT ;  /* 0x000000020300720c */ /* 0x000fda0003f06270 */
[----:B0-----:R-:W-:Y:S05]  /*15b0*/  @P0 BRA `(.L_x_1790) ;  /* 0x0000000000300947 */ /* 0x001fea0003800000 */
[----:B------:R-:W0:Y:S01]  /*15c0*/  LDC.64 R4, c[0x0][0x228] ;  /* 0x00008a00ff047b82 */ /* 0x000e220000000a00 */
[----:B------:R-:W-:Y:S02]  /*15d0*/  IADD3 R15, R0, R3, RZ ;  /* 0x00000003000f7210 */ /* 0x000fe40007ffe0ff */
[----:B------:R-:W-:-:S04]  /*15e0*/  IADD3 R3, R3, 0x80, RZ ;  /* 0x0000008003037810 */ /* 0x000fc80007ffe0ff */
        /* <DEDUP_REMOVED lines=9> */
.L_x_1790:
[----:B------:R-:W-:-:S13]  /*1680*/  ISETP.GE.AND P0, PT, R3, R2, PT ;  /* 0x000000020300720c */ /* 0x000fda0003f06270 */
[----:B------:R-:W-:Y:S05]  /*1690*/  @P0 BRA `(.L_x_1792) ;  /* 0x0000000000300947 */ /* 0x000fea0003800000 */
[----:B0-----:R-:W0:Y:S01]  /*16a0*/  LDC.64 R4, c[0x0][0x228] ;  /* 0x00008a00ff047b82 */ /* 0x001e220000000a00 */
[----:B------:R-:W-:Y:S02]  /*16b0*/  IADD3 R13, R0, R3, RZ ;  /* 0x00000003000d7210 */ /* 0x000fe40007ffe0ff */
[----:B------:R-:W-:-:S03]  /*16c0*/  IADD3 R3, R3, 0x80, RZ ;  /* 0x0000008003037810 */ /* 0x000fc60007ffe0ff */
[----:B0-----:R-:W-:-:S05]  /*16d0*/  IMAD.WIDE.U32 R4, R13, 0x2, R4 ;  /* 0x000000020d047825 */ /* 0x001fca00078e0004 */
[----:B------:R1:W-:Y:S02]  /*16e0*/  STG.E.U16 desc[UR4][R4.64], R7 ;  /* 0x0000000704007986 */ /* 0x0003e4000c101504 */
.L_x_1791:
[----:B------:R-:W-:-:S13]  /*16f0*/  ISETP.GE.AND P0, PT, R3, R2, PT ;  /* 0x000000020300720c */ /* 0x000fda0003f06270 */
[----:B------:R-:W-:Y:S05]  /*1700*/  @P0 BRA `(.L_x_1793) ;  /* 0x0000000000340947 */ /* 0x000fea0003800000 */
[----:B01----:R-:W0:Y:S01]  /*1710*/  LDC.64 R4, c[0x0][0x228] ;  /* 0x00008a00ff047b82 */ /* 0x003e220000000a00 */
[----:B------:R-:W-:Y:S02]  /*1720*/  IADD3 R7, R0, R3, RZ ;  /* 0x0000000300077210 */ /* 0x000fe40007ffe0ff */
[----:B------:R-:W-:-:S03]  /*1730*/  IADD3 R3, R3, 0x80, RZ ;  /* 0x0000008003037810 */ /* 0x000fc60007ffe0ff */
[----:B0-----:R-:W-:-:S05]  /*1740*/  IMAD.WIDE.U32 R4, R7, 0x2, R4 ;  /* 0x0000000207047825 */ /* 0x001fca00078e0004 */
[----:B------:R1:W-:Y:S02]  /*1750*/  STG.E.U16 desc[UR4][R4.64], R8 ;  /* 0x0000000804007986 */ /* 0x0003e4000c101504 */
.L_x_1792:
[----:B------:R-:W-:-:S13]  /*1760*/  ISETP.GE.AND P0, PT, R3, R2, PT ;  /* 0x000000020300720c */ /* 0x000fda0003f06270 */
[----:B------:R-:W-:Y:S05]  /*1770*/  @P0 BREAK B1 ;  /* 0x0000000000010942 */ /* 0x000fea0003800000 */
[----:B------:R-:W-:Y:S05]  /*1780*/  @P0 BRA `(.L_x_1794) ;  /* 0x0000000000300947 */ /* 0x000fea0003800000 */
[----:B01----:R-:W0:Y:S01]  /*1790*/  LDC.64 R4, c[0x0][0x228] ;  /* 0x00008a00ff047b82 */ /* 0x003e220000000a00 */
[----:B------:R-:W-:Y:S02]  /*17a0*/  IADD3 R7, R0, R3, RZ ;  /* 0x0000000300077210 */ /* 0x000fe40007ffe0ff */
[----:B------:R-:W-:-:S03]  /*17b0*/  IADD3 R3, R3, 0x80, RZ ;  /* 0x0000008003037810 */ /* 0x000fc60007ffe0ff */
[----:B0-----:R-:W-:-:S05]  /*17c0*/  IMAD.WIDE.U32 R4, R7, 0x2, R4 ;  /* 0x0000000207047825 */ /* 0x001fca00078e0004 */
[----:B------:R2:W-:Y:S02]  /*17d0*/  STG.E.U16 desc[UR4][R4.64], R9 ;  /* 0x0000000904007986 */ /* 0x0005e4000c101504 */
.L_x_1793:
[----:B------:R-:W-:Y:S05]  /*17e0*/  BSYNC B1 ;  /* 0x0000000000017941 */ /* 0x000fea0003800000 */
.L_x_1789:
[----:B------:R-:W-:-:S13]  /*17f0*/  ISETP.GE.AND P0, PT, R3, R2, PT ;  /* 0x000000020300720c */ /* 0x000fda0003f06270 */
[----:B012---:R-:W0:Y:S01]  /*1800*/  @!P0 LDC.64 R4, c[0x0][0x228] ;  /* 0x00008a00ff048b82 */ /* 0x007e220000000a00 */
[----:B------:R-:W-:Y:S02]  /*1810*/  @!P0 IADD3 R7, R0, R3, RZ ;  /* 0x0000000300078210 */ /* 0x000fe40007ffe0ff */
[----:B------:R-:W-:-:S03]  /*1820*/  @!P0 IADD3 R3, R3, 0x80, RZ ;  /* 0x0000008003038810 */ /* 0x000fc60007ffe0ff */
[----:B0-----:R-:W-:-:S05]  /*1830*/  @!P0 IMAD.WIDE.U32 R4, R7, 0x2, R4 ;  /* 0x0000000207048825 */ /* 0x001fca00078e0004 */
[----:B------:R2:W-:Y:S02]  /*1840*/  @!P0 STG.E.U16 desc[UR4][R4.64], R10 ;  /* 0x0000000a04008986 */ /* 0x0005e4000c101504 */
.L_x_1794:
[----:B------:R-:W-:Y:S05]  /*1850*/  BSYNC B0 ;  /* 0x0000000000007941 */ /* 0x000fea0003800000 */
.L_x_1788:
        /* <DEDUP_REMOVED lines=8> */
.L_x_1795:
        /* <DEDUP_REMOVED lines=10> */
.L_x_7915:


//--------------------- .text._ZN2at6native29vectorized_elementwise_kernelILi4EZZZNS0_65_GLOBAL__N__cd49fe81_27_ActivationSoftplusKernel_cu_1520ed90_292724softplus_backward_kernelERNS_18TensorIteratorBaseERKN3c106ScalarES8_ENKUlvE_clEvENKUlvE1_clEvEUlNS5_4HalfESB_E_St5arrayIPcLm3EEEEviT0_T1_ --------------------------
	.section	.text._ZN2at6native29vectorized_elementwise_kernelILi4EZZZNS0_65_GLOBAL__N__cd49fe81_27_ActivationSoftplusKernel_cu_1520ed90_292724softplus_backward_kernelERNS_18TensorIteratorBaseERKN3c106ScalarES8_ENKUlvE_clEvENKUlvE1_clEvEUlNS5_4HalfESB_E_St5arrayIPcLm3EEEEviT0_T1_,"ax",@progbits
	.align	128
        .global         _ZN2at6native29vectorized_elementwise_kernelILi4EZZZNS0_65_GLOBAL__N__cd49fe81_27_ActivationSoftplusKernel_cu_1520ed90_292724softplus_backward_kernelERNS_18TensorIteratorBaseERKN3c106ScalarES8_ENKUlvE_clEvENKUlvE1_clEvEUlNS5_4HalfESB_E_St5arrayIPcLm3EEEEviT0_T1_
        .type           _ZN2at6native29vectorized_elementwise_kernelILi4EZZZNS0_65_GLOBAL__N__cd49fe81_27_ActivationSoftplusKernel_cu_1520ed90_292724softplus_backward_kernelERNS_18TensorIteratorBaseERKN3c106ScalarES8_ENKUlvE_clEvENKUlvE1_clEvEUlNS5_4HalfESB_E_St5arrayIPcLm3EEEEviT0_T1_,@function
        .size           _ZN2at6native29vectorized_elementwise_kernelILi4EZZZNS0_65_GLOBAL__N__cd49fe81_27_ActivationSoftplusKernel_cu_1520ed90_292724softplus_backward_kernelERNS_18TensorIteratorBaseERKN3c106ScalarES8_ENKUlvE_clEvENKUlvE1_clEvEUlNS5_4HalfESB_E_St5arrayIPcLm3EEEEviT0_T1_,(.L_x_7916 - _ZN2at6native29vectorized_elementwise_kernelILi4EZZZNS0_65_GLOBAL__N__cd49fe81_27_ActivationSoftplusKernel_cu_1520ed90_292724softplus_backward_kernelERNS_18TensorIteratorBaseERKN3c106ScalarES8_ENKUlvE_clEvENKUlvE1_clEvEUlNS5_4HalfESB_E_St5arrayIPcLm3EEEEviT0_T1_)
        .other          _ZN2at6native29vectorized_elementwise_kernelILi4EZZZNS0_65_GLOBAL__N__cd49fe81_27_ActivationSoftplusKernel_cu_1520ed90_292724softplus_backward_kernelERNS_18TensorIteratorBaseERKN3c106ScalarES8_ENKUlvE_clEvENKUlvE1_clEvEUlNS5_4HalfESB_E_St5arrayIPcLm3EEEEviT0_T1_,@"STO_CUDA_ENTRY STV_DEFAULT"
_ZN2at6native29vectorized_elementwise_kernelILi4EZZZNS0_65_GLOBAL__N__cd49fe81_27_ActivationSoftplusKernel_cu_1520ed90_292724softplus_backward_kernelERNS_18TensorIteratorBaseERKN3c106ScalarES8_ENKUlvE_clEvENKUlvE1_clEvEUlNS5_4HalfESB_E_St5arrayIPcLm3EEEEviT0_T1_:
.text._ZN2at6native29vectorized_elementwise_kernelILi4EZZZNS0_65_GLOBAL__N__cd49fe81_27_ActivationSoftplusKernel_cu_1520ed90_292724softplus_backward_kernelERNS_18TensorIteratorBaseERKN3c106ScalarES8_ENKUlvE_clEvENKUlvE1_clEvEUlNS5_4HalfESB_E_St5arrayIPcLm3EEEEviT0_T1_:
        /* <DEDUP_REMOVED lines=14> */
[----:B------:R-:W3:Y:S01]  /*00e0*/  LDG.E.64 R10, desc[UR4][R14.64] ;  /* 0x000000040e0a7981 */ /* 0x000ee2000c1e1b00 */
[----:B--2---:R-:W-:-:S03]  /*00f0*/  IMAD.WIDE R4, R0, 0x2, R4 ;  /* 0x0000000200047825 */ /* 0x004fc600078e0204 */
[----:B------:R-:W2:Y:S01]  /*0100*/  LDG.E.64 R2, desc[UR4][R14.64+0x400] ;  /* 0x000400040e027981 */ /* 0x000ea2000c1e1b00 */
[----:B------:R-:W-:-:S05]  /*0110*/  IMAD.WIDE.U32 R12, R8, 0x8, R4 ;  /* 0x00000008080c7825 */ /* 0x000fca00078e0004 */
[----:B------:R-:W4:Y:S04]  /*0120*/  LDG.E.64 R6, desc[UR4][R12.64] ;  /* 0x000000040c067981 */ /* 0x000f28000c1e1b00 */
[----:B------:R2:W5:Y:S01]  /*0130*/  LDG.E.64 R4, desc[UR4][R12.64+0x400] ;  /* 0x000400040c047981 */ /* 0x000562000c1e1b00 */
[--C-:B---3--:R-:W-:Y:S02]  /*0140*/  HADD2.F32 R9, -RZ, R10.reuse.H0_H0 ;  /* 0x2000000aff097230 */ /* 0x108fe40000004100 */
[----:B------:R-:W-:Y:S02]  /*0150*/  HADD2.F32 R10, -RZ, R10.H1_H1 ;  /* 0x3000000aff0a7230 */ /* 0x000fe40000004100 */
[--C-:B--2---:R-:W-:Y:S02]  /*0160*/  HADD2.F32 R13, -RZ, R2.reuse.H0_H0 ;  /* 0x20000002ff0d7230 */ /* 0x104fe40000004100 */
[----:B------:R-:W-:Y:S01]  /*0170*/  FMUL.FTZ R9, R9, UR6 ;  /* 0x0000000609097c20 */ /* 0x000fe20008410000 */
[----:B------:R-:W-:-:S02]  /*0180*/  HADD2.F32 R2, -RZ, R2.H1_H1 ;  /* 0x30000002ff027230 */ /* 0x000fc40000004100 */
[----:B------:R-:W-:Y:S01]  /*0190*/  FMUL.FTZ R16, R10, UR6 ;  /* 0x000000060a107c20 */ /* 0x000fe20008410000 */
[--C-:B------:R-:W-:Y:S02]  /*01a0*/  HADD2.F32 R14, -RZ, R3.reuse.H0_H0 ;  /* 0x20000003ff0e7230 */ /* 0x100fe40000004100 */
[----:B------:R-:W-:Y:S01]  /*01b0*/  FMUL.FTZ R13, R13, UR6 ;  /* 0x000000060d0d7c20 */ /* 0x000fe20008410000 */
[----:B------:R-:W-:Y:S01]  /*01c0*/  FSETP.GT.FTZ.AND P6, PT, R9, UR7, PT ;  /* 0x0000000709007c0b */ /* 0x000fe2000bfd4000 */
[----:B------:R-:W-:Y:S01]  /*01d0*/  HADD2.F32 R3, -RZ, R3.H1_H1 ;  /* 0x30000003ff037230 */ /* 0x000fe20000004100 */
[----:B------:R-:W-:Y:S01]  /*01e0*/  FSETP.GT.FTZ.AND P5, PT, R16, UR7, PT ;  /* 0x0000000710007c0b */ /* 0x000fe2000bfb4000 */
[----:B------:R-:W-:Y:S01]  /*01f0*/  FMUL.FTZ R14, R14, UR6 ;  /* 0x000000060e0e7c20 */ /* 0x000fe20008410000 */
[----:B------:R-:W-:Y:S02]  /*0200*/  FSETP.GT.FTZ.AND P2, PT, R13, UR7, PT ;  /* 0x000000070d007c0b */ /* 0x000fe4000bf54000 */
[----:B------:R-:W-:-:S02]  /*0210*/  FMUL.FTZ R3, R3, UR6 ;  /* 0x0000000603037c20 */ /* 0x000fc40008410000 */
[----:B------:R-:W-:-:S05]  /*0220*/  FSETP.GT.FTZ.AND P0, PT, R14, UR7, PT ;  /* 0x000000070e007c0b */ /* 0x000fca000bf14000 */
[----:B------:R-:W-:Y:S01]  /*0230*/  @!P6 FMUL.FTZ R10, R9, 1.4426950216293334961 ;  /* 0x3fb8aa3b090ae820 */ /* 0x000fe20000410000 */
[--C-:B------:R-:W-:Y:S02]  /*0240*/  HADD2.F32 R9, -RZ, R11.reuse.H0_H0 ;  /* 0x2000000bff097230 */ /* 0x100fe40000004100 */
[----:B------:R-:W-:Y:S01]  /*0250*/  @!P5 FMUL.FTZ R19, R16, 1.4426950216293334961 ;  /* 0x3fb8aa3b1013d820 */ /* 0x000fe20000410000 */
[----:B------:R-:W-:Y:S02]  /*0260*/  HADD2.F32 R11, -RZ, R11.H1_H1 ;  /* 0x3000000bff0b7230 */ /* 0x000fe40000004100 */
[--C-:B----4-:R-:W-:Y:S01]  /*0270*/  HADD2.F32 R16, -RZ, R7.reuse.H0_H0 ;  /* 0x20000007ff107230 */ /* 0x110fe20000004100 */
[----:B------:R-:W0:Y:S01]  /*0280*/  @!P6 MUFU.EX2 R10, R10 ;  /* 0x0000000a000ae308 */ /* 0x000e220000000800 */
[----:B------:R-:W-:Y:S01]  /*0290*/  FMUL.FTZ R12, R9, UR6 ;  /* 0x00000006090c7c20 */ /* 0x000fe20008410000 */
[----:B------:R-:W-:Y:S01]  /*02a0*/  FMUL.FTZ R11, R11, UR6 ;  /* 0x000000060b0b7c20 */ /* 0x000fe20008410000 */
[----:B------:R-:W-:-:S03]  /*02b0*/  HADD2.F32 R7, -RZ, R7.H1_H1 ;  /* 0x30000007ff077230 */ /* 0x000fc60000004100 */
[----:B------:R-:W-:Y:S02]  /*02c0*/  FSETP.GT.FTZ.AND P4, PT, R12, UR7, PT ;  /* 0x000000070c007c0b */ /* 0x000fe4000bf94000 */
[----:B------:R-:W-:Y:S01]  /*02d0*/  FSETP.GT.FTZ.AND P3, PT, R11, UR7, PT ;  /* 0x000000070b007c0b */ /* 0x000fe2000bf74000 */
[----:B------:R-:W1:Y:S01]  /*02e0*/  @!P5 MUFU.EX2 R19, R19 ;  /* 0x000000130013d308 */ /* 0x000e620000000800 */
[----:B0-----:R-:W-:-:S09]  /*02f0*/  @!P6 FADD.FTZ R9, R10, 1 ;  /* 0x3f8000000a09e421 */ /* 0x001fd20000010000 */
[----:B------:R-:W-:Y:S01]  /*0300*/  @!P4 FMUL.FTZ R21, R12, 1.4426950216293334961 ;  /* 0x3fb8aa3b0c15c820 */ /* 0x000fe20000410000 */
[----:B------:R-:W-:Y:S01]  /*0310*/  FMUL.FTZ R12, R2, UR6 ;  /* 0x00000006020c7c20 */ /* 0x000fe20008410000 */
[----:B------:R0:W2:Y:S01]  /*0320*/  @!P6 MUFU.RCP R15, R9 ;  /* 0x00000009000fe308 */ /* 0x0000a20000001000 */
[----:B------:R-:W-:Y:S01]  /*0330*/  @!P2 FMUL.FTZ R2, R13, 1.4426950216293334961 ;  /* 0x3fb8aa3b0d02a820 */ /* 0x000fe20000410000 */
[----:B------:R-:W-:Y:S01]  /*0340*/  @!P3 FMUL.FTZ R18, R11, 1.4426950216293334961 ;  /* 0x3fb8aa3b0b12b820 */ /* 0x000fe20000410000 */
[----:B------:R-:W-:Y:S01]  /*0350*/  @!P0 FMUL.FTZ R13, R14, 1.4426950216293334961 ;  /* 0x3fb8aa3b0e0d8820 */ /* 0x000fe20000410000 */
[----:B------:R-:W-:Y:S01]  /*0360*/  FSETP.GT.FTZ.AND P1, PT, R12, UR7, PT ;  /* 0x000000070c007c0b */ /* 0x000fe2000bf34000 */
[----:B-1----:R-:W-:-:S03]  /*0370*/  @!P5 FADD.FTZ R20, R19, 1 ;  /* 0x3f8000001314d421 */ /* 0x002fc60000010000 */
[----:B------:R-:W1:Y:S01]  /*0380*/  @!P4 MUFU.EX2 R21, R21 ;  /* 0x000000150015c308 */ /* 0x000e620000000800 */
[--C-:B0-----:R-:W-:Y:S02]  /*0390*/  HADD2.F32 R9, -RZ, R6.reuse.H0_H0 ;  /* 0x20000006ff097230 */ /* 0x101fe40000004100 */
        /* <DEDUP_REMOVED lines=27> */
[--C-:B-----5:R-:W-:Y:S02]  /*0550*/  HADD2.F32 R19, -RZ, R4.reuse.H0_H0 ;  /* 0x20000004ff137230 */ /* 0x120fe40000004100 */
[----:B------:R-:W-:Y:S02]  /*0560*/  HADD2.F32 R20, -RZ, R4.H1_H1 ;  /* 0x30000004ff147230 */ /* 0x000fe40000004100 */
[--C-:B------:R-:W-:Y:S02]  /*0570*/  HADD2.F32 R4, -RZ, R5.reuse.H0_H0 ;  /* 0x20000005ff047230 */ /* 0x100fe40000004100 */
[----:B------:R-:W-:Y:S01]  /*0580*/  @!P2 FMUL.FTZ R10, R19, R10 ;  /* 0x0000000a130aa220 */ /* 0x000fe20000410000 */
[----:B------:R-:W1:Y:S01]  /*0590*/  @!P2 MUFU.RCP R11, R11 ;  /* 0x0000000b000ba308 */ /* 0x000e620000001000 */
[----:B------:R-:W-:-:S02]  /*05a0*/  HADD2.F32 R5, -RZ, R5.H1_H1 ;  /* 0x30000005ff057230 */ /* 0x000fc40000004100 */
[----:B------:R-:W-:Y:S01]  /*05b0*/  @!P1 FMUL.FTZ R15, R20, R15 ;  /* 0x0000000f140f9220 */ /* 0x000fe20000410000 */
[----:B------:R-:W-:Y:S01]  /*05c0*/  @!P0 FMUL.FTZ R0, R4, R13 ;  /* 0x0000000d04008220 */ /* 0x000fe20000410000 */
[----:B0-----:R-:W-:Y:S01]  /*05d0*/  @!P4 FMUL.FTZ R16, R21, R22 ;  /* 0x000000161510c220 */ /* 0x001fe20000410000 */
[----:B------:R-:W-:Y:S01]  /*05e0*/  F2FP.F16.F32.PACK_AB R6, R6, R9 ;  /* 0x000000090606723e */ /* 0x000fe200000000ff */
[----:B------:R-:W-:Y:S01]  /*05f0*/  @!P6 FMUL.FTZ R13, R5, R12 ;  /* 0x0000000c050de220 */ /* 0x000fe20000410000 */
[----:B------:R-:W0:Y:S01]  /*0600*/  @!P1 MUFU.RCP R14, R14 ;  /* 0x0000000e000e9308 */ /* 0x000e220000001000 */
[----:B--2---:R-:W-:-:S05]  /*0610*/  @!P3 FMUL.FTZ R7, R24, R23 ;  /* 0x000000171807b220 */ /* 0x004fca0000410000 */
[----:B------:R-:W-:Y:S02]  /*0620*/  F2FP.F16.F32.PACK_AB R7, R7, R16 ;  /* 0x000000100707723e */ /* 0x000fe400000000ff */
[----:B------:R-:W2:Y:S01]  /*0630*/  @!P0 MUFU.RCP R17, R17 ;  /* 0x0000001100118308 */ /* 0x000ea20000001000 */
[----:B-1----:R-:W-:Y:S02]  /*0640*/  @!P2 FMUL.FTZ R19, R10, R11 ;  /* 0x0000000b0a13a220 */ /* 0x002fe40000410000 */
[----:B------:R-:W-:Y:S05]  /*0650*/  STG.E.64 desc[UR4][R2.64], R6 ;  /* 0x0000000602007986 */ /* 0x000fea000c101b04 */
[----:B------:R-:W1:Y:S01]  /*0660*/  @!P6 MUFU.RCP R18, R25 ;  /* 0x000000190012e308 */ /* 0x000e620000001000 */
[----:B0-----:R-:W-:-:S05]  /*0670*/  @!P1 FMUL.FTZ R20, R15, R14 ;  /* 0x0000000e0f149220 */ /* 0x001fca0000410000 */
[----:B------:R-:W-:Y:S01]  /*0680*/  F2FP.F16.F32.PACK_AB R20, R20, R19 ;  /* 0x000000131414723e */ /* 0x000fe200000000ff */
[----:B--2---:R-:W-:Y:S01]  /*0690*/  @!P0 FMUL.FTZ R4, R0, R17 ;  /* 0x0000001100048220 */ /* 0x004fe20000410000 */
[----:B-1----:R-:W-:-:S05]  /*06a0*/  @!P6 FMUL.FTZ R5, R13, R18 ;  /* 0x000000120d05e220 */ /* 0x002fca0000410000 */
[----:B------:R-:W-:-:S05]  /*06b0*/  F2FP.F16.F32.PACK_AB R21, R5, R4 ;  /* 0x000000040515723e */ /* 0x000fca00000000ff */
[----:B------:R-:W-:Y:S01]  /*06c0*/  STG.E.64 desc[UR4][R2.64+0x400], R20 ;  /* 0x0004001402007986 */ /* 0x000fe2000c101b04 */
[----:B------:R-:W-:Y:S05]  /*06d0*/  EXIT ;  /* 0x000000000000794d */ /* 0x000fea0003800000 */
.L_x_1796:
        /* <DEDUP_REMOVED lines=105> */
.L_x_1798:
[----:B------:R-:W-:Y:S05]  /*0d70*/  BSYNC B0 ;  /* 0x0000000000007941 */ /* 0x000fea0003800000 */
.L_x_1797:
        /* <DEDUP_REMOVED lines=14> */
.L_x_1800:
[----:B------:R-:W-:Y:S05]  /*0e60*/  BSYNC B0 ;  /* 0x0000000000007941 */ /* 0x000fea0003800000 */
.L_x_1799:
        /* <DEDUP_REMOVED lines=29> */
.L_x_1802:
[----:B------:R-:W-:Y:S05]  /*1040*/  BSYNC B0 ;  /* 0x0000000000007941 */ /* 0x000fea0003800000 */
.L_x_1801:
        /* <DEDUP_REMOVED lines=14> */
.L_x_1804:
[----:B------:R-:W-:Y:S05]  /*1130*/  BSYNC B0 ;  /* 0x0000000000007941 */ /* 0x000fea0003800000 */
.L_x_1803:
        /* <DEDUP_REMOVED lines=14> */
.L_x_1806:
[----:B------:R-:W-:Y:S05]  /*1220*/  BSYNC B0 ;  /* 0x0000000000007941 */ /* 0x000fea0003800000 */
.L_x_1805:
        /* <DEDUP_REMOVED lines=14> */
.L_x_1808:
[----:B------:R-:W-:Y:S05]  /*1310*/  BSYNC B0 ;  /* 0x0000000000007941 */ /* 0x000fea0003800000 */
.L_x_1807:
        /* <DEDUP_REMOVED lines=14> */
.L_x_1810:
[----:B------:R-:W-:Y:S05]  /*1400*/  BSYNC B0 ;  /* 0x0000000000007941 */ /* 0x000fea0003800000 */
.L_x_1809:
        /* <DEDUP_REMOVED lines=14> */
.L_x_1812:
[----:B------:R-:W-:Y:S05]  /*14f0*/  BSYNC B0 ;  /* 0x0000000000007941 */ /* 0x000fea0003800000 */
.L_x_1811:
        /* <DEDUP_REMOVED lines=18> */
.L_x_1815:
[----:B------:R-:W-:-:S13]  /*1620*/  ISETP.GE.AND P0, PT, R3, R2, PT ;  /* 0x000000020300720c */ /* 0x000fda0003f06270 */
[----:B------:R-:W-:Y:S05]  /*1630*/  @P0 BRA `(.L_x_1817) ;  /* 0x0000000000300947 */ /* 0x000fea0003800000 */
[----:B0-----:R-:W0:Y:S01]  /*1640*/  LDC.64 R4, c[0x0][0x228] ;  /* 0x00008a00ff047b82 */ /* 0x001e220000000a00 */
[----:B------:R-:W-:Y:S02]  /*1650*/  IADD3 R13, R0, R3, RZ ;  /* 0x00000003000d7210 */ /* 0x000fe40007ffe0ff */
[----:B------:R-:W-:-:S03]  /*1660*/  IADD3 R3, R3, 0x80, RZ ;  /* 0x0000008003037810 */ /* 0x000fc60007ffe0ff */
[----:B0-----:R-:W-:-:S05]  /*1670*/  IMAD.WIDE.U32 R4, R13, 0x2, R4 ;  /* 0x000000020d047825 */ /* 0x001fca00078e0004 */
[----:B------:R1:W-:Y:S02]  /*1680*/  STG.E.U16 desc[UR4][R4.64], R7 ;  /* 0x0000000704007986 */ /* 0x0003e4000c101504 */
.L_x_1816:
[----:B------:R-:W-:-:S13]  /*1690*/  ISETP.GE.AND P0, PT, R3, R2, PT ;  /* 0x000000020300720c */ /* 0x000fda0003f06270 */
[----:B------:R-:W-:Y:S05]  /*16a0*/  @P0 BRA `(.L_x_1818) ;  /* 0x0000000000340947 */ /* 0x000fea0003800000 */
[----:B01----:R-:W0:Y:S01]  /*16b0*/  LDC.64 R4, c[0x0][0x228] ;  /* 0x00008a00ff047b82 */ /* 0x003e220000000a00 */
[----:B------:R-:W-:Y:S02]  /*16c0*/  IADD3 R7, R0, R3, RZ ;  /* 0x0000000300077210 */ /* 0x000fe40007ffe0ff */
[----:B------:R-:W-:-:S03]  /*16d0*/  IADD3 R3, R3, 0x80, RZ ;  /* 0x0000008003037810 */ /* 0x000fc60007ffe0ff */
[----:B0-----:R-:W-:-:S05]  /*16e0*/  IMAD.WIDE.U32 R4, R7, 0x2, R4 ;  /* 0x0000000207047825 */ /* 0x001fca00078e0004 */
[----:B------:R1:W-:Y:S02]  /*16f0*/  STG.E.U16 desc[UR4][R4.64], R8 ;  /* 0x0000000804007986 */ /* 0x0003e4000c101504 */
.L_x_1817:
        /* <DEDUP_REMOVED lines=8> */
.L_x_1818:
[----:B------:R-:W-:Y:S05]  /*1780*/  BSYNC B1 ;  /* 0x0000000000017941 */ /* 0x000fea0003800000 */
.L_x_1814:
[----:B------:R-:W-:-:S13]  /*1790*/  ISETP.GE.AND P0, PT, R3, R2, PT ;  /* 0x000000020300720c */ /* 0x000fda0003f06270 */
[----:B012---:R-:W0:Y:S01]  /*17a0*/  @!P0 LDC.64 R4, c[0x0][0x228] ;  /* 0x00008a00ff048b82 */ /* 0x007e220000000a00 */
[----:B------:R-:W-:Y:S02]  /*17b0*/  @!P0 IADD3 R7, R0, R3, RZ ;  /* 0x0000000300078210 */ /* 0x000fe40007ffe0ff */
[----:B------:R-:W-:-:S03]  /*17c0*/  @!P0 IADD3 R3, R3, 0x80, RZ ;  /* 0x0000008003038810 */ /* 0x000fc60007ffe0ff */
[----:B0-----:R-:W-:-:S05]  /*17d0*/  @!P0 IMAD.WIDE.U32 R4, R7, 0x2, R4 ;  /* 0x0000000207048825 */ /* 0x001fca00078e0004 */
[----:B------:R2:W-:Y:S02]  /*17e0*/  @!P0 STG.E.U16 desc[UR4][R4.64], R10 ;  /* 0x0000000a04008986 */ /* 0x0005e4000c101504 */
.L_x_1819:
[----:B------:R-:W-:Y:S05]  /*17f0*/  BSYNC B0 ;  /* 0x0000000000007941 */ /* 0x000fea0003800000 */
.L_x_1813:
        /* <DEDUP_REMOVED lines=8> */
.L_x_1820:
        /* <DEDUP_REMOVED lines=16> */
.L_x_7916:


//--------------------- .text._ZN2at6native29vectorized_elementwise_kernelILi8EZZZNS0_65_GLOBAL__N__cd49fe81_27_ActivationSoftplusKernel_cu_1520ed90_292724softplus_backward_kernelERNS_18TensorIteratorBaseERKN3c106ScalarES8_ENKUlvE_clEvENKUlvE1_clEvEUlNS5_4HalfESB_E_St5arrayIPcLm3EEEEviT0_T1_ --------------------------
	.section	.text._ZN2at6native29vectorized_elementwise_kernelILi8EZZZNS0_65_GLOBAL__N__cd49fe81_27_ActivationSoftplusKernel_cu_1520ed90_292724softplus_backward_kernelERNS_18TensorIteratorBaseERKN3c106ScalarES8_ENKUlvE_clEvENKUlvE1_clEvEUlNS5_4HalfESB_E_St5arrayIPcLm3EEEEviT0_T1_,"ax",@progbits
	.align	128
        .global         _ZN2at6native29vectorized_elementwise_kernelILi8EZZZNS0_65_GLOBAL__N__cd49fe81_27_ActivationSoftplusKernel_cu_1520ed90_292724softplus_backward_kernelERNS_18TensorIteratorBaseERKN3c106ScalarES8_ENKUlvE_clEvENKUlvE1_clEvEUlNS5_4HalfESB_E_St5arrayIPcLm3EEEEviT0_T1_
        .type           _ZN2at6native29vectorized_elementwise_kernelILi8EZZZNS0_65_GLOBAL__N__cd49fe81_27_ActivationSoftplusKernel_cu_1520ed90_292724softplus_backward_kernelERNS_18TensorIteratorBaseERKN3c106ScalarES8_ENKUlvE_clEvENKUlvE1_clEvEUlNS5_4HalfESB_E_St5arrayIPcLm3EEEEviT0_T1_,@function
        .size           _ZN2at6native29vectorized_elementwise_kernelILi8EZZZNS0_65_GLOBAL__N__cd49fe81_27_ActivationSoftplusKernel_cu_1520ed90_292724softplus_backward_kernelERNS_18TensorIteratorBaseERKN3c106ScalarES8_ENKUlvE_clEvENKUlvE1_clEvEUlNS5_4HalfESB_E_St5arrayIPcLm3EEEEviT0_T1_,(.L_x_7917 - _ZN2at6native29vectorized_elementwise_kernelILi8EZZZNS0_65_GLOBAL__N__cd49fe81_27_ActivationSoftplusKernel_cu_1520ed90_292724softplus_backward_kernelERNS_18TensorIteratorBaseERKN3c106ScalarES8_ENKUlvE_clEvENKUlvE1_clEvEUlNS5_4HalfESB_E_St5arrayIPcLm3EEEEviT0_T1_)
        .other          _ZN2at6native29vectorized_elementwise_kernelILi8EZZZNS0_65_GLOBAL__N__cd49fe81_27_ActivationSoftplusKernel_cu_1520ed90_292724softplus_backward_kernelERNS_18TensorIteratorBaseERKN3c106ScalarES8_ENKUlvE_clEvENKUlvE1_clEvEUlNS5_4HalfESB_E_St5arrayIPcLm3EEEEviT0_T1_,@"STO_CUDA_ENTRY STV_DEFAULT"
_ZN2at6native29vectorized_elementwise_kernelILi8EZZZNS0_65_GLOBAL__N__cd49fe81_27_ActivationSoftplusKernel_cu_1520ed90_292724softplus_backward_kernelERNS_18TensorIteratorBaseERKN3c106ScalarES8_ENKUlvE_clEvENKUlvE1_clEvEUlNS5_4HalfESB_E_St5arrayIPcLm3EEEEviT0_T1_:
.text._ZN2at6native29vectorized_elementwise_kernelILi8EZZZNS0_65_GLOBAL__N__cd49fe81_27_ActivationSoftplusKernel_cu_1520ed90_292724softplus_backward_kernelERNS_18TensorIteratorBaseERKN3c106ScalarES8_ENKUlvE_clEvENKUlvE1_clEvEUlNS5_4HalfESB_E_St5arrayIPcLm3EEEEviT0_T1_:
        /* <DEDUP_REMOVED lines=18> */
[--C-:B--2---:R-:W-:Y:S02]  /*0120*/  HADD2.F32 R2, -RZ, R12.reuse.H0_H0 ;  /* 0x2000000cff027230 */ /* 0x104fe40000004100 */
[----:B------:R-:W-:Y:S02]  /*0130*/  HADD2.F32 R3, -RZ, R12.H1_H1 ;  /* 0x3000000cff037230 */ /* 0x000fe40000004100 */
[--C-:B------:R-:W-:Y:S02]  /*0140*/  HADD2.F32 R9, -RZ, R13.reuse.H0_H0 ;  /* 0x2000000dff097230 */ /* 0x100fe40000004100 */
[----:B------:R-:W-:Y:S01]  /*0150*/  FMUL.FTZ R2, R2, UR6 ;  /* 0x0000000602027c20 */ /* 0x000fe20008410000 */
[----:B------:R-:W-:Y:S02]  /*0160*/  HADD2.F32 R13, -RZ, R13.H1_H1 ;  /* 0x3000000dff0d7230 */ /* 0x000fe40000004100 */
[----:B------:R-:W-:Y:S01]  /*0170*/  FMUL.FTZ R3, R3, UR6 ;  /* 0x0000000603037c20 */ /* 0x000fe20008410000 */
[----:B------:R-:W-:-:S02]  /*0180*/  HADD2.F32 R10, -RZ, R14.H0_H0 ;  /* 0x2000000eff0a7230 */ /* 0x000fc40000004100 */
[----:B------:R-:W-:Y:S01]  /*0190*/  FMUL.FTZ R9, R9, UR6 ;  /* 0x0000000609097c20 */ /* 0x000fe20008410000 */
[----:B------:R-:W-:Y:S01]  /*01a0*/  FSETP.GT.FTZ.AND P6, PT, R2, UR7, PT ;  /* 0x0000000702007c0b */ /* 0x000fe2000bfd4000 */
[----:B------:R-:W-:Y:S01]  /*01b0*/  HADD2.F32 R14, -RZ, R14.H1_H1 ;  /* 0x3000000eff0e7230 */ /* 0x000fe20000004100 */
[----:B------:R-:W-:Y:S01]  /*01c0*/  FSETP.GT.FTZ.AND P5, PT, R3, UR7, PT ;  /* 0x0000000703007c0b */ /* 0x000fe2000bfb4000 */
[----:B------:R-:W-:Y:S01]  /*01d0*/  FMUL.FTZ R13, R13, UR6 ;  /* 0x000000060d0d7c20 */ /* 0x000fe20008410000 */
[----:B------:R-:W-:Y:S01]  /*01e0*/  FSETP.GT.FTZ.AND P4, PT, R9, UR7, PT ;  /* 0x0000000709007c0b */ /* 0x000fe2000bf94000 */
[----:B------:R-:W-:Y:S01]  /*01f0*/  FMUL.FTZ R10, R10, UR6 ;  /* 0x000000060a0a7c20 */ /* 0x000fe20008410000 */
[----:B------:R-:W-:Y:S02]  /*0200*/  FMUL.FTZ R14, R14, UR6 ;  /* 0x000000060e0e7c20 */ /* 0x000fe40008410000 */
[----:B------:R-:W-:Y:S02]  /*0210*/  FSETP.GT.FTZ.AND P3, PT, R13, UR7, PT ;  /* 0x000000070d007c0b */ /* 0x000fe4000bf74000 */
[----:B------:R-:W-:-:S02]  /*0220*/  FSETP.GT.FTZ.AND P2, PT, R10, UR7, PT ;  /* 0x000000070a007c0b */ /* 0x000fc4000bf54000 */
[----:B------:R-:W-:Y:S01]  /*0230*/  FSETP.GT.FTZ.AND P1, PT, R14, UR7, PT ;  /* 0x000000070e007c0b */ /* 0x000fe2000bf34000 */
[----:B------:R-:W-:Y:S02]  /*0240*/  @!P6 FMUL.FTZ R2, R2, 1.4426950216293334961 ;  /* 0x3fb8aa3b0202e820 */ /* 0x000fe40000410000 */
[----:B------:R-:W-:Y:S02]  /*0250*/  @!P5 FMUL.FTZ R19, R3, 1.4426950216293334961 ;  /* 0x3fb8aa3b0313d820 */ /* 0x000fe40000410000 */
[----:B------:R-:W-:Y:S01]  /*0260*/  @!P4 FMUL.FTZ R21, R9, 1.4426950216293334961 ;  /* 0x3fb8aa3b0915c820 */ /* 0x000fe20000410000 */
[--C-:B------:R-:W-:Y:S01]  /*0270*/  HADD2.F32 R9, -RZ, R15.reuse.H0_H0 ;  /* 0x2000000fff097230 */ /* 0x100fe20000004100 */
[----:B------:R-:W0:Y:S01]  /*0280*/  @!P6 MUFU.EX2 R2, R2 ;  /* 0x000000020002e308 */ /* 0x000e220000000800 */
[----:B------:R-:W-:Y:S02]  /*0290*/  HADD2.F32 R15, -RZ, R15.H1_H1 ;  /* 0x3000000fff0f7230 */ /* 0x000fe40000004100 */
[----:B------:R-:W-:Y:S01]  /*02a0*/  @!P3 FMUL.FTZ R22, R13, 1.4426950216293334961 ;  /* 0x3fb8aa3b0d16b820 */ /* 0x000fe20000410000 */
[----:B------:R-:W-:Y:S01]  /*02b0*/  FMUL.FTZ R11, R9, UR6 ;  /* 0x00000006090b7c20 */ /* 0x000fe20008410000 */
[----:B---3--:R-:W-:-:S02]  /*02c0*/  HADD2.F32 R9, -RZ, R4.H0_H0 ;  /* 0x20000004ff097230 */ /* 0x008fc40000004100 */
[----:B------:R-:W-:Y:S01]  /*02d0*/  @!P2 FMUL.FTZ R10, R10, 1.4426950216293334961 ;  /* 0x3fb8aa3b0a0aa820 */ /* 0x000fe20000410000 */
[----:B------:R-:W-:Y:S01]  /*02e0*/  HADD2.F32 R4, -RZ, R4.H1_H1 ;  /* 0x30000004ff047230 */ /* 0x000fe20000004100 */
[----:B------:R-:W1:Y:S01]  /*02f0*/  @!P5 MUFU.EX2 R19, R19 ;  /* 0x000000130013d308 */ /* 0x000e620000000800 */
[----:B------:R-:W-:-:S07]  /*0300*/  FSETP.GT.FTZ.AND P0, PT, R11, UR7, PT ;  /* 0x000000070b007c0b */ /* 0x000fce000bf14000 */
[----:B------:R-:W2:Y:S01]  /*0310*/  @!P4 MUFU.EX2 R21, R21 ;  /* 0x000000150015c308 */ /* 0x000ea20000000800 */
[----:B0-----:R-:W-:Y:S01]  /*0320*/  @!P6 FADD.FTZ R3, R2, 1 ;  /* 0x3f8000000203e421 */ /* 0x001fe20000010000 */
[----:B------:R-:W-:-:S04]  /*0330*/  @!P6 FMUL.FTZ R2, R9, R2 ;  /* 0x000000020902e220 */ /* 0x000fc80000410000 */
[----:B------:R-:W-:Y:S02]  /*0340*/  @!P0 FMUL.FTZ R13, R11, 1.4426950216293334961 ;  /* 0x3fb8aa3b0b0d8820 */ /* 0x000fe40000410000 */
[----:B------:R0:W3:Y:S01]  /*0350*/  @!P6 MUFU.RCP R17, R3 ;  /* 0x000000030011e308 */ /* 0x0000e20000001000 */
[----:B-1----:R-:W-:Y:S01]  /*0360*/  @!P5 FADD.FTZ R16, R19, 1 ;  /* 0x3f8000001310d421 */ /* 0x002fe20000010000 */
[----:B------:R-:W-:-:S06]  /*0370*/  @!P5 FMUL.FTZ R19, R4, R19 ;  /* 0x000000130413d220 */ /* 0x000fcc0000410000 */
[----:B------:R-:W1:Y:S01]  /*0380*/  @!P3 MUFU.EX2 R22, R22 ;  /* 0x000000160016b308 */ /* 0x000e620000000800 */
[----:B0-----:R-:W-:Y:S01]  /*0390*/  FMUL.FTZ R3, R15, UR6 ;  /* 0x000000060f037c20 */ /* 0x001fe20008410000 */
[----:B------:R-:W-:Y:S01]  /*03a0*/  @!P1 FMUL.FTZ R15, R14, 1.4426950216293334961 ;  /* 0x3fb8aa3b0e0f9820 */ /* 0x000fe20000410000 */
[----:B--2---:R-:W-:-:S05]  /*03b0*/  @!P4 FADD.FTZ R18, R21, 1 ;  /* 0x3f8000001512c421 */ /* 0x004fca0000010000 */
[----:B------:R-:W0:Y:S01]  /*03c0*/  @!P2 MUFU.EX2 R10, R10 ;  /* 0x0000000a000aa308 */ /* 0x000e220000000800 */
[----:B---3--:R-:W-:Y:S01]  /*03d0*/  @!P6 FMUL.FTZ R9, R2, R17 ;  /* 0x000000110209e220 */ /* 0x008fe20000410000 */
[----:B------:R-:W-:-:S06]  /*03e0*/  FSETP.GT.FTZ.AND P6, PT, R3, UR7, PT ;  /* 0x0000000703007c0b */ /* 0x000fcc000bfd4000 */
[----:B------:R-:W2:Y:S01]  /*03f0*/  @!P1 MUFU.EX2 R15, R15 ;  /* 0x0000000f000f9308 */ /* 0x000ea20000000800 */
[----:B-1----:R-:W-:-:S06]  /*0400*/  @!P3 FADD.FTZ R20, R22, 1 ;  /* 0x3f8000001614b421 */ /* 0x002fcc0000010000 */
[----:B------:R-:W-:Y:S01]  /*0410*/  @!P6 FMUL.FTZ R12, R3, 1.4426950216293334961 ;  /* 0x3fb8aa3b030ce820 */ /* 0x000fe20000410000 */
[----:B------:R-:W1:Y:S01]  /*0420*/  @!P0 MUFU.EX2 R13, R13 ;  /* 0x0000000d000d8308 */ /* 0x000e620000000800 */
[----:B------:R-:W3:Y:S01]  /*0430*/  LDC.64 R2, c[0x0][0x228] ;  /* 0x00008a00ff027b82 */ /* 0x000ee20000000a00 */
[----:B0-----:R-:W-:-:S06]  /*0440*/  @!P2 FADD.FTZ R11, R10, 1 ;  /* 0x3f8000000a0ba421 */ /* 0x001fcc0000010000 */
[----:B------:R-:W0:Y:S01]  /*0450*/  @!P6 MUFU.EX2 R12, R12 ;  /* 0x0000000c000ce308 */ /* 0x000e220000000800 */
[----:B--2---:R-:W-:-:S07]  /*0460*/  @!P1 FADD.FTZ R14, R15, 1 ;  /* 0x3f8000000f0e9421 */ /* 0x004fce0000010000 */
[----:B------:R-:W2:Y:S01]  /*0470*/  @!P5 MUFU.RCP R16, R16 ;  /* 0x000000100010d308 */ /* 0x000ea20000001000 */
[----:B-1----:R-:W-:-:S07]  /*0480*/  @!P0 FADD.FTZ R17, R13, 1 ;  /* 0x3f8000000d118421 */ /* 0x002fce0000010000 */
[----:B------:R-:W1:Y:S01]  /*0490*/  @!P4 MUFU.RCP R18, R18 ;  /* 0x000000120012c308 */ /* 0x000e620000001000 */
[----:B0-----:R-:W-:Y:S01]  /*04a0*/  @!P6 FADD.FTZ R23, R12, 1 ;  /* 0x3f8000000c17e421 */ /* 0x001fe20000010000 */
[----:B---3--:R-:W-:-:S06]  /*04b0*/  IMAD.WIDE.U32 R2, R0, 0x2, R2 ;  /* 0x0000000200027825 */ /* 0x008fcc00078e0002 */
[----:B------:R-:W0:Y:S01]  /*04c0*/  @!P3 MUFU.RCP R20, R20 ;  /* 0x000000140014b308 */ /* 0x000e220000001000 */
[----:B--2---:R-:W-:Y:S01]  /*04d0*/  @!P5 FMUL.FTZ R4, R19, R16 ;  /* 0x000000101304d220 */ /* 0x004fe20000410000 */
[--C-:B------:R-:W-:Y:S02]  /*04e0*/  HADD2.F32 R16, -RZ, R5.reuse.H0_H0 ;  /* 0x20000005ff107230 */ /* 0x100fe40000004100 */
[----:B------:R-:W-:Y:S02]  /*04f0*/  HADD2.F32 R5, -RZ, R5.H1_H1 ;  /* 0x30000005ff057230 */ /* 0x000fe40000004100 */
[----:B------:R-:W-:Y:S02]  /*0500*/  HADD2.F32 R19, -RZ, R6.H0_H0 ;  /* 0x20000006ff137230 */ /* 0x000fe40000004100 */
[----:B------:R-:W-:Y:S01]  /*0510*/  @!P4 FMUL.FTZ R21, R16, R21 ;  /* 0x000000151015c220 */ /* 0x000fe20000410000 */
[----:B------:R-:W2:Y:S01]  /*0520*/  @!P2 MUFU.RCP R11, R11 ;  /* 0x0000000b000ba308 */ /* 0x000ea20000001000 */
[----:B------:R-:W-:Y:S01]  /*0530*/  @!P3 FMUL.FTZ R25, R5, R22 ;  /* 0x000000160519b220 */ /* 0x000fe20000410000 */
[----:B------:R-:W-:-:S02]  /*0540*/  HADD2.F32 R22, -RZ, R7.H0_H0 ;  /* 0x20000007ff167230 */ /* 0x000fc40000004100 */
[----:B------:R-:W-:Y:S01]  /*0550*/  @!P2 FMUL.FTZ R10, R19, R10 ;  /* 0x0000000a130aa220 */ /* 0x000fe20000410000 */
[----:B------:R-:W-:Y:S02]  /*0560*/  HADD2.F32 R6, -RZ, R6.H1_H1 ;  /* 0x30000006ff067230 */ /* 0x000fe40000004100 */
[----:B-1----:R-:W-:Y:S01]  /*0570*/  @!P4 FMUL.FTZ R16, R21, R18 ;  /* 0x000000121510c220 */ /* 0x002fe20000410000 */
[----:B------:R-:W-:Y:S02]  /*0580*/  HADD2.F32 R7, -RZ, R7.H1_H1 ;  /* 0x30000007ff077230 */ /* 0x000fe40000004100 */
[----:B------:R-:W-:Y:S01]  /*0590*/  @!P0 FMUL.FTZ R0, R22, R13 ;  /* 0x0000000d16008220 */ /* 0x000fe20000410000 */
[----:B------:R-:W1:Y:S01]  /*05a0*/  @!P1 MUFU.RCP R14, R14 ;  /* 0x0000000e000e9308 */ /* 0x000e620000001000 */
[----:B------:R-:W-:Y:S01]  /*05b0*/  @!P1 FMUL.FTZ R15, R6, R15 ;  /* 0x0000000f060f9220 */ /* 0x000fe20000410000 */
[----:B0-----:R-:W-:Y:S01]  /*05c0*/  @!P3 FMUL.FTZ R5, R25, R20 ;  /* 0x000000141905b220 */ /* 0x001fe20000410000 */
[----:B------:R-:W-:Y:S01]  /*05d0*/  @!P6 FMUL.FTZ R12, R7, R12 ;  /* 0x0000000c070ce220 */ /* 0x000fe20000410000 */
[----:B------:R-:W-:Y:S01]  /*05e0*/  IMAD.WIDE R2, R8, 0x10, R2 ;  /* 0x0000001008027825 */ /* 0x000fe200078e0202 */
[----:B------:R-:W-:-:S02]  /*05f0*/  F2FP.F16.F32.PACK_AB R4, R4, R9 ;  /* 0x000000090404723e */ /* 0x000fc400000000ff */
[----:B------:R-:W-:Y:S01]  /*0600*/  F2FP.F16.F32.PACK_AB R5, R5, R16 ;  /* 0x000000100505723e */ /* 0x000fe200000000ff */
[----:B------:R-:W0:Y:S01]  /*0610*/  @!P0 MUFU.RCP R17, R17 ;  /* 0x0000001100118308 */ /* 0x000e220000001000 */
[----:B--2---:R-:W-:-:S07]  /*0620*/  @!P2 FMUL.FTZ R19, R10, R11 ;  /* 0x0000000b0a13a220 */ /* 0x004fce0000410000 */
[----:B------:R-:W2:Y:S01]  /*0630*/  @!P6 MUFU.RCP R23, R23 ;  /* 0x000000170017e308 */ /* 0x000ea20000001000 */
[----:B-1----:R-:W-:-:S05]  /*0640*/  @!P1 FMUL.FTZ R6, R15, R14 ;  /* 0x0000000e0f069220 */ /* 0x002fca0000410000 */
[----:B------:R-:W-:Y:S01]  /*0650*/  F2FP.F16.F32.PACK_AB R6, R6, R19 ;  /* 0x000000130606723e */ /* 0x000fe200000000ff */
[----:B0-----:R-:W-:Y:S01]  /*0660*/  @!P0 FMUL.FTZ R22, R0, R17 ;  /* 0x0000001100168220 */ /* 0x001fe20000410000 */
[----:B--2---:R-:W-:-:S05]  /*0670*/  @!P6 FMUL.FTZ R7, R12, R23 ;  /* 0x000000170c07e220 */ /* 0x004fca0000410000 */
[----:B------:R-:W-:-:S05]  /*0680*/  F2FP.F16.F32.PACK_AB R7, R7, R22 ;  /* 0x000000160707723e */ /* 0x000fca00000000ff */
[----:B------:R-:W-:Y:S01]  /*0690*/  STG.E.128 desc[UR4][R2.64], R4 ;  /* 0x0000000402007986 */ /* 0x000fe2000c101d04 */
[----:B------:R-:W-:Y:S05]  /*06a0*/  EXIT ;  /* 0x000000000000794d */ /* 0x000fea0003800000 */
.L_x_1821:
        /* <DEDUP_REMOVED lines=105> */
.L_x_1823:
[----:B------:R-:W-:Y:S05]  /*0d40*/  BSYNC B0 ;  /* 0x0000000000007941 */ /* 0x000fea0003800000 */
.L_x_1822:
        /* <DEDUP_REMOVED lines=14> */
.L_x_1825:
[----:B------:R-:W-:Y:S05]  /*0e30*/  BSYNC B0 ;  /* 0x0000000000007941 */ /* 0x000fea0003800000 */
.L_x_1824:
        /* <DEDUP_REMOVED lines=29> */
.L_x_1827:
[----:B------:R-:W-:Y:S05]  /*1010*/  BSYNC B0 ;  /* 0x0000000000007941 */ /* 0x000fea0003800000 */
.L_x_1826:
        /* <DEDUP_REMOVED lines=14> */
.L_x_1829:
[----:B------:R-:W-:Y:S05]  /*1100*/  BSYNC B0 ;  /* 0x0000000000007941 */ /* 0x000fea0003800000 */
.L_x_1828:
        /* <DEDUP_REMOVED lines=14> */
.L_x_1831:
[----:B------:R-:W-:Y:S05]  /*11f0*/  BSYNC B0 ;  /* 0x0000000000007941 */ /* 0x000fea0003800000 */
.L_x_1830:
        /* <DEDUP_REMOVED lines=14> */
.L_x_1833:
[----:B------:R-:W-:Y:S05]  /*12e0*/  BSYNC B0 ;  /* 0x0000000000007941 */ /* 0x000fea0003800000 */
.L_x_1832:
        /* <DEDUP_REMOVED lines=14> */
.L_x_1835:
[----:B------:R-:W-:Y:S05]  /*13d0*/  BSYNC B0 ;  /* 0x0000000000007941 */ /* 0x000fea0003800000 */
.L_x_1834:
        /* <DEDUP_REMOVED lines=14> */
.L_x_1837:
[----:B------:R-:W-:Y:S05]  /*14c0*/  BSYNC B0 ;  /* 0x0000000000007941 */ /* 0x000fea0003800000 */
.L_x_1836:
        /* <DEDUP_REMOVED lines=18> */
.L_x_1840:
[----:B------:R-:W-:-:S13]  /*15f0*/  ISETP.GE.AND P0, PT, R3, R2, PT ;  /* 0x000000020300720c */ /* 0x000fda0003f06270 */
[----:B------:R-:W-:Y:S05]  /*1600*/  @P0 BRA `(.L_x_1842) ;  /* 0x0000000000300947 */ /* 0x000fea0003800000 */
[----:B0-----:R-:W0:Y:S01]  /*1610*/  LDC.64 R4, c[0x0][0x228] ;  /* 0x00008a00ff047b82 */ /* 0x001e220000000a00 */
[----:B------:R-:W-:Y:S02]  /*1620*/  IADD3 R13, R0, R3, RZ ;  /* 0x00000003000d7210 */ /* 0x000fe40007ffe0ff */
[----:B------:R-:W-:-:S03]  /*1630*/  IADD3 R3, R3, 0x80, RZ ;  /* 0x0000008003037810 */ /* 0x000fc60007ffe0ff */
[----:B0-----:R-:W-:-:S05]  /*1640*/  IMAD.WIDE.U32 R4, R13, 0x2, R4 ;  /* 0x000000020d047825 */ /* 0x001fca00078e0004 */
[----:B------:R1:W-:Y:S02]  /*1650*/  STG.E.U16 desc[UR4][R4.64], R7 ;  /* 0x0000000704007986 */ /* 0x0003e4000c101504 */
.L_x_1841:
[----:B------:R-:W-:-:S13]  /*1660*/  ISETP.GE.AND P0, PT, R3, R2, PT ;  /* 0x000000020300720c */ /* 0x000fda0003f06270 */
[----:B------:R-:W-:Y:S05]  /*1670*/  @P0 BRA `(.L_x_1843) ;  /* 0x0000000000340947 */ /* 0x000fea0003800000 */
[----:B01----:R-:W0:Y:S01]  /*1680*/  LDC.64 R4, c[0x0][0x228] ;  /* 0x00008a00ff047b82 */ /* 0x003e220000000a00 */
[----:B------:R-:W-:Y:S02]  /*1690*/  IADD3 R7, R0, R3, RZ ;  /* 0x0000000300077210 */ /* 0x000fe40007ffe0ff */
[----:B------:R-:W-:-:S03]  /*16a0*/  IADD3 R3, R3, 0x80, RZ ;  /* 0x0000008003037810 */ /* 0x000fc60007ffe0ff */
[----:B0-----:R-:W-:-:S05]  /*16b0*/  IMAD.WIDE.U32 R4, R7, 0x2, R4 ;  /* 0x0000000207047825 */ /* 0x001fca00078e0004 */
[----:B------:R1:W-:Y:S02]  /*16c0*/  STG.E.U16 desc[UR4][R4.64], R8 ;  /* 0x0000000804007986 */ /* 0x0003e4000c101504 */
.L_x_1842:
        /* <DEDUP_REMOVED lines=8> */
.L_x_1843:
[----:B------:R-:W-:Y:S05]  /*1750*/  BSYNC B1 ;  /* 0x0000000000017941 */ /* 0x000fea0003800000 */
.L_x_1839:
[----:B------:R-:W-:-:S13]  /*1760*/  ISETP.GE.AND P0, PT, R3, R2, PT ;  /* 0x000000020300720c */ /* 0x000fda0003f06270 */
[----:B012---:R-:W0:Y:S01]  /*1770*/  @!P0 LDC.64 R4, c[0x0][0x228] ;  /* 0x00008a00ff048b82 */ /* 0x007e220000000a00 */
[----:B------:R-:W-:Y:S02]  /*1780*/  @!P0 IADD3 R7, R0, R3, RZ ;  /* 0x0000000300078210 */ /* 0x000fe40007ffe0ff */
[----:B------:R-:W-:-:S03]  /*1790*/  @!P0 IADD3 R3, R3, 0x80, RZ ;  /* 0x0000008003038810 */ /* 0x000fc60007ffe0ff */
[----:B0-----:R-:W-:-:S05]  /*17a0*/  @!P0 IMAD.WIDE.U32 R4, R7, 0x2, R4 ;  /* 0x0000000207048825 */ /* 0x001fca00078e0004 */
[----:B------:R2:W-:Y:S02]  /*17b0*/  @!P0 STG.E.U16 desc[UR4][R4.64], R10 ;  /* 0x0000000a04008986 */ /* 0x0005e4000c101504 */
.L_x_1844:
[----:B------:R-:W-:Y:S05]  /*17c0*/  BSYNC B0 ;  /* 0x0000000000007941 */ /* 0x000fea0003800000 */
.L_x_1838:
        /* <DEDUP_REMOVED lines=8> */
.L_x_1845:
        /* <DEDUP_REMOVED lines=11> */
.L_x_7917:


//--------------------- .text._ZN2at6native18elementwise_kernelILi128ELi4EZNS0_15gpu_kernel_implIZZZNS0_65_GLOBAL__N__cd49fe81_27_ActivationSoftplusKernel_cu_1520ed90_292724softplus_backward_kernelERNS_18TensorIteratorBaseERKN3c106ScalarES9_ENKUlvE_clEvENKUlvE0_clEvEUlffE_EEvS5_RKT_EUliE_EEviT1_ --------------------------
	.section	.text._ZN2at6native18elementwise_kernelILi128ELi4EZNS0_15gpu_kernel_implIZZZNS0_65_GLOBAL__N__cd49fe81_27_ActivationSoftplusKernel_cu_1520ed90_292724softplus_backward_kernelERNS_18TensorIteratorBaseERKN3c106ScalarES9_ENKUlvE_clEvENKUlvE0_clEvEUlffE_EEvS5_RKT_EUliE_EEviT1_,"ax",@progbits
	.align	128
        .global         _ZN2at6native18elementwise_kernelILi128ELi4EZNS0_15gpu_kernel_implIZZZNS0_65_GLOBAL__N__cd49fe81_27_ActivationSoftplusKernel_cu_1520ed90_292724softplus_backward_kernelERNS_18TensorIteratorBaseERKN3c106ScalarES9_ENKUlvE_clEvENKUlvE0_clEvEUlffE_EEvS5_RKT_EUliE_EEviT1_
        .type           _ZN2at6native18elementwise_kernelILi128ELi4EZNS0_15gpu_kernel_implIZZZNS0_65_GLOBAL__N__cd49fe81_27_ActivationSoftplusKernel_cu_1520ed90_292724softplus_backward_kernelERNS_18TensorIteratorBaseERKN3c106ScalarES9_ENKUlvE_clEvENKUlvE0_clEvEUlffE_EEvS5_RKT_EUliE_EEviT1_,@function
        .size           _ZN2at6native18elementwise_kernelILi128ELi4EZNS0_15gpu_kernel_implIZZZNS0_65_GLOBAL__N__cd49fe81_27_ActivationSoftplusKernel_cu_1520ed90_292724softplus_backward_kernelERNS_18TensorIteratorBaseERKN3c106ScalarES9_ENKUlvE_clEvENKUlvE0_clEvEUlffE_EEvS5_RKT_EUliE_EEviT1_,(.L_x_7918 - _ZN2at6native18elementwise_kernelILi128ELi4EZNS0_15gpu_kernel_implIZZZNS0_65_GLOBAL__N__cd49fe81_27_ActivationSoftplusKernel_cu_1520ed90_292724softplus_backward_kernelERNS_18TensorIteratorBaseERKN3c106ScalarES9_ENKUlvE_clEvENKUlvE0_clEvEUlffE_EEvS5_RKT_EUliE_EEviT1_)
        .other          _ZN2at6native18elementwise_kernelILi128ELi4EZNS0_15gpu_kernel_implIZZZNS0_65_GLOBAL__N__cd49fe81_27_ActivationSoftplusKernel_cu_1520ed90_292724softplus_backward_kernelERNS_18TensorIteratorBaseERKN3c106ScalarES9_ENKUlvE_clEvENKUlvE0_clEvEUlffE_EEvS5_RKT_EUliE_EEviT1_,@"STO_CUDA_ENTRY STV_DEFAULT"
_ZN2at6native18elementwise_kernelILi128ELi4EZNS0_15gpu_kernel_implIZZZNS0_65_GLOBAL__N__cd49fe81_27_ActivationSoftplusKernel_cu_1520ed90_292724softplus_backward_kernelERNS_18TensorIteratorBaseERKN3c106ScalarES9_ENKUlvE_clEvENKUlvE0_clEvEUlffE_EEvS5_RKT_EUliE_EEviT1_:
.text._ZN2at6native18elementwise_kernelILi128ELi4EZNS0_15gpu_kernel_implIZZZNS0_65_GLOBAL__N__cd49fe81_27_ActivationSoftplusKernel_cu_1520ed90_292724softplus_backward_kernelERNS_18TensorIteratorBaseERKN3c106ScalarES9_ENKUlvE_clEvENKUlvE0_clEvEUlffE_EEvS5_RKT_EUliE_EEviT1_:
        /* <DEDUP_REMOVED lines=365> */
.L_x_1848:
[----:B------:R-:W0:Y:S01]  /*16d0*/  LDC.U8 R5, c[0x0][0x4a1] ;  /* 0x00012840ff057b82 */ /* 0x000e220000000000 */
[----:B------:R-:W-:Y:S01]  /*16e0*/  ULDC.64 UR4, c[0x0][0x478] ;  /* 0x00011e0000047ab9 */ /* 0x000fe20000000a00 */
[----:B------:R-:W-:Y:S01]  /*16f0*/  ULDC.64 UR6, c[0x0][0x480] ;  /* 0x0001200000067ab9 */ /* 0x000fe20000000a00 */
[----:B------:R-:W-:Y:S01]  /*1700*/  IADD3 R16, P1, R16, UR4, RZ ;  /* 0x0000000410107c10 */ /* 0x000fe2000ff3e0ff */
[----:B------:R-:W-:Y:S01]  /*1710*/  BSSY B6, `(.L_x_1849) ;  /* 0x00000e0000067945 */ /* 0x000fe20003800000 */
        /* <DEDUP_REMOVED lines=15> */
[----:B--2---:R0:W1:Y:S01]  /*1810*/  I2F.S16 R24, R2 ;  /* 0x0000000200187306 */ /* 0x0040620000101400 */
[----:B------:R-:W-:Y:S05]  /*1820*/  BRA `(.L_x_1855) ;  /* 0x0000000c00387947 */ /* 0x000fea0003800000 */
.L_x_1853:
[----:B------:R-:W2:Y:S02]  /*1830*/  LDG.E.U8 R2, desc[UR36][R2.64] ;  /* 0x0000002402027981 */ /* 0x000ea4000c1e1100 */
[----:B--2---:R-:W-:Y:S01]  /*1840*/  I2FP.F32.U32 R24, R2 ;  /* 0x0000000200187245 */ /* 0x004fe20000201000 */
[----:B------:R-:W-:Y:S06]  /*1850*/  BRA `(.L_x_1855) ;  /* 0x0000000c002c7947 */ /* 0x000fec0003800000 */
.L_x_1852:
[----:B------:R-:W-:-:S13]  /*1860*/  ISETP.NE.AND P0, PT, R4, 0x2, PT ;  /* 0x000000020400780c */ /* 0x000fda0003f05270 */
[----:B------:R-:W-:Y:S05]  /*1870*/  @!P0 BRA `(.L_x_1856) ;  /* 0x0000000000288947 */ /* 0x000fea0003800000 */
[----:B------:R-:W-:-:S13]  /*1880*/  ISETP.NE.AND P0, PT, R4, 0x3, PT ;  /* 0x000000030400780c */ /* 0x000fda0003f05270 */
[----:B------:R-:W-:Y:S05]  /*1890*/  @!P0 BRA `(.L_x_1857) ;  /* 0x0000000000148947 */ /* 0x000fea0003800000 */
[----:B------:R-:W-:-:S13]  /*18a0*/  ISETP.NE.AND P0, PT, R4, 0x4, PT ;  /* 0x000000040400780c */ /* 0x000fda0003f05270 */
[----:B------:R-:W-:Y:S05]  /*18b0*/  @P0 BRA `(.L_x_1854) ;  /* 0x0000000800b80947 */ /* 0x000fea0003800000 */
[----:B------:R-:W2:Y:S02]  /*18c0*/  LDG.E.64 R24, desc[UR36][R2.64] ;  /* 0x0000002402187981 */ /* 0x000ea4000c1e1b00 */
[----:B--2---:R4:W0:Y:S01]  /*18d0*/  I2F.S64 R24, R24 ;  /* 0x0000001800187312 */ /* 0x0048220000301400 */
[----:B------:R-:W-:Y:S05]  /*18e0*/  BRA `(.L_x_1855) ;  /* 0x0000000c00087947 */ /* 0x000fea0003800000 */
.L_x_1857:
[----:B------:R-:W2:Y:S02]  /*18f0*/  LDG.E R2, desc[UR36][R2.64] ;  /* 0x0000002402027981 */ /* 0x000ea4000c1e1900 */
[----:B--2---:R-:W-:Y:S01]  /*1900*/  I2FP.F32.S32 R24, R2 ;  /* 0x0000000200187245 */ /* 0x004fe20000201400 */
[----:B------:R-:W-:Y:S06]  /*1910*/  BRA `(.L_x_1855) ;  /* 0x0000000800fc7947 */ /* 0x000fec0003800000 */
.L_x_1856:
[----:B------:R-:W2:Y:S02]  /*1920*/  LDG.E.U16 R2, desc[UR36][R2.64] ;  /* 0x0000002402027981 */ /* 0x000ea4000c1e1500 */
[----:B--2---:R0:W1:Y:S01]  /*1930*/  I2F.S16 R24, R2 ;  /* 0x0000000200187306 */ /* 0x0040620000101400 */
[----:B------:R-:W-:Y:S05]  /*1940*/  BRA `(.L_x_1855) ;  /* 0x0000000800f07947 */ /* 0x000fea0003800000 */
.L_x_1851:
[----:B------:R-:W-:-:S13]  /*1950*/  ISETP.GT.AND P0, PT, R4, 0x6, PT ;  /* 0x000000060400780c */ /* 0x000fda0003f04270 */
[----:B------:R-:W-:Y:S05]  /*1960*/  @P0 BRA `(.L_x_1858) ;  /* 0x0000000000240947 */ /* 0x000fea0003800000 */
[----:B------:R-:W-:-:S13]  /*1970*/  ISETP.NE.AND P0, PT, R4, 0x5, PT ;  /* 0x000000050400780c */ /* 0x000fda0003f05270 */
[----:B------:R-:W-:Y:S05]  /*1980*/  @!P0 BRA `(.L_x_1859) ;  /* 0x0000000000108947 */ /* 0x000fea0003800000 */
[----:B------:R-:W-:-:S13]  /*1990*/  ISETP.NE.AND P0, PT, R4, 0x6, PT ;  /* 0x000000060400780c */ /* 0x000fda0003f05270 */
[----:B------:R-:W-:Y:S05]  /*19a0*/  @P0 BRA `(.L_x_1854) ;  /* 0x00000008007c0947 */ /* 0x000fea0003800000 */
[----:B------:R2:W5:Y:S01]  /*19b0*/  LDG.E R24, desc[UR36][R2.64] ;  /* 0x0000002402187981 */ /* 0x000562000c1e1900 */
[----:B------:R-:W-:Y:S05]  /*19c0*/  BRA `(.L_x_1855) ;  /* 0x0000000800d07947 */ /* 0x000fea0003800000 */
.L_x_1859:
[----:B------:R-:W2:Y:S02]  /*19d0*/  LDG.E.U16 R2, desc[UR36][R2.64] ;  /* 0x0000002402027981 */ /* 0x000ea4000c1e1500 */
[----:B--2---:R-:W-:Y:S01]  /*19e0*/  HADD2.F32 R24, -RZ, R2.H0_H0 ;  /* 0x20000002ff187230 */ /* 0x004fe20000004100 */
[----:B------:R-:W-:Y:S06]  /*19f0*/  BRA `(.L_x_1855) ;  /* 0x0000000800c47947 */ /* 0x000fec0003800000 */
.L_x_1858:
[----:B------:R-:W-:-:S13]  /*1a00*/  ISETP.NE.AND P0, PT, R4, 0x7, PT ;  /* 0x000000070400780c */ /* 0x000fda0003f05270 */
[----:B------:R-:W-:Y:S05]  /*1a10*/  @!P0 BRA `(.L_x_1860) ;  /* 0x0000000000248947 */ /* 0x000fea0003800000 */
[----:B------:R-:W-:-:S13]  /*1a20*/  ISETP.NE.AND P0, PT, R4, 0x8, PT ;  /* 0x000000080400780c */ /* 0x000fda0003f05270 */
[----:B------:R-:W-:Y:S05]  /*1a30*/  @!P0 BRA `(.L_x_1861) ;  /* 0x0000000000108947 */ /* 0x000fea0003800000 */
[----:B------:R-:W-:-:S13]  /*1a40*/  ISETP.NE.AND P0, PT, R4, 0x9, PT ;  /* 0x000000090400780c */ /* 0x000fda0003f05270 */
[----:B------:R-:W-:Y:S05]  /*1a50*/  @P0 BRA `(.L_x_1854) ;  /* 0x0000000800500947 */ /* 0x000fea0003800000 */
[----:B------:R3:W5:Y:S01]  /*1a60*/  LDG.E R24, desc[UR36][R2.64] ;  /* 0x0000002402187981 */ /* 0x000762000c1e1900 */
[----:B------:R-:W-:Y:S05]  /*1a70*/  BRA `(.L_x_1855) ;  /* 0x0000000800a47947 */ /* 0x000fea0003800000 */
.L_x_1861:
[----:B------:R-:W2:Y:S02]  /*1a80*/  LDG.E.U16 R2, desc[UR36][R2.64] ;  /* 0x0000002402027981 */ /* 0x000ea4000c1e1500 */
[----:B--2---:R-:W-:Y:S01]  /*1a90*/  HADD2.F32 R24, -RZ, R2.H0_H0 ;  /* 0x20000002ff187230 */ /* 0x004fe20000004100 */
[----:B------:R-:W-:Y:S06]  /*1aa0*/  BRA `(.L_x_1855) ;  /* 0x0000000800987947 */ /* 0x000fec0003800000 */
.L_x_1860:
[----:B------:R-:W2:Y:S01]  /*1ab0*/  LDG.E.64 R2, desc[UR36][R2.64] ;  /* 0x0000002402027981 */ /* 0x000ea2000c1e1b00 */
[----:B------:R-:W-:Y:S01]  /*1ac0*/  UMOV UR4, 0xf0000000 ;  /* 0xf000000000047882 */ /* 0x000fe20000000000 */
[----:B------:R-:W-:Y:S01]  /*1ad0*/  UMOV UR5, 0x380fffff ;  /* 0x380fffff00057882 */ /* 0x000fe20000000000 */
[----:B--2---:R-:W0:Y:S01]  /*1ae0*/  F2F.F32.F64 R24, R2 ;  /* 0x0000000200187310 */ /* 0x004e220000301000 */
[----:B------:R-:W-:-:S14]  /*1af0*/  DSETP.GEU.AND P0, PT, |R2|, UR4, PT ;  /* 0x0000000402007e2a */ /* 0x000fdc000bf0e200 */
[----:B0-----:R-:W-:Y:S01]  /*1b00*/  @!P0 FMUL R24, R24, 1.175494350822287508e-38 ;  /* 0x0080000018188820 */ /* 0x001fe20000400000 */
[----:B------:R-:W-:Y:S06]  /*1b10*/  BRA `(.L_x_1855) ;  /* 0x00000008007c7947 */ /* 0x000fec0003800000 */
.L_x_1850:
        /* <DEDUP_REMOVED lines=10> */
[----:B------:R-:W-:Y:S01]  /*1bc0*/  FSEL R24, RZ, 1, !P0 ;  /* 0x3f800000ff187808 */ /* 0x000fe20004000000 */
[----:B------:R-:W-:Y:S08]  /*1bd0*/  BRA `(.L_x_1855) ;  /* 0x00000008004c7947 */ /* 0x000ff00003800000 */
.L_x_1864:
[----:B------:R-:W2:Y:S01]  /*1be0*/  LDG.E.64 R2, desc[UR36][R2.64] ;  /* 0x0000002402027981 */ /* 0x000ea2000c1e1b00 */
[----:B------:R-:W-:Y:S01]  /*1bf0*/  UMOV UR4, 0xf0000000 ;  /* 0xf000000000047882 */ /* 0x000fe20000000000 */
[----:B------:R-:W-:Y:S01]  /*1c00*/  UMOV UR5, 0x380fffff ;  /* 0x380fffff00057882 */ /* 0x000fe20000000000 */
[----:B--2---:R-:W0:Y:S01]  /*1c10*/  F2F.F32.F64 R24, R2 ;  /* 0x0000000200187310 */ /* 0x004e220000301000 */
[----:B------:R-:W-:-:S14]  /*1c20*/  DSETP.GEU.AND P0, PT, |R2|, UR4, PT ;  /* 0x0000000402007e2a */ /* 0x000fdc000bf0e200 */
[----:B0-----:R-:W-:Y:S01]  /*1c30*/  @!P0 FMUL R24, R24, 1.175494350822287508e-38 ;  /* 0x0080000018188820 */ /* 0x001fe20000400000 */
[----:B------:R-:W-:Y:S06]  /*1c40*/  BRA `(.L_x_1855) ;  /* 0x0000000800307947 */ /* 0x000fec0003800000 */
.L_x_1863:
        /* <DEDUP_REMOVED lines=11> */
[----:B------:R-:W-:-:S05]  /*1d00*/  VIADD R2, R0, 0xffffffff ;  /* 0xffffffff00027836 */ /* 0x000fca0000000000 */
[----:B------:R-:W-:Y:S02]  /*1d10*/  SHF.R.S32.HI R2, RZ, 0x1f, R2 ;  /* 0x0000001fff027819 */ /* 0x000fe40000011402 */
[----:B0-----:R-:W-:-:S04]  /*1d20*/  IADD3 R4, -R4, 0x1f, RZ ;  /* 0x0000001f04047810 */ /* 0x001fc80007ffe1ff */
[C---:B------:R-:W-:Y:S01]  /*1d30*/  ISETP.GT.U32.AND P0, PT, R4.reuse, 0x4, PT ;  /* 0x000000040400780c */ /* 0x040fe20003f04070 */
[----:B------:R-:W-:-:S05]  /*1d40*/  VIADD R4, R4, 0xfffffffc ;  /* 0xfffffffc04047836 */ /* 0x000fca0000000000 */
[----:B------:R-:W-:Y:S01]  /*1d50*/  SEL R5, R4, RZ, P0 ;  /* 0x000000ff04057207 */ /* 0x000fe20000000000 */
[----:B------:R-:W-:-:S04]  /*1d60*/  VIADD R4, R0, 0x1000000 ;  /* 0x0100000000047836 */ /* 0x000fc80000000000 */
[----:B------:R-:W-:Y:S01]  /*1d70*/  IMAD R6, R5, R6, 0x3c000000 ;  /* 0x3c00000005067424 */ /* 0x000fe200078e0206 */
[----:B------:R-:W-:Y:S02]  /*1d80*/  SHF.L.U32 R5, R0, R5, RZ ;  /* 0x0000000500057219 */ /* 0x000fe400000006ff */
[----:B------:R-:W-:Y:S02]  /*1d90*/  SHF.R.S32.HI R4, RZ, 0x8, R4 ;  /* 0x00000008ff047819 */ /* 0x000fe40000011404 */
[----:B------:R-:W-:-:S04]  /*1da0*/  LEA.HI R5, R5, R6, RZ, 0x1c ;  /* 0x0000000605057211 */ /* 0x000fc800078fe0ff */
[----:B------:R-:W-:-:S04]  /*1db0*/  LOP3.LUT R5, R5, 0x7f800000, R4, 0xf8, !PT ;  /* 0x7f80000005057812 */ /* 0x000fc800078ef804 */
[----:B------:R-:W-:-:S04]  /*1dc0*/  LOP3.LUT R5, R5, R2, RZ, 0x30, !PT ;  /* 0x0000000205057212 */ /* 0x000fc800078e30ff */
[----:B------:R-:W-:Y:S01]  /*1dd0*/  LOP3.LUT R24, R5, 0x80000000, R24, 0xf8, !PT ;  /* 0x8000000005187812 */ /* 0x000fe200078ef818 */
[----:B------:R-:W-:Y:S06]  /*1de0*/  BRA `(.L_x_1855) ;  /* 0x0000000400c87947 */ /* 0x000fec0003800000 */
.L_x_1866:
        /* <DEDUP_REMOVED lines=11> */
[----:B------:R-:W-:Y:S01]  /*1ea0*/  LOP3.LUT R24, R24, 0x80000000, R5, 0xf8, !PT ;  /* 0x8000000018187812 */ /* 0x000fe200078ef805 */
[----:B------:R-:W-:Y:S06]  /*1eb0*/  BRA `(.L_x_1855) ;  /* 0x0000000400947947 */ /* 0x000fec0003800000 */
.L_x_1865:
[----:B------:R-:W2:Y:S02]  /*1ec0*/  LDG.E.U16 R2, desc[UR36][R2.64] ;  /* 0x0000002402027981 */ /* 0x000ea4000c1e1500 */
[----:B--2---:R-:W-:Y:S01]  /*1ed0*/  IMAD.U32 R24, R2, 0x10000, RZ ;  /* 0x0001000002187824 */ /* 0x004fe200078e00ff */
[----:B------:R-:W-:Y:S06]  /*1ee0*/  BRA `(.L_x_1855) ;  /* 0x0000000400887947 */ /* 0x000fec0003800000 */
.L_x_1862:
        /* <DEDUP_REMOVED lines=9> */
[----:B--2---:R-:W-:Y:S01]  /*1f80*/  I2FP.F32.U32 R24, R2 ;  /* 0x0000000200187245 */ /* 0x004fe20000201000 */
[----:B------:R-:W-:Y:S06]  /*1f90*/  BRA `(.L_x_1855) ;  /* 0x00000004005c7947 */ /* 0x000fec0003800000 */
.L_x_1869:
[----:B------:R-:W2:Y:S01]  /*1fa0*/  LDG.E.U8 R2, desc[UR36][R2.64] ;  /* 0x0000002402027981 */ /* 0x000ea2000c1e1100 */
        /* <DEDUP_REMOVED lines=19> */
.L_x_1871:
[----:B------:R-:W-:Y:S05]  /*20e0*/  BSYNC B0 ;  /* 0x0000000000007941 */ /* 0x000fea0003800000 */
.L_x_1870:
[----:B------:R-:W-:Y:S01]  /*20f0*/  IMAD.SHL.U32 R2, R2, 0x100000, RZ ;  /* 0x0010000002027824 */ /* 0x000fe200078e00ff */
[----:B------:R-:W-:-:S04]  /*2100*/  LEA R3, R0, 0x3b800000, 0x17 ;  /* 0x3b80000000037811 */ /* 0x000fc800078eb8ff */
[----:B------:R-:W-:Y:S01]  /*2110*/  LOP3.LUT R24, R3, R2, R24, 0xfe, !PT ;  /* 0x0000000203187212 */ /* 0x000fe200078efe18 */
[----:B------:R-:W-:Y:S06]  /*2120*/  BRA `(.L_x_1855) ;  /* 0x0000000000f87947 */ /* 0x000fec0003800000 */
.L_x_1868:
        /* <DEDUP_REMOVED lines=20> */
.L_x_1873:
[----:B------:R-:W-:Y:S05]  /*2270*/  BSYNC B0 ;  /* 0x0000000000007941 */ /* 0x000fea0003800000 */
.L_x_1872:
[----:B------:R-:W-:Y:S01]  /*2280*/  IMAD.SHL.U32 R2, R2, 0x200000, RZ ;  /* 0x0020000002027824 */ /* 0x000fe200078e00ff */
[----:B------:R-:W-:-:S04]  /*2290*/  LEA R3, R0, 0x37800000, 0x17 ;  /* 0x3780000000037811 */ /* 0x000fc800078eb8ff */
[----:B------:R-:W-:Y:S01]  /*22a0*/  LOP3.LUT R24, R3, R2, R24, 0xfe, !PT ;  /* 0x0000000203187212 */ /* 0x000fe200078efe18 */
[----:B------:R-:W-:Y:S06]  /*22b0*/  BRA `(.L_x_1855) ;  /* 0x0000000000947947 */ /* 0x000fec0003800000 */
.L_x_1867:
[----:B------:R-:W-:-:S13]  /*22c0*/  ISETP.NE.AND P0, PT, R4, 0x1c, PT ;  /* 0x0000001c0400780c */ /* 0x000fda0003f05270 */
[----:B------:R-:W-:Y:S05]  /*22d0*/  @!P0 BRA `(.L_x_1874) ;  /* 0x0000000000848947 */ /* 0x000fea0003800000 */
[----:B------:R-:W-:-:S13]  /*22e0*/  ISETP.NE.AND P0, PT, R4, 0x1d, PT ;  /* 0x0000001d0400780c */ /* 0x000fda0003f05270 */
[----:B------:R-:W-:Y:S05]  /*22f0*/  @!P0 BRA `(.L_x_1875) ;  /* 0x0000000000708947 */ /* 0x000fea0003800000 */
[----:B------:R-:W-:-:S13]  /*2300*/  ISETP.NE.AND P0, PT, R4, 0x2c, PT ;  /* 0x0000002c0400780c */ /* 0x000fda0003f05270 */
[----:B------:R-:W-:Y:S05]  /*2310*/  @P0 BRA `(.L_x_1854) ;  /* 0x0000000000200947 */ /* 0x000fea0003800000 */
[----:B------:R-:W2:Y:S01]  /*2320*/  LDG.E.U8 R2, desc[UR36][R2.64] ;  /* 0x0000002402027981 */ /* 0x000ea2000c1e1100 */
[----:B------:R-:W-:Y:S01]  /*2330*/  IMAD.MOV.U32 R24, RZ, RZ, 0x400000 ;  /* 0x00400000ff187424 */ /* 0x000fe200078e00ff */
[----:B--2---:R-:W-:-:S13]  /*2340*/  ISETP.NE.AND P0, PT, R2, RZ, PT ;  /* 0x000000ff0200720c */ /* 0x004fda0003f05270 */
[----:B------:R-:W-:Y:S05]  /*2350*/  @!P0 BRA `(.L_x_1855) ;  /* 0x00000000006c8947 */ /* 0x000fea0003800000 */
[----:B------:R-:W-:-:S13]  /*2360*/  ISETP.NE.AND P0, PT, R2, 0xff, PT ;  /* 0x000000ff0200780c */ /* 0x000fda0003f05270 */
[----:B------:R-:W-:Y:S02]  /*2370*/  @!P0 IMAD.MOV.U32 R24, RZ, RZ, 0x7f800001 ;  /* 0x7f800001ff188424 */ /* 0x000fe400078e00ff */
[----:B------:R-:W-:Y:S01]  /*2380*/  @P0 IMAD.SHL.U32 R24, R2, 0x800000, RZ ;  /* 0x0080000002180824 */ /* 0x000fe200078e00ff */
[----:B------:R-:W-:Y:S06]  /*2390*/  BRA `(.L_x_1855) ;  /* 0x00000000005c7947 */ /* 0x000fec0003800000 */
.L_x_1854:
        /* <DEDUP_REMOVED lines=16> */
.L_x_1876:
[----:B------:R-:W-:Y:S01]  /*24a0*/  IMAD.MOV.U32 R24, RZ, RZ, RZ ;  /* 0x000000ffff187224 */ /* 0x000fe200078e00ff */
[----:B------:R-:W-:Y:S06]  /*24b0*/  BRA `(.L_x_1855) ;  /* 0x0000000000147947 */ /* 0x000fec0003800000 */
.L_x_1875:
[----:B------:R-:W2:Y:S02]  /*24c0*/  LDG.E.64 R24, desc[UR36][R2.64] ;  /* 0x0000002402187981 */ /* 0x000ea4000c1e1b00 */
[----:B--2---:R0:W1:Y:S01]  /*24d0*/  I2F.U64 R24, R24 ;  /* 0x0000001800187312 */ /* 0x0040620000301000 */
[----:B------:R-:W-:Y:S05]  /*24e0*/  BRA `(.L_x_1855) ;  /* 0x0000000000087947 */ /* 0x000fea0003800000 */
.L_x_1874:
[----:B------:R-:W2:Y:S02]  /*24f0*/  LDG.E R2, desc[UR36][R2.64] ;  /* 0x0000002402027981 */ /* 0x000ea4000c1e1900 */
[----:B--2---:R-:W-:-:S07]  /*2500*/  I2FP.F32.U32 R24, R2 ;  /* 0x0000000200187245 */ /* 0x004fce0000201000 */
.L_x_1855:
[----:B------:R-:W-:Y:S05]  /*2510*/  BSYNC B6 ;  /* 0x0000000000067941 */ /* 0x000fea0003800000 */
.L_x_1849:
[----:B------:R-:W4:Y:S01]  /*2520*/  LDC.U8 R4, c[0x0][0x4a2] ;  /* 0x00012880ff047b82 */ /* 0x000f220000000000 */
[----:B------:R-:W-:Y:S01]  /*2530*/  ULDC.64 UR4, c[0x0][0x488] ;  /* 0x0001220000047ab9 */ /* 0x000fe20000000a00 */
[----:B------:R-:W-:Y:S01]  /*2540*/  BSSY B6, `(.L_x_1877) ;  /* 0x00000df000067945 */ /* 0x000fe20003800000 */
[----:B0-23--:R-:W-:-:S05]  /*2550*/  IADD3 R2, P1, R22, UR4, RZ ;  /* 0x0000000416027c10 */ /* 0x00dfca000ff3e0ff */
[----:B------:R-:W-:Y:S01]  /*2560*/  IMAD.X R3, RZ, RZ, UR5, P1 ;  /* 0x00000005ff037e24 */ /* 0x000fe200088e06ff */
[----:B----4-:R-:W-:-:S04]  /*2570*/  PRMT R0, R4, 0x9910, RZ ;  /* 0x0000991004007816 */ /* 0x010fc800000000ff */
        /* <DEDUP_REMOVED lines=11> */
[----:B--2---:R-:W0:Y:S01]  /*2630*/  I2F.S16 R0, R0 ;  /* 0x0000000000007306 */ /* 0x004e220000101400 */
[----:B------:R-:W-:Y:S05]  /*2640*/  BRA `(.L_x_1883) ;  /* 0x0000000c00387947 */ /* 0x000fea0003800000 */
.L_x_1881:
[----:B------:R-:W2:Y:S02]  /*2650*/  LDG.E.U8 R0, desc[UR36][R2.64] ;  /* 0x0000002402007981 */ /* 0x000ea4000c1e1100 */
[----:B--2---:R-:W-:Y:S01]  /*2660*/  I2FP.F32.U32 R0, R0 ;  /* 0x0000000000007245 */ /* 0x004fe20000201000 */
[----:B------:R-:W-:Y:S06]  /*2670*/  BRA `(.L_x_1883) ;  /* 0x0000000c002c7947 */ /* 0x000fec0003800000 */
.L_x_1880:
[----:B------:R-:W-:-:S13]  /*2680*/  ISETP.NE.AND P0, PT, R0, 0x2, PT ;  /* 0x000000020000780c */ /* 0x000fda0003f05270 */
[----:B------:R-:W-:Y:S05]  /*2690*/  @!P0 BRA `(.L_x_1884) ;  /* 0x0000000000288947 */ /* 0x000fea0003800000 */
[----:B------:R-:W-:-:S13]  /*26a0*/  ISETP.NE.AND P0, PT, R0, 0x3, PT ;  /* 0x000000030000780c */ /* 0x000fda0003f05270 */
[----:B------:R-:W-:Y:S05]  /*26b0*/  @!P0 BRA `(.L_x_1885) ;  /* 0x0000000000148947 */ /* 0x000fea0003800000 */
[----:B------:R-:W-:-:S13]  /*26c0*/  ISETP.NE.AND P0, PT, R0, 0x4, PT ;  /* 0x000000040000780c */ /* 0x000fda0003f05270 */
[----:B------:R-:W-:Y:S05]  /*26d0*/  @P0 BRA `(.L_x_1882) ;  /* 0x0000000800b80947 */ /* 0x000fea0003800000 */
[----:B------:R-:W2:Y:S02]  /*26e0*/  LDG.E.64 R2, desc[UR36][R2.64] ;  /* 0x0000002402027981 */ /* 0x000ea4000c1e1b00 */
[----:B--2---:R0:W2:Y:S01]  /*26f0*/  I2F.S64 R0, R2 ;  /* 0x0000000200007312 */ /* 0x0040a20000301400 */
[----:B------:R-:W-:Y:S05]  /*2700*/  BRA `(.L_x_1883) ;  /* 0x0000000c00087947 */ /* 0x000fea0003800000 */
.L_x_1885:
[----:B------:R-:W2:Y:S02]  /*2710*/  LDG.E R0, desc[UR36][R2.64] ;  /* 0x0000002402007981 */ /* 0x000ea4000c1e1900 */
[----:B--2---:R-:W-:Y:S01]  /*2720*/  I2FP.F32.S32 R0, R0 ;  /* 0x0000000000007245 */ /* 0x004fe20000201400 */
[----:B------:R-:W-:Y:S06]  /*2730*/  BRA `(.L_x_1883) ;  /* 0x0000000800fc7947 */ /* 0x000fec0003800000 */
.L_x_1884:
[----:B------:R-:W2:Y:S02]  /*2740*/  LDG.E.U16 R0, desc[UR36][R2.64] ;  /* 0x0000002402007981 */ /* 0x000ea4000c1e1500 */
[----:B--2---:R-:W0:Y:S01]  /*2750*/  I2F.S16 R0, R0 ;  /* 0x0000000000007306 */ /* 0x004e220000101400 */
[----:B------:R-:W-:Y:S05]  /*2760*/  BRA `(.L_x_1883) ;  /* 0x0000000800f07947 */ /* 0x000fea0003800000 */
.L_x_1879:
        /* <DEDUP_REMOVED lines=8> */
.L_x_1887:
[----:B------:R-:W2:Y:S02]  /*27f0*/  LDG.E.U16 R0, desc[UR36][R2.64] ;  /* 0x0000002402007981 */ /* 0x000ea4000c1e1500 */
[----:B--2---:R-:W-:Y:S01]  /*2800*/  HADD2.F32 R0, -RZ, R0.H0_H0 ;  /* 0x20000000ff007230 */ /* 0x004fe20000004100 */
[----:B------:R-:W-:Y:S06]  /*2810*/  BRA `(.L_x_1883) ;  /* 0x0000000800c47947 */ /* 0x000fec0003800000 */
.L_x_1886:
        /* <DEDUP_REMOVED lines=8> */
.L_x_1889:
[----:B------:R-:W2:Y:S02]  /*28a0*/  LDG.E.U16 R0, desc[UR36][R2.64] ;  /* 0x0000002402007981 */ /* 0x000ea4000c1e1500 */
[----:B--2---:R-:W-:Y:S01]  /*28b0*/  HADD2.F32 R0, -RZ, R0.H0_H0 ;  /* 0x20000000ff007230 */ /* 0x004fe20000004100 */
[----:B------:R-:W-:Y:S06]  /*28c0*/  BRA `(.L_x_1883) ;  /* 0x0000000800987947 */ /* 0x000fec0003800000 */
.L_x_1888:
[----:B------:R-:W2:Y:S01]  /*28d0*/  LDG.E.64 R2, desc[UR36][R2.64] ;  /* 0x0000002402027981 */ /* 0x000ea2000c1e1b00 */
[----:B------:R-:W-:Y:S01]  /*28e0*/  UMOV UR4, 0xf0000000 ;  /* 0xf000000000047882 */ /* 0x000fe20000000000 */
[----:B------:R-:W-:Y:S01]  /*28f0*/  UMOV UR5, 0x380fffff ;  /* 0x380fffff00057882 */ /* 0x000fe20000000000 */
[----:B--2---:R-:W0:Y:S01]  /*2900*/  F2F.F32.F64 R0, R2 ;  /* 0x0000000200007310 */ /* 0x004e220000301000 */
[----:B------:R-:W-:-:S14]  /*2910*/  DSETP.GEU.AND P0, PT, |R2|, UR4, PT ;  /* 0x0000000402007e2a */ /* 0x000fdc000bf0e200 */
[----:B0-----:R-:W-:Y:S01]  /*2920*/  @!P0 FMUL R0, R0, 1.175494350822287508e-38 ;  /* 0x0080000000008820 */ /* 0x001fe20000400000 */
[----:B------:R-:W-:Y:S06]  /*2930*/  BRA `(.L_x_1883) ;  /* 0x00000008007c7947 */ /* 0x000fec0003800000 */
.L_x_1878:
        /* <DEDUP_REMOVED lines=12> */
.L_x_1892:
[----:B------:R-:W2:Y:S01]  /*2a00*/  LDG.E.64 R2, desc[UR36][R2.64] ;  /* 0x0000002402027981 */ /* 0x000ea2000c1e1b00 */
[----:B------:R-:W-:Y:S01]  /*2a10*/  UMOV UR4, 0xf0000000 ;  /* 0xf000000000047882 */ /* 0x000fe20000000000 */
[----:B------:R-:W-:Y:S01]  /*2a20*/  UMOV UR5, 0x380fffff ;  /* 0x380fffff00057882 */ /* 0x000fe20000000000 */
[----:B--2---:R-:W0:Y:S01]  /*2a30*/  F2F.F32.F64 R0, R2 ;  /* 0x0000000200007310 */ /* 0x004e220000301000 */
[----:B------:R-:W-:-:S14]  /*2a40*/  DSETP.GEU.AND P0, PT, |R2|, UR4, PT ;  /* 0x0000000402007e2a */ /* 0x000fdc000bf0e200 */
[----:B0-----:R-:W-:Y:S01]  /*2a50*/  @!P0 FMUL R0, R0, 1.175494350822287508e-38 ;  /* 0x0080000000008820 */ /* 0x001fe20000400000 */
[----:B------:R-:W-:Y:S06]  /*2a60*/  BRA `(.L_x_1883) ;  /* 0x0000000800307947 */ /* 0x000fec0003800000 */
.L_x_1891:
        /* <DEDUP_REMOVED lines=24> */
[----:B------:R-:W-:Y:S01]  /*2bf0*/  LOP3.LUT R0, R5, 0x80000000, R0, 0xf8, !PT ;  /* 0x8000000005007812 */ /* 0x000fe200078ef800 */
[----:B------:R-:W-:Y:S06]  /*2c00*/  BRA `(.L_x_1883) ;  /* 0x0000000400c87947 */ /* 0x000fec0003800000 */
.L_x_1894:
        /* <DEDUP_REMOVED lines=13> */
.L_x_1893:
[----:B------:R-:W2:Y:S02]  /*2ce0*/  LDG.E.U16 R0, desc[UR36][R2.64] ;  /* 0x0000002402007981 */ /* 0x000ea4000c1e1500 */
[----:B--2---:R-:W-:Y:S01]  /*2cf0*/  IMAD.U32 R0, R0, 0x10000, RZ ;  /* 0x0001000000007824 */ /* 0x004fe200078e00ff */
[----:B------:R-:W-:Y:S06]  /*2d00*/  BRA `(.L_x_1883) ;  /* 0x0000000400887947 */ /* 0x000fec0003800000 */
.L_x_1890:
        /* <DEDUP_REMOVED lines=11> */
.L_x_1897:
        /* <DEDUP_REMOVED lines=20> */
.L_x_1899:
[----:B------:R-:W-:Y:S05]  /*2f00*/  BSYNC B0 ;  /* 0x0000000000007941 */ /* 0x000fea0003800000 */
.L_x_1898:
[----:B------:R-:W-:Y:S01]  /*2f10*/  LEA R3, R0, 0x3b800000, 0x17 ;  /* 0x3b80000000037811 */ /* 0x000fe200078eb8ff */
[----:B------:R-:W-:-:S05]  /*2f20*/  IMAD.SHL.U32 R0, R2, 0x100000, RZ ;  /* 0x0010000002007824 */ /* 0x000fca00078e00ff */
[----:B------:R-:W-:Y:S01]  /*2f30*/  LOP3.LUT R0, R3, R0, R4, 0xfe, !PT ;  /* 0x0000000003007212 */ /* 0x000fe200078efe04 */
[----:B------:R-:W-:Y:S06]  /*2f40*/  BRA `(.L_x_1883) ;  /* 0x0000000000f87947 */ /* 0x000fec0003800000 */
.L_x_1896:
        /* <DEDUP_REMOVED lines=20> */
.L_x_1901:
[----:B------:R-:W-:Y:S05]  /*3090*/  BSYNC B0 ;  /* 0x0000000000007941 */ /* 0x000fea0003800000 */
.L_x_1900:
[----:B------:R-:W-:Y:S01]  /*30a0*/  LEA R3, R0, 0x37800000, 0x17 ;  /* 0x3780000000037811 */ /* 0x000fe200078eb8ff */
[----:B------:R-:W-:-:S05]  /*30b0*/  IMAD.SHL.U32 R0, R2, 0x200000, RZ ;  /* 0x0020000002007824 */ /* 0x000fca00078e00ff */
[----:B------:R-:W-:Y:S01]  /*30c0*/  LOP3.LUT R0, R3, R0, R4, 0xfe, !PT ;  /* 0x0000000003007212 */ /* 0x000fe200078efe04 */
[----:B------:R-:W-:Y:S06]  /*30d0*/  BRA `(.L_x_1883) ;  /* 0x0000000000947947 */ /* 0x000fec0003800000 */
.L_x_1895:
        /* <DEDUP_REMOVED lines=14> */
.L_x_1882:
        /* <DEDUP_REMOVED lines=16> */
.L_x_1904:
[----:B------:R-:W-:Y:S01]  /*32c0*/  IMAD.MOV.U32 R0, RZ, RZ, RZ ;  /* 0x000000ffff007224 */ /* 0x000fe200078e00ff */
[----:B------:R-:W-:Y:S06]  /*32d0*/  BRA `(.L_x_1883) ;  /* 0x0000000000147947 */ /* 0x000fec0003800000 */
.L_x_1903:
[----:B------:R-:W2:Y:S02]  /*32e0*/  LDG.E.64 R2, desc[UR36][R2.64] ;  /* 0x0000002402027981 */ /* 0x000ea4000c1e1b00 */
[----:B--2---:R0:W2:Y:S01]  /*32f0*/  I2F.U64 R0, R2 ;  /* 0x0000000200007312 */ /* 0x0040a20000301000 */
[----:B------:R-:W-:Y:S05]  /*3300*/  BRA `(.L_x_1883) ;  /* 0x0000000000087947 */ /* 0x000fea0003800000 */
.L_x_1902:
[----:B------:R-:W2:Y:S02]  /*3310*/  LDG.E R0, desc[UR36][R2.64] ;  /* 0x0000002402007981 */ /* 0x000ea4000c1e1900 */
[----:B--2---:R-:W-:-:S07]  /*3320*/  I2FP.F32.U32 R0, R0 ;  /* 0x0000000000007245 */ /* 0x004fce0000201000 */
.L_x_1883:
[----:B------:R-:W-:Y:S05]  /*3330*/  BSYNC B6 ;  /* 0x0000000000067941 */ /* 0x000fea0003800000 */
.L_x_1877:
[----:B------:R-:W-:Y:S01]  /*3340*/  ULDC.64 UR4, c[0x0][0x490] ;  /* 0x0001240000047ab9 */ /* 0x000fe20000000a00 */
[----:B------:R-:W1:Y:S01]  /*3350*/  LDC.U8 R5, c[0x0][0x4a0] ;  /* 0x00012800ff057b82 */ /* 0x000e620000000000 */
[----:B0-2--5:R-:W-:-:S05]  /*3360*/  FMUL.FTZ R0, R0, UR4 ;  /* 0x0000000400007c20 */ /* 0x025fca0008410000 */
[----:B------:R-:W-:-:S13]  /*3370*/  FSETP.GT.FTZ.AND P0, PT, R0, UR5, PT ;  /* 0x0000000500007c0b */ /* 0x000fda000bf14000 */
[----:B------:R-:W-:-:S04]  /*3380*/  @!P0 FMUL.FTZ R0, R0, 1.4426950216293334961 ;  /* 0x3fb8aa3b00008820 */ /* 0x000fc80000410000 */
[----:B---34-:R-:W0:Y:S01]  /*3390*/  @!P0 MUFU.EX2 R3, R0 ;  /* 0x0000000000038308 */ /* 0x018e220000000800 */
[----:B-1----:R-:W-:-:S04]  /*33a0*/  PRMT R4, R5, 0x9910, RZ ;  /* 0x0000991005047816 */ /* 0x002fc800000000ff */
[----:B------:R-:W-:Y:S01]  /*33b0*/  ISETP.GT.AND P1, PT, R4, 0x9, PT ;  /* 0x000000090400780c */ /* 0x000fe20003f24270 */
[----:B0-----:R-:W-:Y:S01]  /*33c0*/  @!P0 FADD.FTZ R2, R3, 1 ;  /* 0x3f80000003028421 */ /* 0x001fe20000010000 */
[----:B------:R-:W-:-:S05]  /*33d0*/  @!P0 FMUL.FTZ R3, R24, R3 ;  /* 0x0000000318038220 */ /* 0x000fca0000410000 */
[----:B------:R-:W0:Y:S02]  /*33e0*/  @!P0 MUFU.RCP R2, R2 ;  /* 0x0000000200028308 */ /* 0x000e240000001000 */
[----:B0-----:R-:W-:-:S04]  /*33f0*/  @!P0 FMUL.FTZ R24, R3, R2 ;  /* 0x0000000203188220 */ /* 0x001fc80000410000 */
        /* <DEDUP_REMOVED lines=9> */
[----:B------:R-:W0:Y:S02]  /*3490*/  F2I.FTZ.TRUNC.NTZ R3, R24 ;  /* 0x0000001800037305 */ /* 0x000e24000021f100 */
[----:B0-----:R0:W-:Y:S01]  /*34a0*/  STG.E.U8 desc[UR36][R16.64], R3 ;  /* 0x0000000310007986 */ /* 0x0011e2000c101124 */
[----:B------:R-:W-:Y:S05]  /*34b0*/  BRA `(.L_x_1910) ;  /* 0x0000000c00507947 */ /* 0x000fea0003800000 */
.L_x_1908:
[----:B------:R-:W0:Y:S02]  /*34c0*/  F2I.S64.TRUNC R24, R24 ;  /* 0x0000001800187311 */ /* 0x000e24000020d900 */
[----:B0-----:R-:W-:-:S05]  /*34d0*/  IMAD.MOV.U32 R3, RZ, RZ, R24 ;  /* 0x000000ffff037224 */ /* 0x001fca00078e0018 */
[----:B------:R0:W-:Y:S01]  /*34e0*/  STG.E.U8 desc[UR36][R16.64], R3 ;  /* 0x0000000310007986 */ /* 0x0001e2000c101124 */
[----:B------:R-:W-:Y:S05]  /*34f0*/  BRA `(.L_x_1910) ;  /* 0x0000000c00407947 */ /* 0x000fea0003800000 */
.L_x_1907:
[----:B------:R-:W-:-:S13]  /*3500*/  ISETP.NE.AND P0, PT, R4, 0x2, PT ;  /* 0x000000020400780c */ /* 0x000fda0003f05270 */
[----:B------:R-:W-:Y:S05]  /*3510*/  @!P0 BRA `(.L_x_1911) ;  /* 0x0000000000288947 */ /* 0x000fea0003800000 */
[----:B------:R-:W-:-:S13]  /*3520*/  ISETP.NE.AND P0, PT, R4, 0x3, PT ;  /* 0x000000030400780c */ /* 0x000fda0003f05270 */
[----:B------:R-:W-:Y:S05]  /*3530*/  @!P0 BRA `(.L_x_1912) ;  /* 0x0000000000148947 */ /* 0x000fea0003800000 */
[----:B------:R-:W-:-:S13]  /*3540*/  ISETP.NE.AND P0, PT, R4, 0x4, PT ;  /* 0x000000040400780c */ /* 0x000fda0003f05270 */
[----:B------:R-:W-:Y:S05]  /*3550*/  @P0 BRA `(.L_x_1909) ;  /* 0x0000000800d00947 */ /* 0x000fea0003800000 */
[----:B------:R-:W0:Y:S02]  /*3560*/  F2I.S64.TRUNC R24, R24 ;  /* 0x0000001800187311 */ /* 0x000e24000020d900 */
[----:B0-----:R0:W-:Y:S01]  /*3570*/  STG.E.64 desc[UR36][R16.64], R24 ;  /* 0x0000001810007986 */ /* 0x0011e2000c101b24 */
[----:B------:R-:W-:Y:S05]  /*3580*/  BRA `(.L_x_1910) ;  /* 0x0000000c001c7947 */ /* 0x000fea0003800000 */
.L_x_1912:
[----:B------:R-:W0:Y:S02]  /*3590*/  F2I.FTZ.TRUNC.NTZ R3, R24 ;  /* 0x0000001800037305 */ /* 0x000e24000021f100 */
[----:B0-----:R0:W-:Y:S01]  /*35a0*/  STG.E desc[UR36][R16.64], R3 ;  /* 0x0000000310007986 */ /* 0x0011e2000c101924 */
[----:B------:R-:W-:Y:S05]  /*35b0*/  BRA `(.L_x_1910) ;  /* 0x0000000c00107947 */ /* 0x000fea0003800000 */
.L_x_1911:
[----:B------:R-:W0:Y:S02]  /*35c0*/  F2I.FTZ.TRUNC.NTZ R3, R24 ;  /* 0x0000001800037305 */ /* 0x000e24000021f100 */
[----:B0-----:R0:W-:Y:S01]  /*35d0*/  STG.E.U16 desc[UR36][R16.64], R3 ;  /* 0x0000000310007986 */ /* 0x0011e2000c101524 */
[----:B------:R-:W-:Y:S05]  /*35e0*/  BRA `(.L_x_1910) ;  /* 0x0000000c00047947 */ /* 0x000fea0003800000 */
.L_x_1906:
[----:B------:R-:W-:-:S13]  /*35f0*/  ISETP.GT.AND P0, PT, R4, 0x6, PT ;  /* 0x000000060400780c */ /* 0x000fda0003f04270 */
[----:B------:R-:W-:Y:S05]  /*3600*/  @P0 BRA `(.L_x_1913) ;  /* 0x0000000000240947 */ /* 0x000fea0003800000 */
[----:B------:R-:W-:-:S13]  /*3610*/  ISETP.NE.AND P0, PT, R4, 0x5, PT ;  /* 0x000000050400780c */ /* 0x000fda0003f05270 */
[----:B------:R-:W-:Y:S05]  /*3620*/  @!P0 BRA `(.L_x_1914) ;  /* 0x0000000000108947 */ /* 0x000fea0003800000 */
[----:B------:R-:W-:-:S13]  /*3630*/  ISETP.NE.AND P0, PT, R4, 0x6, PT ;  /* 0x000000060400780c */ /* 0x000fda0003f05270 */
[----:B------:R-:W-:Y:S05]  /*3640*/  @P0 BRA `(.L_x_1909) ;  /* 0x0000000800940947 */ /* 0x000fea0003800000 */
[----:B------:R1:W-:Y:S01]  /*3650*/  STG.E desc[UR36][R16.64], R24 ;  /* 0x0000001810007986 */ /* 0x0003e2000c101924 */
[----:B------:R-:W-:Y:S05]  /*3660*/  BRA `(.L_x_1910) ;  /* 0x0000000800e47947 */ /* 0x000fea0003800000 */
.L_x_1914:
[----:B------:R-:W-:-:S05]  /*3670*/  F2FP.F16.F32.PACK_AB R24, RZ, R24 ;  /* 0x00000018ff18723e */ /* 0x000fca00000000ff */
[----:B------:R0:W-:Y:S01]  /*3680*/  STG.E.U16 desc[UR36][R16.64], R24 ;  /* 0x0000001810007986 */ /* 0x0001e2000c101524 */
[----:B------:R-:W-:Y:S05]  /*3690*/  BRA `(.L_x_1910) ;  /* 0x0000000800d87947 */ /* 0x000fea0003800000 */
.L_x_1913:
[----:B------:R-:W-:-:S13]  /*36a0*/  ISETP.NE.AND P0, PT, R4, 0x7, PT ;  /* 0x000000070400780c */ /* 0x000fda0003f05270 */
[----:B------:R-:W-:Y:S05]  /*36b0*/  @!P0 BRA `(.L_x_1915) ;  /* 0x00000000002c8947 */ /* 0x000fea0003800000 */
[----:B------:R-:W-:-:S13]  /*36c0*/  ISETP.NE.AND P0, PT, R4, 0x8, PT ;  /* 0x000000080400780c */ /* 0x000fda0003f05270 */
[----:B------:R-:W-:Y:S05]  /*36d0*/  @!P0 BRA `(.L_x_1916) ;  /* 0x0000000000148947 */ /* 0x000fea0003800000 */
[----:B------:R-:W-:-:S13]  /*36e0*/  ISETP.NE.AND P0, PT, R4, 0x9, PT ;  /* 0x000000090400780c */ /* 0x000fda0003f05270 */
[----:B------:R-:W-:Y:S05]  /*36f0*/  @P0 BRA `(.L_x_1909) ;  /* 0x0000000800680947 */ /* 0x000fea0003800000 */
[----:B------:R-:W-:-:S05]  /*3700*/  IMAD.MOV.U32 R25, RZ, RZ, RZ ;  /* 0x000000ffff197224 */ /* 0x000fca00078e00ff */
[----:B------:R3:W-:Y:S01]  /*3710*/  STG.E.64 desc[UR36][R16.64], R24 ;  /* 0x0000001810007986 */ /* 0x0007e2000c101b24 */
[----:B------:R-:W-:Y:S05]  /*3720*/  BRA `(.L_x_1910) ;  /* 0x0000000800b47947 */ /* 0x000fea0003800000 */
.L_x_1916:
[----:B------:R-:W-:-:S04]  /*3730*/  F2FP.F16.F32.PACK_AB R3, RZ, R24 ;  /* 0x00000018ff03723e */ /* 0x000fc800000000ff */
[----:B------:R-:W-:-:S05]  /*3740*/  PRMT R3, R3, 0x5410, RZ ;  /* 0x0000541003037816 */ /* 0x000fca00000000ff */
[----:B------:R2:W-:Y:S01]  /*3750*/  STG.E desc[UR36][R16.64], R3 ;  /* 0x0000000310007986 */ /* 0x0005e2000c101924 */
[----:B------:R-:W-:Y:S05]  /*3760*/  BRA `(.L_x_1910) ;  /* 0x0000000800a47947 */ /* 0x000fea0003800000 */
.L_x_1915:
[----:B------:R-:W-:-:S06]  /*3770*/  FMUL.FTZ R2, R24, 1 ;  /* 0x3f80000018027820 */ /* 0x000fcc0000410000 */
[----:B------:R-:W0:Y:S02]  /*3780*/  F2F.F64.F32 R2, R2 ;  /* 0x0000000200027310 */ /* 0x000e240000201800 */
[----:B0-----:R4:W-:Y:S01]  /*3790*/  STG.E.64 desc[UR36][R16.64], R2 ;  /* 0x0000000210007986 */ /* 0x0019e2000c101b24 */
[----:B------:R-:W-:Y:S05]  /*37a0*/  BRA `(.L_x_1910) ;  /* 0x0000000800947947 */ /* 0x000fea0003800000 */
.L_x_1905:
        /* <DEDUP_REMOVED lines=8> */
[----:B------:R-:W-:-:S04]  /*3830*/  FSETP.NEU.FTZ.AND P0, PT, R24, RZ, PT ;  /* 0x000000ff1800720b */ /* 0x000fc80003f1d000 */
[----:B------:R-:W-:-:S05]  /*3840*/  SEL R3, RZ, 0x1, !P0 ;  /* 0x00000001ff037807 */ /* 0x000fca0004000000 */
[----:B------:R0:W-:Y:S01]  /*3850*/  STG.E.U8 desc[UR36][R16.64], R3 ;  /* 0x0000000310007986 */ /* 0x0001e2000c101124 */
[----:B------:R-:W-:Y:S05]  /*3860*/  BRA `(.L_x_1910) ;  /* 0x0000000800647947 */ /* 0x000fea0003800000 */
.L_x_1919:
[----:B------:R-:W-:Y:S01]  /*3870*/  FMUL.FTZ R4, R24, 1 ;  /* 0x3f80000018047820 */ /* 0x000fe20000410000 */
[----:B------:R-:W-:-:S05]  /*3880*/  CS2R R6, SRZ ;  /* 0x0000000000067805 */ /* 0x000fca000001ff00 */
[----:B------:R-:W0:Y:S02]  /*3890*/  F2F.F64.F32 R4, R4 ;  /* 0x0000000400047310 */ /* 0x000e240000201800 */
[----:B0-----:R0:W-:Y:S01]  /*38a0*/  STG.E.128 desc[UR36][R16.64], R4 ;  /* 0x0000000410007986 */ /* 0x0011e2000c101d24 */
[----:B------:R-:W-:Y:S05]  /*38b0*/  BRA `(.L_x_1910) ;  /* 0x0000000800507947 */ /* 0x000fea0003800000 */
.L_x_1918:
[----:B------:R-:W-:-:S13]  /*38c0*/  ISETP.NE.AND P0, PT, R4, 0xf, PT ;  /* 0x0000000f0400780c */ /* 0x000fda0003f05270 */
[----:B------:R-:W-:Y:S05]  /*38d0*/  @!P0 BRA `(.L_x_1920) ;  /* 0x0000000000ac8947 */ /* 0x000fea0003800000 */
[----:B------:R-:W-:-:S13]  /*38e0*/  ISETP.NE.AND P0, PT, R4, 0x17, PT ;  /* 0x000000170400780c */ /* 0x000fda0003f05270 */
[----:B------:R-:W-:Y:S05]  /*38f0*/  @!P0 BRA `(.L_x_1921) ;  /* 0x0000000000508947 */ /* 0x000fea0003800000 */
[----:B------:R-:W-:-:S13]  /*3900*/  ISETP.NE.AND P0, PT, R4, 0x18, PT ;  /* 0x000000180400780c */ /* 0x000fda0003f05270 */
[----:B------:R-:W-:Y:S05]  /*3910*/  @P0 BRA `(.L_x_1909) ;  /* 0x0000000400e00947 */ /* 0x000fea0003800000 */
[C---:B------:R-:W-:Y:S01]  /*3920*/  LOP3.LUT R2, R24.reuse, 0x7fffffff, RZ, 0xc0, !PT ;  /* 0x7fffffff18027812 */ /* 0x040fe200078ec0ff */
[----:B------:R-:W-:Y:S01]  /*3930*/  BSSY B0, `(.L_x_1922) ;  /* 0x000000d000007945 */ /* 0x000fe20003800000 */
        /* <DEDUP_REMOVED lines=12> */
.L_x_1923:
[----:B------:R-:W-:Y:S05]  /*3a00*/  BSYNC B0 ;  /* 0x0000000000007941 */ /* 0x000fea0003800000 */
.L_x_1922:
[----:B------:R-:W-:-:S05]  /*3a10*/  LOP3.LUT R5, R0, R5, RZ, 0xfc, !PT ;  /* 0x0000000500057212 */ /* 0x000fca00078efcff */
[----:B------:R0:W-:Y:S01]  /*3a20*/  STG.E.U8 desc[UR36][R16.64], R5 ;  /* 0x0000000510007986 */ /* 0x0001e2000c101124 */
[----:B------:R-:W-:Y:S05]  /*3a30*/  BRA `(.L_x_1910) ;  /* 0x0000000400f07947 */ /* 0x000fea0003800000 */
.L_x_1921:
[----:B------:R-:W-:Y:S01]  /*3a40*/  LOP3.LUT R2, R24, 0x7fffffff, RZ, 0xc0, !PT ;  /* 0x7fffffff18027812 */ /* 0x000fe200078ec0ff */
[----:B------:R-:W-:Y:S03]  /*3a50*/  BSSY B0, `(.L_x_1924) ;  /* 0x000000e000007945 */ /* 0x000fe60003800000 */
        /* <DEDUP_REMOVED lines=10> */
.L_x_1925:
[----:B------:R-:W-:Y:S01]  /*3b00*/  IMAD.MOV.U32 R0, RZ, RZ, 0x7f ;  /* 0x0000007fff007424 */ /* 0x000fe200078e00ff */
[----:B------:R-:W-:-:S04]  /*3b10*/  ISETP.GT.U32.AND P0, PT, R2, 0x7f800000, PT ;  /* 0x7f8000000200780c */ /* 0x000fc80003f04070 */
[----:B------:R-:W-:-:S09]  /*3b20*/  SEL R0, R0, 0x7c, P0 ;  /* 0x0000007c00007807 */ /* 0x000fd20000000000 */
.L_x_1926:
[----:B------:R-:W-:Y:S05]  /*3b30*/  BSYNC B0 ;  /* 0x0000000000007941 */ /* 0x000fea0003800000 */
.L_x_1924:
[----:B------:R-:W-:-:S04]  /*3b40*/  LOP3.LUT R24, R24, 0x80000000, RZ, 0xc0, !PT ;  /* 0x8000000018187812 */ /* 0x000fc800078ec0ff */
[----:B------:R-:W-:-:S04]  /*3b50*/  SHF.R.U32.HI R3, RZ, 0x18, R24 ;  /* 0x00000018ff037819 */ /* 0x000fc80000011618 */
[----:B------:R-:W-:-:S05]  /*3b60*/  LOP3.LUT R3, R0, R3, RZ, 0xfc, !PT ;  /* 0x0000000300037212 */ /* 0x000fca00078efcff */
[----:B------:R0:W-:Y:S01]  /*3b70*/  STG.E.U8 desc[UR36][R16.64], R3 ;  /* 0x0000000310007986 */ /* 0x0001e2000c101124 */
[----:B------:R-:W-:Y:S05]  /*3b80*/  BRA `(.L_x_1910) ;  /* 0x00000004009c7947 */ /* 0x000fea0003800000 */
.L_x_1920:
[----:B------:R-:W-:-:S05]  /*3b90*/  F2FP.BF16.F32.PACK_AB R24, RZ, R24 ;  /* 0x00000018ff18723e */ /* 0x000fca00000010ff */
[----:B------:R0:W-:Y:S01]  /*3ba0*/  STG.E.U16 desc[UR36][R16.64], R24 ;  /* 0x0000001810007986 */ /* 0x0001e2000c101524 */
[----:B------:R-:W-:Y:S05]  /*3bb0*/  BRA `(.L_x_1910) ;  /* 0x0000000400907947 */ /* 0x000fea0003800000 */
.L_x_1917:
        /* <DEDUP_REMOVED lines=8> */
[----:B------:R-:W0:Y:S02]  /*3c40*/  F2I.FTZ.U32.TRUNC.NTZ R3, R24 ;  /* 0x0000001800037305 */ /* 0x000e24000021f000 */
[----:B0-----:R0:W-:Y:S01]  /*3c50*/  STG.E.U16 desc[UR36][R16.64], R3 ;  /* 0x0000000310007986 */ /* 0x0011e2000c101524 */
[----:B------:R-:W-:Y:S05]  /*3c60*/  BRA `(.L_x_1910) ;  /* 0x0000000400647947 */ /* 0x000fea0003800000 */
.L_x_1929:
[----:B------:R-:W-:Y:S01]  /*3c70*/  LOP3.LUT R2, R24, 0x7fffffff, RZ, 0xc0, !PT ;  /* 0x7fffffff18027812 */ /* 0x000fe200078ec0ff */
[----:B------:R-:W-:Y:S01]  /*3c80*/  BSSY B0, `(.L_x_1930) ;  /* 0x0000013000007945 */ /* 0x000fe20003800000 */
[----:B------:R-:W-:Y:S02]  /*3c90*/  IMAD.MOV.U32 R8, RZ, RZ, 0x80 ;  /* 0x00000080ff087424 */ /* 0x000fe400078e00ff */
        /* <DEDUP_REMOVED lines=13> */
.L_x_1932:
[----:B------:R-:W-:-:S04]  /*3d70*/  LOP3.LUT R24, R24, 0x80000000, RZ, 0xc0, !PT ;  /* 0x8000000018187812 */ /* 0x000fc800078ec0ff */
[----:B------:R-:W-:-:S04]  /*3d80*/  SHF.R.U32.HI R3, RZ, 0x18, R24 ;  /* 0x00000018ff037819 */ /* 0x000fc80000011618 */
[----:B------:R-:W-:-:S04]  /*3d90*/  LOP3.LUT R0, R0, R3, RZ, 0xfc, !PT ;  /* 0x0000000300007212 */ /* 0x000fc800078efcff */
[----:B------:R-:W-:-:S07]  /*3da0*/  PRMT R8, R0, 0x7610, R8 ;  /* 0x0000761000087816 */ /* 0x000fce0000000008 */
.L_x_1931:
[----:B------:R-:W-:Y:S05]  /*3db0*/  BSYNC B0 ;  /* 0x0000000000007941 */ /* 0x000fea0003800000 */
.L_x_1930:
[----:B------:R0:W-:Y:S01]  /*3dc0*/  STG.E.U8 desc[UR36][R16.64], R8 ;  /* 0x0000000810007986 */ /* 0x0001e2000c101124 */
[----:B------:R-:W-:Y:S05]  /*3dd0*/  BRA `(.L_x_1910) ;  /* 0x0000000400087947 */ /* 0x000fea0003800000 */
.L_x_1928:
        /* <DEDUP_REMOVED lines=16> */
.L_x_1935:
[----:B------:R-:W-:-:S04]  /*3ee0*/  LOP3.LUT R24, R24, 0x80000000, RZ, 0xc0, !PT ;  /* 0x8000000018187812 */ /* 0x000fc800078ec0ff */
[----:B------:R-:W-:-:S04]  /*3ef0*/  SHF.R.U32.HI R3, RZ, 0x18, R24 ;  /* 0x00000018ff037819 */ /* 0x000fc80000011618 */
[----:B------:R-:W-:-:S04]  /*3f00*/  LOP3.LUT R0, R0, R3, RZ, 0xfc, !PT ;  /* 0x0000000300007212 */ /* 0x000fc800078efcff */
[----:B------:R-:W-:-:S07]  /*3f10*/  PRMT R8, R0, 0x7610, R8 ;  /* 0x0000761000087816 */ /* 0x000fce0000000008 */
.L_x_1934:
[----:B------:R-:W-:Y:S05]  /*3f20*/  BSYNC B0 ;  /* 0x0000000000007941 */ /* 0x000fea0003800000 */
.L_x_1933:
[----:B------:R0:W-:Y:S01]  /*3f30*/  STG.E.U8 desc[UR36][R16.64], R8 ;  /* 0x0000000810007986 */ /* 0x0001e2000c101124 */
[----:B------:R-:W-:Y:S05]  /*3f40*/  BRA `(.L_x_1910) ;  /* 0x0000000000ac7947 */ /* 0x000fea0003800000 */
.L_x_1927:
[----:B------:R-:W-:-:S13]  /*3f50*/  ISETP.NE.AND P0, PT, R4, 0x1c, PT ;  /* 0x0000001c0400780c */ /* 0x000fda0003f05270 */
[----:B------:R-:W-:Y:S05]  /*3f60*/  @!P0 BRA `(.L_x_1936) ;  /* 0x00000000009c8947 */ /* 0x000fea0003800000 */
[----:B------:R-:W-:-:S13]  /*3f70*/  ISETP.NE.AND P0, PT, R4, 0x1d, PT ;  /* 0x0000001d0400780c */ /* 0x000fda0003f05270 */
[----:B------:R-:W-:Y:S05]  /*3f80*/  @!P0 BRA `(.L_x_1937) ;  /* 0x0000000000888947 */ /* 0x000fea0003800000 */
[----:B------:R-:W-:-:S13]  /*3f90*/  ISETP.NE.AND P0, PT, R4, 0x2c, PT ;  /* 0x0000002c0400780c */ /* 0x000fda0003f05270 */
[----:B------:R-:W-:Y:S05]  /*3fa0*/  @P0 BRA `(.L_x_1909) ;  /* 0x00000000003c0947 */ /* 0x000fea0003800000 */
        /* <DEDUP_REMOVED lines=15> */
.L_x_1909:
        /* <DEDUP_REMOVED lines=16> */
.L_x_1938:
[----:B------:R-:W-:Y:S05]  /*41a0*/  BRA `(.L_x_1910) ;  /* 0x0000000000147947 */ /* 0x000fea0003800000 */
.L_x_1937:
[----:B------:R-:W0:Y:S02]  /*41b0*/  F2I.U64.TRUNC R24, R24 ;  /* 0x0000001800187311 */ /* 0x000e24000020d800 */
[----:B0-----:R0:W-:Y:S01]  /*41c0*/  STG.E.64 desc[UR36][R16.64], R24 ;  /* 0x0000001810007986 */ /* 0x0011e2000c101b24 */
[----:B------:R-:W-:Y:S05]  /*41d0*/  BRA `(.L_x_1910) ;  /* 0x0000000000087947 */ /* 0x000fea0003800000 */
.L_x_1936:
[----:B------:R-:W0:Y:S02]  /*41e0*/  F2I.FTZ.U32.TRUNC.NTZ R3, R24 ;  /* 0x0000001800037305 */ /* 0x000e24000021f000 */
[----:B0-----:R0:W-:Y:S02]  /*41f0*/  STG.E desc[UR36][R16.64], R3 ;  /* 0x0000000310007986 */ /* 0x0011e4000c101924 */
.L_x_1910:
[----:B------:R-:W-:-:S04]  /*4200*/  IMAD R18, R18, 0x200, R23 ;  /* 0x0000020012127824 */ /* 0x000fc800078e0217 */
[----:B------:R-:W-:-:S07]  /*4210*/  VIADD R19, R18, 0x80 ;  /* 0x0000008012137836 */ /* 0x000fce0000000000 */
.L_x_1847:
[----:B------:R-:W-:Y:S05]  /*4220*/  BSYNC B7 ;  /* 0x0000000000077941 */ /* 0x000fea0003800000 */
.L_x_1846:
        /* <DEDUP_REMOVED lines=358> */
.L_x_1941:
        /* <DEDUP_REMOVED lines=20> */
[----:B--2---:R4:W0:Y:S01]  /*59d0*/  I2F.S16 R22, R2 ;  /* 0x0000000200167306 */ /* 0x0048220000101400 */
[----:B------:R-:W-:Y:S05]  /*59e0*/  BRA `(.L_x_1948) ;  /* 0x0000000c00387947 */ /* 0x000fea0003800000 */
.L_x_1946:
[----:B------:R-:W2:Y:S02]  /*59f0*/  LDG.E.U8 R2, desc[UR36][R2.64] ;  /* 0x0000002402027981 */ /* 0x000ea4000c1e1100 */
[----:B--2---:R-:W-:Y:S01]  /*5a00*/  I2FP.F32.U32 R22, R2 ;  /* 0x0000000200167245 */ /* 0x004fe20000201000 */
[----:B------:R-:W-:Y:S06]  /*5a10*/  BRA `(.L_x_1948) ;  /* 0x0000000c002c7947 */ /* 0x000fec0003800000 */
.L_x_1945:
[----:B------:R-:W-:-:S13]  /*5a20*/  ISETP.NE.AND P0, PT, R4, 0x2, PT ;  /* 0x000000020400780c */ /* 0x000fda0003f05270 */
[----:B------:R-:W-:Y:S05]  /*5a30*/  @!P0 BRA `(.L_x_1949) ;  /* 0x0000000000288947 */ /* 0x000fea0003800000 */
[----:B------:R-:W-:-:S13]  /*5a40*/  ISETP.NE.AND P0, PT, R4, 0x3, PT ;  /* 0x000000030400780c */ /* 0x000fda0003f05270 */
[----:B------:R-:W-:Y:S05]  /*5a50*/  @!P0 BRA `(.L_x_1950) ;  /* 0x0000000000148947 */ /* 0x000fea0003800000 */
[----:B------:R-:W-:-:S13]  /*5a60*/  ISETP.NE.AND P0, PT, R4, 0x4, PT ;  /* 0x000000040400780c */ /* 0x000fda0003f05270 */
[----:B------:R-:W-:Y:S05]  /*5a70*/  @P0 BRA `(.L_x_1947) ;  /* 0x0000000800b80947 */ /* 0x000fea0003800000 */
[----:B------:R-:W2:Y:S02]  /*5a80*/  LDG.E.64 R22, desc[UR36][R2.64] ;  /* 0x0000002402167981 */ /* 0x000ea4000c1e1b00 */
[----:B--2---:R2:W3:Y:S01]  /*5a90*/  I2F.S64 R22, R22 ;  /* 0x0000001600167312 */ /* 0x0044e20000301400 */
[----:B------:R-:W-:Y:S05]  /*5aa0*/  BRA `(.L_x_1948) ;  /* 0x0000000c00087947 */ /* 0x000fea0003800000 */
.L_x_1950:
[----:B------:R-:W2:Y:S02]  /*5ab0*/  LDG.E R2, desc[UR36][R2.64] ;  /* 0x0000002402027981 */ /* 0x000ea4000c1e1900 */
[----:B--2---:R-:W-:Y:S01]  /*5ac0*/  I2FP.F32.S32 R22, R2 ;  /* 0x0000000200167245 */ /* 0x004fe20000201400 */
[----:B------:R-:W-:Y:S06]  /*5ad0*/  BRA `(.L_x_1948) ;  /* 0x0000000800fc7947 */ /* 0x000fec0003800000 */
.L_x_1949:
[----:B------:R-:W2:Y:S02]  /*5ae0*/  LDG.E.U16 R2, desc[UR36][R2.64] ;  /* 0x0000002402027981 */ /* 0x000ea4000c1e1500 */
[----:B--2---:R0:W1:Y:S01]  /*5af0*/  I2F.S16 R22, R2 ;  /* 0x0000000200167306 */ /* 0x0040620000101400 */
[----:B------:R-:W-:Y:S05]  /*5b00*/  BRA `(.L_x_1948) ;  /* 0x0000000800f07947 */ /* 0x000fea0003800000 */
.L_x_1944:
        /* <DEDUP_REMOVED lines=8> */
.L_x_1952:
[----:B------:R-:W2:Y:S02]  /*5b90*/  LDG.E.U16 R2, desc[UR36][R2.64] ;  /* 0x0000002402027981 */ /* 0x000ea4000c1e1500 */
[----:B--2---:R-:W-:Y:S01]  /*5ba0*/  HADD2.F32 R22, -RZ, R2.H0_H0 ;  /* 0x20000002ff167230 */ /* 0x004fe20000004100 */
[----:B------:R-:W-:Y:S06]  /*5bb0*/  BRA `(.L_x_1948) ;  /* 0x0000000800c47947 */ /* 0x000fec0003800000 */
.L_x_1951:
        /* <DEDUP_REMOVED lines=8> */
.L_x_1954:
[----:B------:R-:W2:Y:S02]  /*5c40*/  LDG.E.U16 R2, desc[UR36][R2.64] ;  /* 0x0000002402027981 */ /* 0x000ea4000c1e1500 */
[----:B--2---:R-:W-:Y:S01]  /*5c50*/  HADD2.F32 R22, -RZ, R2.H0_H0 ;  /* 0x20000002ff167230 */ /* 0x004fe20000004100 */
[----:B------:R-:W-:Y:S06]  /*5c60*/  BRA `(.L_x_1948) ;  /* 0x0000000800987947 */ /* 0x000fec0003800000 */
.L_x_1953:
[----:B------:R-:W2:Y:S01]  /*5c70*/  LDG.E.64 R2, desc[UR36][R2.64] ;  /* 0x0000002402027981 */ /* 0x000ea2000c1e1b00 */
[----:B------:R-:W-:Y:S01]  /*5c80*/  UMOV UR4, 0xf0000000 ;  /* 0xf000000000047882 */ /* 0x000fe20000000000 */
[----:B------:R-:W-:Y:S01]  /*5c90*/  UMOV UR5, 0x380fffff ;  /* 0x380fffff00057882 */ /* 0x000fe20000000000 */
[----:B--2---:R-:W0:Y:S01]  /*5ca0*/  F2F.F32.F64 R22, R2 ;  /* 0x0000000200167310 */ /* 0x004e220000301000 */
[----:B------:R-:W-:-:S14]  /*5cb0*/  DSETP.GEU.AND P0, PT, |R2|, UR4, PT ;  /* 0x0000000402007e2a */ /* 0x000fdc000bf0e200 */
[----:B0-----:R-:W-:Y:S01]  /*5cc0*/  @!P0 FMUL R22, R22, 1.175494350822287508e-38 ;  /* 0x0080000016168820 */ /* 0x001fe20000400000 */
[----:B------:R-:W-:Y:S06]  /*5cd0*/  BRA `(.L_x_1948) ;  /* 0x00000008007c7947 */ /* 0x000fec0003800000 */
.L_x_1943:
        /* <DEDUP_REMOVED lines=12> */
.L_x_1957:
[----:B------:R-:W2:Y:S01]  /*5da0*/  LDG.E.64 R2, desc[UR36][R2.64] ;  /* 0x0000002402027981 */ /* 0x000ea2000c1e1b00 */
[----:B------:R-:W-:Y:S01]  /*5db0*/  UMOV UR4, 0xf0000000 ;  /* 0xf000000000047882 */ /* 0x000fe20000000000 */
[----:B------:R-:W-:Y:S01]  /*5dc0*/  UMOV UR5, 0x380fffff ;  /* 0x380fffff00057882 */ /* 0x000fe20000000000 */
[----:B--2---:R-:W0:Y:S01]  /*5dd0*/  F2F.F32.F64 R22, R2 ;  /* 0x0000000200167310 */ /* 0x004e220000301000 */
[----:B------:R-:W-:-:S14]  /*5de0*/  DSETP.GEU.AND P0, PT, |R2|, UR4, PT ;  /* 0x0000000402007e2a */ /* 0x000fdc000bf0e200 */
[----:B0-----:R-:W-:Y:S01]  /*5df0*/  @!P0 FMUL R22, R22, 1.175494350822287508e-38 ;  /* 0x0080000016168820 */ /* 0x001fe20000400000 */
[----:B------:R-:W-:Y:S06]  /*5e00*/  BRA `(.L_x_1948) ;  /* 0x0000000800307947 */ /* 0x000fec0003800000 */
.L_x_1956:
        /* <DEDUP_REMOVED lines=26> */
.L_x_1959:
        /* <DEDUP_REMOVED lines=13> */
.L_x_1958:
[----:B------:R-:W2:Y:S02]  /*6080*/  LDG.E.U16 R2, desc[UR36][R2.64] ;  /* 0x0000002402027981 */ /* 0x000ea4000c1e1500 */
[----:B--2---:R-:W-:Y:S01]  /*6090*/  IMAD.U32 R22, R2, 0x10000, RZ ;  /* 0x0001000002167824 */ /* 0x004fe200078e00ff */
[----:B------:R-:W-:Y:S06]  /*60a0*/  BRA `(.L_x_1948) ;  /* 0x0000000400887947 */ /* 0x000fec0003800000 */
.L_x_1955:
        /* <DEDUP_REMOVED lines=11> */
.L_x_1962:
        /* <DEDUP_REMOVED lines=20> */
.L_x_1964:
[----:B------:R-:W-:Y:S05]  /*62a0*/  BSYNC B0 ;  /* 0x0000000000007941 */ /* 0x000fea0003800000 */
.L_x_1963:
[----:B------:R-:W-:Y:S01]  /*62b0*/  IMAD.SHL.U32 R2, R2, 0x100000, RZ ;  /* 0x0010000002027824 */ /* 0x000fe200078e00ff */
[----:B------:R-:W-:-:S04]  /*62c0*/  LEA R3, R0, 0x3b800000, 0x17 ;  /* 0x3b80000000037811 */ /* 0x000fc800078eb8ff */
[----:B------:R-:W-:Y:S01]  /*62d0*/  LOP3.LUT R22, R3, R2, R22, 0xfe, !PT ;  /* 0x0000000203167212 */ /* 0x000fe200078efe16 */
[----:B------:R-:W-:Y:S06]  /*62e0*/  BRA `(.L_x_1948) ;  /* 0x0000000000f87947 */ /* 0x000fec0003800000 */
.L_x_1961:
        /* <DEDUP_REMOVED lines=20> */
.L_x_1966:
[----:B------:R-:W-:Y:S05]  /*6430*/  BSYNC B0 ;  /* 0x0000000000007941 */ /* 0x000fea0003800000 */
.L_x_1965:
[----:B------:R-:W-:Y:S01]  /*6440*/  IMAD.SHL.U32 R2, R2, 0x200000, RZ ;  /* 0x0020000002027824 */ /* 0x000fe200078e00ff */
[----:B------:R-:W-:-:S04]  /*6450*/  LEA R3, R0, 0x37800000, 0x17 ;  /* 0x3780000000037811 */ /* 0x000fc800078eb8ff */
[----:B------:R-:W-:Y:S01]  /*6460*/  LOP3.LUT R22, R3, R2, R22, 0xfe, !PT ;  /* 0x0000000203167212 */ /* 0x000fe200078efe16 */
[----:B------:R-:W-:Y:S06]  /*6470*/  BRA `(.L_x_1948) ;  /* 0x0000000000947947 */ /* 0x000fec0003800000 */
.L_x_1960:
        /* <DEDUP_REMOVED lines=14> */
.L_x_1947:
        /* <DEDUP_REMOVED lines=16> */
.L_x_1969:
[----:B------:R-:W-:Y:S01]  /*6660*/  IMAD.MOV.U32 R22, RZ, RZ, RZ ;  /* 0x000000ffff167224 */ /* 0x000fe200078e00ff */
[----:B------:R-:W-:Y:S06]  /*6670*/  BRA `(.L_x_1948) ;  /* 0x0000000000147947 */ /* 0x000fec0003800000 */
.L_x_1968:
[----:B------:R-:W2:Y:S02]  /*6680*/  LDG.E.64 R22, desc[UR36][R2.64] ;  /* 0x0000002402167981 */ /* 0x000ea4000c1e1b00 */
[----:B--2---:R0:W1:Y:S01]  /*6690*/  I2F.U64 R22, R22 ;  /* 0x0000001600167312 */ /* 0x0040620000301000 */
[----:B------:R-:W-:Y:S05]  /*66a0*/  BRA `(.L_x_1948) ;  /* 0x0000000000087947 */ /* 0x000fea0003800000 */
.L_x_1967:
[----:B------:R-:W2:Y:S02]  /*66b0*/  LDG.E R2, desc[UR36][R2.64] ;  /* 0x0000002402027981 */ /* 0x000ea4000c1e1900 */
[----:B--2---:R-:W-:-:S07]  /*66c0*/  I2FP.F32.U32 R22, R2 ;  /* 0x0000000200167245 */ /* 0x004fce0000201000 */
.L_x_1948:
[----:B------:R-:W-:Y:S05]  /*66d0*/  BSYNC B6 ;  /* 0x0000000000067941 */ /* 0x000fea0003800000 */
.L_x_1942:
[----:B------:R-:W2:Y:S01]  /*66e0*/  LDC.U8 R4, c[0x0][0x4a2] ;  /* 0x00012880ff047b82 */ /* 0x000ea20000000000 */
[----:B------:R-:W-:Y:S01]  /*66f0*/  ULDC.64 UR4, c[0x0][0x488] ;  /* 0x0001220000047ab9 */ /* 0x000fe20000000a00 */
[----:B------:R-:W-:Y:S01]  /*6700*/  BSSY B6, `(.L_x_1970) ;  /* 0x00000df000067945 */ /* 0x000fe20003800000 */
[----:B0---4-:R-:W-:-:S05]  /*6710*/  IADD3 R2, P0, R18, UR4, RZ ;  /* 0x0000000412027c10 */ /* 0x011fca000ff1e0ff */
        /* <DEDUP_REMOVED lines=13> */
[----:B--2---:R-:W4:Y:S01]  /*67f0*/  I2F.S16 R0, R0 ;  /* 0x0000000000007306 */ /* 0x004f220000101400 */
[----:B------:R-:W-:Y:S05]  /*6800*/  BRA `(.L_x_1976) ;  /* 0x0000000c00387947 */ /* 0x000fea0003800000 */
.L_x_1974:
[----:B------:R-:W2:Y:S02]  /*6810*/  LDG.E.U8 R0, desc[UR36][R2.64] ;  /* 0x0000002402007981 */ /* 0x000ea4000c1e1100 */
[----:B--2---:R-:W-:Y:S01]  /*6820*/  I2FP.F32.U32 R0, R0 ;  /* 0x0000000000007245 */ /* 0x004fe20000201000 */
[----:B------:R-:W-:Y:S06]  /*6830*/  BRA `(.L_x_1976) ;  /* 0x0000000c002c7947 */ /* 0x000fec0003800000 */
.L_x_1973:
        /* <DEDUP_REMOVED lines=9> */
.L_x_1978:
[----:B------:R-:W2:Y:S02]  /*68d0*/  LDG.E R0, desc[UR36][R2.64] ;  /* 0x0000002402007981 */ /* 0x000ea4000c1e1900 */
[----:B--2---:R-:W-:Y:S01]  /*68e0*/  I2FP.F32.S32 R0, R0 ;  /* 0x0000000000007245 */ /* 0x004fe20000201400 */
[----:B------:R-:W-:Y:S06]  /*68f0*/  BRA `(.L_x_1976) ;  /* 0x0000000800fc7947 */ /* 0x000fec0003800000 */
.L_x_1977:
[----:B------:R-:W2:Y:S02]  /*6900*/  LDG.E.U16 R0, desc[UR36][R2.64] ;  /* 0x0000002402007981 */ /* 0x000ea4000c1e1500 */
[----:B--2---:R-:W0:Y:S01]  /*6910*/  I2F.S16 R0, R0 ;  /* 0x0000000000007306 */ /* 0x004e220000101400 */
[----:B------:R-:W-:Y:S05]  /*6920*/  BRA `(.L_x_1976) ;  /* 0x0000000800f07947 */ /* 0x000fea0003800000 */
.L_x_1972:
        /* <DEDUP_REMOVED lines=8> */
.L_x_1980:
[----:B------:R-:W2:Y:S02]  /*69b0*/  LDG.E.U16 R0, desc[UR36][R2.64] ;  /* 0x0000002402007981 */ /* 0x000ea4000c1e1500 */
[----:B--2---:R-:W-:Y:S01]  /*69c0*/  HADD2.F32 R0, -RZ, R0.H0_H0 ;  /* 0x20000000ff007230 */ /* 0x004fe20000004100 */
[----:B------:R-:W-:Y:S06]  /*69d0*/  BRA `(.L_x_1976) ;  /* 0x0000000800c47947 */ /* 0x000fec0003800000 */
.L_x_1979:
        /* <DEDUP_REMOVED lines=8> */
.L_x_1982:
[----:B------:R-:W2:Y:S02]  /*6a60*/  LDG.E.U16 R0, desc[UR36][R2.64] ;  /* 0x0000002402007981 */ /* 0x000ea4000c1e1500 */
[----:B--2---:R-:W-:Y:S01]  /*6a70*/  HADD2.F32 R0, -RZ, R0.H0_H0 ;  /* 0x20000000ff007230 */ /* 0x004fe20000004100 */
[----:B------:R-:W-:Y:S06]  /*6a80*/  BRA `(.L_x_1976) ;  /* 0x0000000800987947 */ /* 0x000fec0003800000 */
.L_x_1981:
[----:B------:R-:W2:Y:S01]  /*6a90*/  LDG.E.64 R2, desc[UR36][R2.64] ;  /* 0x0000002402027981 */ /* 0x000ea2000c1e1b00 */
[----:B------:R-:W-:Y:S01]  /*6aa0*/  UMOV UR4, 0xf0000000 ;  /* 0xf000000000047882 */ /* 0x000fe20000000000 */
[----:B------:R-:W-:Y:S01]  /*6ab0*/  UMOV UR5, 0x380fffff ;  /* 0x380fffff00057882 */ /* 0x000fe20000000000 */
[----:B--2---:R-:W0:Y:S01]  /*6ac0*/  F2F.F32.F64 R0, R2 ;  /* 0x0000000200007310 */ /* 0x004e220000301000 */
[----:B------:R-:W-:-:S14]  /*6ad0*/  DSETP.GEU.AND P0, PT, |R2|, UR4, PT ;  /* 0x0000000402007e2a */ /* 0x000fdc000bf0e200 */
[----:B0-----:R-:W-:Y:S01]  /*6ae0*/  @!P0 FMUL R0, R0, 1.175494350822287508e-38 ;  /* 0x0080000000008820 */ /* 0x001fe20000400000 */
[----:B------:R-:W-:Y:S06]  /*6af0*/  BRA `(.L_x_1976) ;  /* 0x00000008007c7947 */ /* 0x000fec0003800000 */
.L_x_1971:
        /* <DEDUP_REMOVED lines=12> */
.L_x_1985:
[----:B------:R-:W2:Y:S01]  /*6bc0*/  LDG.E.64 R2, desc[UR36][R2.64] ;  /* 0x0000002402027981 */ /* 0x000ea2000c1e1b00 */
[----:B------:R-:W-:Y:S01]  /*6bd0*/  UMOV UR4, 0xf0000000 ;  /* 0xf000000000047882 */ /* 0x000fe20000000000 */
[----:B------:R-:W-:Y:S01]  /*6be0*/  UMOV UR5, 0x380fffff ;  /* 0x380fffff00057882 */ /* 0x000fe20000000000 */
[----:B--2---:R-:W0:Y:S01]  /*6bf0*/  F2F.F32.F64 R0, R2 ;  /* 0x0000000200007310 */ /* 0x004e220000301000 */
[----:B------:R-:W-:-:S14]  /*6c00*/  DSETP.GEU.AND P0, PT, |R2|, UR4, PT ;  /* 0x0000000402007e2a */ /* 0x000fdc000bf0e200 */
[----:B0-----:R-:W-:Y:S01]  /*6c10*/  @!P0 FMUL R0, R0, 1.175494350822287508e-38 ;  /* 0x0080000000008820 */ /* 0x001fe20000400000 */
[----:B------:R-:W-:Y:S06]  /*6c20*/  BRA `(.L_x_1976) ;  /* 0x0000000800307947 */ /* 0x000fec0003800000 */
.L_x_1984:
        /* <DEDUP_REMOVED lines=26> */
.L_x_1987:
        /* <DEDUP_REMOVED lines=13> */
.L_x_1986:
[----:B------:R-:W2:Y:S02]  /*6ea0*/  LDG.E.U16 R0, desc[UR36][R2.64] ;  /* 0x0000002402007981 */ /* 0x000ea4000c1e1500 */
[----:B--2---:R-:W-:Y:S01]  /*6eb0*/  IMAD.U32 R0, R0, 0x10000, RZ ;  /* 0x0001000000007824 */ /* 0x004fe200078e00ff */
[----:B------:R-:W-:Y:S06]  /*6ec0*/  BRA `(.L_x_1976) ;  /* 0x0000000400887947 */ /* 0x000fec0003800000 */
.L_x_1983:
        /* <DEDUP_REMOVED lines=11> */
.L_x_1990:
        /* <DEDUP_REMOVED lines=20> */
.L_x_1992:
[----:B------:R-:W-:Y:S05]  /*70c0*/  BSYNC B0 ;  /* 0x0000000000007941 */ /* 0x000fea0003800000 */
.L_x_1991:
[----:B------:R-:W-:Y:S01]  /*70d0*/  LEA R3, R0, 0x3b800000, 0x17 ;  /* 0x3b80000000037811 */ /* 0x000fe200078eb8ff */
[----:B------:R-:W-:-:S05]  /*70e0*/  IMAD.SHL.U32 R0, R2, 0x100000, RZ ;  /* 0x0010000002007824 */ /* 0x000fca00078e00ff */
[----:B------:R-:W-:Y:S01]  /*70f0*/  LOP3.LUT R0, R3, R0, R4, 0xfe, !PT ;  /* 0x0000000003007212 */ /* 0x000fe200078efe04 */
[----:B------:R-:W-:Y:S06]  /*7100*/  BRA `(.L_x_1976) ;  /* 0x0000000000f87947 */ /* 0x000fec0003800000 */
.L_x_1989:
        /* <DEDUP_REMOVED lines=20> */
.L_x_1994:
[----:B------:R-:W-:Y:S05]  /*7250*/  BSYNC B0 ;  /* 0x0000000000007941 */ /* 0x000fea0003800000 */
.L_x_1993:
[----:B------:R-:W-:Y:S01]  /*7260*/  LEA R3, R0, 0x37800000, 0x17 ;  /* 0x3780000000037811 */ /* 0x000fe200078eb8ff */
[----:B------:R-:W-:-:S05]  /*7270*/  IMAD.SHL.U32 R0, R2, 0x200000, RZ ;  /* 0x0020000002007824 */ /* 0x000fca00078e00ff */
[----:B------:R-:W-:Y:S01]  /*7280*/  LOP3.LUT R0, R3, R0, R4, 0xfe, !PT ;  /* 0x0000000003007212 */ /* 0x000fe200078efe04 */
[----:B------:R-:W-:Y:S06]  /*7290*/  BRA `(.L_x_1976) ;  /* 0x0000000000947947 */ /* 0x000fec0003800000 */
.L_x_1988:
        /* <DEDUP_REMOVED lines=14> */
.L_x_1975:
        /* <DEDUP_REMOVED lines=15> */
[----:B01-3-5:R-:W-:Y:S05]  /*7470*/  CALL.ABS.NOINC R2 ;  /* 0x0000000002007343 */ /* 0x02bfea0003c00000 */
.L_x_1997:
[----:B------:R-:W-:Y:S01]  /*7480*/  IMAD.MOV.U32 R0, RZ, RZ, RZ ;  /* 0x000000ffff007224 */ /* 0x000fe200078e00ff */
[----:B------:R-:W-:Y:S06]  /*7490*/  BRA `(.L_x_1976) ;  /* 0x0000000000147947 */ /* 0x000fec0003800000 */
.L_x_1996:
[----:B------:R-:W2:Y:S02]  /*74a0*/  LDG.E.64 R2, desc[UR36][R2.64] ;  /* 0x0000002402027981 */ /* 0x000ea4000c1e1b00 */
[----:B--2---:R0:W2:Y:S01]  /*74b0*/  I2F.U64 R0, R2 ;  /* 0x0000000200007312 */ /* 0x0040a20000301000 */
[----:B------:R-:W-:Y:S05]  /*74c0*/  BRA `(.L_x_1976) ;  /* 0x0000000000087947 */ /* 0x000fea0003800000 */
.L_x_1995:
[----:B------:R-:W2:Y:S02]  /*74d0*/  LDG.E R0, desc[UR36][R2.64] ;  /* 0x0000002402007981 */ /* 0x000ea4000c1e1900 */
[----:B--2---:R-:W-:-:S07]  /*74e0*/  I2FP.F32.U32 R0, R0 ;  /* 0x0000000000007245 */ /* 0x004fce0000201000 */
.L_x_1976:
[----:B------:R-:W-:Y:S05]  /*74f0*/  BSYNC B6 ;  /* 0x0000000000067941 */ /* 0x000fea0003800000 */
.L_x_1970:
[----:B------:R-:W-:Y:S01]  /*7500*/  ULDC.64 UR4, c[0x0][0x490] ;  /* 0x0001240000047ab9 */ /* 0x000fe20000000a00 */
[----:B------:R-:W1:Y:S01]  /*7510*/  LDC.U8 R5, c[0x0][0x4a0] ;  /* 0x00012800ff057b82 */ /* 0x000e620000000000 */
[----:B0-2-45:R-:W-:-:S05]  /*7520*/  FMUL.FTZ R0, R0, UR4 ;  /* 0x0000000400007c20 */ /* 0x035fca0008410000 */
[----:B------:R-:W-:-:S13]  /*7530*/  FSETP.GT.FTZ.AND P0, PT, R0, UR5, PT ;  /* 0x0000000500007c0b */ /* 0x000fda000bf14000 */
[----:B------:R-:W-:-:S04]  /*7540*/  @!P0 FMUL.FTZ R0, R0, 1.4426950216293334961 ;  /* 0x3fb8aa3b00008820 */ /* 0x000fc80000410000 */
[----:B------:R-:W0:Y:S01]  /*7550*/  @!P0 MUFU.EX2 R3, R0 ;  /* 0x0000000000038308 */ /* 0x000e220000000800 */
[----:B-1----:R-:W-:-:S04]  /*7560*/  PRMT R4, R5, 0x9910, RZ ;  /* 0x0000991005047816 */ /* 0x002fc800000000ff */
[----:B------:R-:W-:Y:S01]  /*7570*/  ISETP.GT.AND P1, PT, R4, 0x9, PT ;  /* 0x000000090400780c */ /* 0x000fe20003f24270 */
[----:B0-----:R-:W-:Y:S01]  /*7580*/  @!P0 FADD.FTZ R2, R3, 1 ;  /* 0x3f80000003028421 */ /* 0x001fe20000010000 */
[----:B---3--:R-:W-:-:S05]  /*7590*/  @!P0 FMUL.FTZ R3, R22, R3 ;  /* 0x0000000316038220 */ /* 0x008fca0000410000 */
        /* <DEDUP_REMOVED lines=14> */
.L_x_2001:
[----:B------:R-:W0:Y:S02]  /*7680*/  F2I.S64.TRUNC R22, R22 ;  /* 0x0000001600167311 */ /* 0x000e24000020d900 */
[----:B0-----:R-:W-:-:S05]  /*7690*/  IMAD.MOV.U32 R3, RZ, RZ, R22 ;  /* 0x000000ffff037224 */ /* 0x001fca00078e0016 */
[----:B------:R0:W-:Y:S01]  /*76a0*/  STG.E.U8 desc[UR36][R16.64], R3 ;  /* 0x0000000310007986 */ /* 0x0001e2000c101124 */
[----:B------:R-:W-:Y:S05]  /*76b0*/  BRA `(.L_x_2003) ;  /* 0x0000000c00407947 */ /* 0x000fea0003800000 */
.L_x_2000:
        /* <DEDUP_REMOVED lines=9> */
.L_x_2005:
[----:B------:R-:W0:Y:S02]  /*7750*/  F2I.FTZ.TRUNC.NTZ R3, R22 ;  /* 0x0000001600037305 */ /* 0x000e24000021f100 */
[----:B0-----:R0:W-:Y:S01]  /*7760*/  STG.E desc[UR36][R16.64], R3 ;  /* 0x0000000310007986 */ /* 0x0011e2000c101924 */
[----:B------:R-:W-:Y:S05]  /*7770*/  BRA `(.L_x_2003) ;  /* 0x0000000c00107947 */ /* 0x000fea0003800000 */
.L_x_2004:
[----:B------:R-:W0:Y:S02]  /*7780*/  F2I.FTZ.TRUNC.NTZ R3, R22 ;  /* 0x0000001600037305 */ /* 0x000e24000021f100 */
[----:B0-----:R0:W-:Y:S01]  /*7790*/  STG.E.U16 desc[UR36][R16.64], R3 ;  /* 0x0000000310007986 */ /* 0x0011e2000c101524 */
[----:B------:R-:W-:Y:S05]  /*77a0*/  BRA `(.L_x_2003) ;  /* 0x0000000c00047947 */ /* 0x000fea0003800000 */
.L_x_1999:
        /* <DEDUP_REMOVED lines=8> */
.L_x_2007:
[----:B------:R-:W-:-:S05]  /*7830*/  F2FP.F16.F32.PACK_AB R22, RZ, R22 ;  /* 0x00000016ff16723e */ /* 0x000fca00000000ff */
[----:B------:R0:W-:Y:S01]  /*7840*/  STG.E.U16 desc[UR36][R16.64], R22 ;  /* 0x0000001610007986 */ /* 0x0001e2000c101524 */
[----:B------:R-:W-:Y:S05]  /*7850*/  BRA `(.L_x_2003) ;  /* 0x0000000800d87947 */ /* 0x000fea0003800000 */
.L_x_2006:
        /* <DEDUP_REMOVED lines=9> */
.L_x_2009:
[----:B------:R-:W-:-:S04]  /*78f0*/  F2FP.F16.F32.PACK_AB R3, RZ, R22 ;  /* 0x00000016ff03723e */ /* 0x000fc800000000ff */
[----:B------:R-:W-:-:S05]  /*7900*/  PRMT R3, R3, 0x5410, RZ ;  /* 0x0000541003037816 */ /* 0x000fca00000000ff */
[----:B------:R0:W-:Y:S01]  /*7910*/  STG.E desc[UR36][R16.64], R3 ;  /* 0x0000000310007986 */ /* 0x0001e2000c101924 */
[----:B------:R-:W-:Y:S05]  /*7920*/  BRA `(.L_x_2003) ;  /* 0x0000000800a47947 */ /* 0x000fea0003800000 */
.L_x_2008:
[----:B------:R-:W-:-:S06]  /*7930*/  FMUL.FTZ R2, R22, 1 ;  /* 0x3f80000016027820 */ /* 0x000fcc0000410000 */
[----:B------:R-:W0:Y:S02]  /*7940*/  F2F.F64.F32 R2, R2 ;  /* 0x0000000200027310 */ /* 0x000e240000201800 */
[----:B0-----:R0:W-:Y:S01]  /*7950*/  STG.E.64 desc[UR36][R16.64], R2 ;  /* 0x0000000210007986 */ /* 0x0011e2000c101b24 */
[----:B------:R-:W-:Y:S05]  /*7960*/  BRA `(.L_x_2003) ;  /* 0x0000000800947947 */ /* 0x000fea0003800000 */
.L_x_1998:
        /* <DEDUP_REMOVED lines=12> */
.L_x_2012:
[----:B------:R-:W-:Y:S01]  /*7a30*/  FMUL.FTZ R4, R22, 1 ;  /* 0x3f80000016047820 */ /* 0x000fe20000410000 */
[----:B------:R-:W-:-:S05]  /*7a40*/  CS2R R6, SRZ ;  /* 0x0000000000067805 */ /* 0x000fca000001ff00 */
[----:B------:R-:W0:Y:S02]  /*7a50*/  F2F.F64.F32 R4, R4 ;  /* 0x0000000400047310 */ /* 0x000e240000201800 */
[----:B0-----:R0:W-:Y:S01]  /*7a60*/  STG.E.128 desc[UR36][R16.64], R4 ;  /* 0x0000000410007986 */ /* 0x0011e2000c101d24 */
[----:B------:R-:W-:Y:S05]  /*7a70*/  BRA `(.L_x_2003) ;  /* 0x0000000800507947 */ /* 0x000fea0003800000 */
.L_x_2011:
        /* <DEDUP_REMOVED lines=20> */
.L_x_2016:
[----:B------:R-:W-:Y:S05]  /*7bc0*/  BSYNC B0 ;  /* 0x0000000000007941 */ /* 0x000fea0003800000 */
.L_x_2015:
[----:B------:R-:W-:-:S05]  /*7bd0*/  LOP3.LUT R5, R0, R5, RZ, 0xfc, !PT ;  /* 0x0000000500057212 */ /* 0x000fca00078efcff */
[----:B------:R0:W-:Y:S01]  /*7be0*/  STG.E.U8 desc[UR36][R16.64], R5 ;  /* 0x0000000510007986 */ /* 0x0001e2000c101124 */
[----:B------:R-:W-:Y:S05]  /*7bf0*/  BRA `(.L_x_2003) ;  /* 0x0000000400f07947 */ /* 0x000fea0003800000 */
.L_x_2014:
        /* <DEDUP_REMOVED lines=12> */
.L_x_2018:
[----:B------:R-:W-:Y:S01]  /*7cc0*/  IMAD.MOV.U32 R0, RZ, RZ, 0x7f ;  /* 0x0000007fff007424 */ /* 0x000fe200078e00ff */
[----:B------:R-:W-:-:S04]  /*7cd0*/  ISETP.GT.U32.AND P0, PT, R2, 0x7f800000, PT ;  /* 0x7f8000000200780c */ /* 0x000fc80003f04070 */
[----:B------:R-:W-:-:S09]  /*7ce0*/  SEL R0, R0, 0x7c, P0 ;  /* 0x0000007c00007807 */ /* 0x000fd20000000000 */
.L_x_2019:
[----:B------:R-:W-:Y:S05]  /*7cf0*/  BSYNC B0 ;  /* 0x0000000000007941 */ /* 0x000fea0003800000 */
.L_x_2017:
[----:B------:R-:W-:-:S04]  /*7d00*/  LOP3.LUT R22, R22, 0x80000000, RZ, 0xc0, !PT ;  /* 0x8000000016167812 */ /* 0x000fc800078ec0ff */
[----:B------:R-:W-:-:S04]  /*7d10*/  SHF.R.U32.HI R3, RZ, 0x18, R22 ;  /* 0x00000018ff037819 */ /* 0x000fc80000011616 */
[----:B------:R-:W-:-:S05]  /*7d20*/  LOP3.LUT R3, R0, R3, RZ, 0xfc, !PT ;  /* 0x0000000300037212 */ /* 0x000fca00078efcff */
[----:B------:R0:W-:Y:S01]  /*7d30*/  STG.E.U8 desc[UR36][R16.64], R3 ;  /* 0x0000000310007986 */ /* 0x0001e2000c101124 */
[----:B------:R-:W-:Y:S05]  /*7d40*/  BRA `(.L_x_2003) ;  /* 0x00000004009c7947 */ /* 0x000fea0003800000 */
.L_x_2013:
[----:B------:R-:W-:-:S05]  /*7d50*/  F2FP.BF16.F32.PACK_AB R22, RZ, R22 ;  /* 0x00000016ff16723e */ /* 0x000fca00000010ff */
[----:B------:R0:W-:Y:S01]  /*7d60*/  STG.E.U16 desc[UR36][R16.64], R22 ;  /* 0x0000001610007986 */ /* 0x0001e2000c101524 */
[----:B------:R-:W-:Y:S05]  /*7d70*/  BRA `(.L_x_2003) ;  /* 0x0000000400907947 */ /* 0x000fea0003800000 */
.L_x_2010:
        /* <DEDUP_REMOVED lines=11> */
.L_x_2022:
        /* <DEDUP_REMOVED lines=16> */
.L_x_2025:
[----:B------:R-:W-:-:S04]  /*7f30*/  LOP3.LUT R22, R22, 0x80000000, RZ, 0xc0, !PT ;  /* 0x8000000016167812 */ /* 0x000fc800078ec0ff */
[----:B------:R-:W-:-:S04]  /*7f40*/  SHF.R.U32.HI R3, RZ, 0x18, R22 ;  /* 0x00000018ff037819 */ /* 0x000fc80000011616 */
[----:B------:R-:W-:-:S04]  /*7f50*/  LOP3.LUT R0, R0, R3, RZ, 0xfc, !PT ;  /* 0x0000000300007212 */ /* 0x000fc800078efcff */
[----:B------:R-:W-:-:S07]  /*7f60*/  PRMT R8, R0, 0x7610, R8 ;  /* 0x0000761000087816 */ /* 0x000fce0000000008 */
.L_x_2024:
[----:B------:R-:W-:Y:S05]  /*7f70*/  BSYNC B0 ;  /* 0x0000000000007941 */ /* 0x000fea0003800000 */
.L_x_2023:
[----:B------:R3:W-:Y:S01]  /*7f80*/  STG.E.U8 desc[UR36][R16.64], R8 ;  /* 0x0000000810007986 */ /* 0x0007e2000c101124 */
[----:B------:R-:W-:Y:S05]  /*7f90*/  BRA `(.L_x_2003) ;  /* 0x0000000400087947 */ /* 0x000fea0003800000 */
.L_x_2021:
        /* <DEDUP_REMOVED lines=16> */
.L_x_2028:
[----:B------:R-:W-:-:S04]  /*80a0*/  LOP3.LUT R22, R22, 0x80000000, RZ, 0xc0, !PT ;  /* 0x8000000016167812 */ /* 0x000fc800078ec0ff */
[----:B------:R-:W-:-:S04]  /*80b0*/  SHF.R.U32.HI R3, RZ, 0x18, R22 ;  /* 0x00000018ff037819 */ /* 0x000fc80000011616 */
[----:B------:R-:W-:-:S04]  /*80c0*/  LOP3.LUT R0, R0, R3, RZ, 0xfc, !PT ;  /* 0x0000000300007212 */ /* 0x000fc800078efcff */
[----:B------:R-:W-:-:S07]  /*80d0*/  PRMT R8, R0, 0x7610, R8 ;  /* 0x0000761000087816 */ /* 0x000fce0000000008 */
.L_x_2027:
[----:B------:R-:W-:Y:S05]  /*80e0*/  BSYNC B0 ;  /* 0x0000000000007941 */ /* 0x000fea0003800000 */
.L_x_2026:
[----:B------:R0:W-:Y:S01]  /*80f0*/  STG.E.U8 desc[UR36][R16.64], R8 ;  /* 0x0000000810007986 */ /* 0x0001e2000c101124 */
[----:B------:R-:W-:Y:S05]  /*8100*/  BRA `(.L_x_2003) ;  /* 0x0000000000ac7947 */ /* 0x000fea0003800000 */
.L_x_2020:
        /* <DEDUP_REMOVED lines=21> */
.L_x_2002:
        /* <DEDUP_REMOVED lines=16> */
.L_x_2031:
[----:B------:R-:W-:Y:S05]  /*8360*/  BRA `(.L_x_2003) ;  /* 0x0000000000147947 */ /* 0x000fea0003800000 */
.L_x_2030:
[----:B------:R-:W0:Y:S02]  /*8370*/  F2I.U64.TRUNC R22, R22 ;  /* 0x0000001600167311 */ /* 0x000e24000020d800 */
[----:B0-----:R2:W-:Y:S01]  /*8380*/  STG.E.64 desc[UR36][R16.64], R22 ;  /* 0x0000001610007986 */ /* 0x0015e2000c101b24 */
[----:B------:R-:W-:Y:S05]  /*8390*/  BRA `(.L_x_2003) ;  /* 0x0000000000087947 */ /* 0x000fea0003800000 */
.L_x_2029:
[----:B------:R-:W0:Y:S02]  /*83a0*/  F2I.FTZ.U32.TRUNC.NTZ R3, R22 ;  /* 0x0000001600037305 */ /* 0x000e24000021f000 */
[----:B0-----:R0:W-:Y:S02]  /*83b0*/  STG.E desc[UR36][R16.64], R3 ;  /* 0x0000000310007986 */ /* 0x0011e4000c101924 */
.L_x_2003:
[----:B------:R-:W-:-:S07]  /*83c0*/  VIADD R19, R19, 0x80 ;  /* 0x0000008013137836 */ /* 0x000fce0000000000 */
.L_x_1940:
[----:B------:R-:W-:Y:S05]  /*83d0*/  BSYNC B7 ;  /* 0x0000000000077941 */ /* 0x000fea0003800000 */
.L_x_1939:
        /* <DEDUP_REMOVED lines=358> */
.L_x_2034:
        /* <DEDUP_REMOVED lines=22> */
.L_x_2039:
[----:B------:R-:W2:Y:S02]  /*9ba0*/  LDG.E.U8 R2, desc[UR36][R2.64] ;  /* 0x0000002402027981 */ /* 0x000ea4000c1e1100 */
[----:B--2---:R-:W-:Y:S01]  /*9bb0*/  I2FP.F32.U32 R22, R2 ;  /* 0x0000000200167245 */ /* 0x004fe20000201000 */
[----:B------:R-:W-:Y:S06]  /*9bc0*/  BRA `(.L_x_2041) ;  /* 0x0000000c002c7947 */ /* 0x000fec0003800000 */
.L_x_2038:
        /* <DEDUP_REMOVED lines=9> */
.L_x_2043:
[----:B------:R-:W2:Y:S02]  /*9c60*/  LDG.E R2, desc[UR36][R2.64] ;  /* 0x0000002402027981 */ /* 0x000ea4000c1e1900 */
[----:B--2---:R-:W-:Y:S01]  /*9c70*/  I2FP.F32.S32 R22, R2 ;  /* 0x0000000200167245 */ /* 0x004fe20000201400 */
[----:B------:R-:W-:Y:S06]  /*9c80*/  BRA `(.L_x_2041) ;  /* 0x0000000800fc7947 */ /* 0x000fec0003800000 */
.L_x_2042:
[----:B------:R-:W2:Y:S02]  /*9c90*/  LDG.E.U16 R2, desc[UR36][R2.64] ;  /* 0x0000002402027981 */ /* 0x000ea4000c1e1500 */
[----:B--2---:R2:W3:Y:S01]  /*9ca0*/  I2F.S16 R22, R2 ;  /* 0x0000000200167306 */ /* 0x0044e20000101400 */
[----:B------:R-:W-:Y:S05]  /*9cb0*/  BRA `(.L_x_2041) ;  /* 0x0000000800f07947 */ /* 0x000fea0003800000 */
.L_x_2037:
        /* <DEDUP_REMOVED lines=8> */
.L_x_2045:
[----:B------:R-:W2:Y:S02]  /*9d40*/  LDG.E.U16 R2, desc[UR36][R2.64] ;  /* 0x0000002402027981 */ /* 0x000ea4000c1e1500 */
[----:B--2---:R-:W-:Y:S01]  /*9d50*/  HADD2.F32 R22, -RZ, R2.H0_H0 ;  /* 0x20000002ff167230 */ /* 0x004fe20000004100 */
[----:B------:R-:W-:Y:S06]  /*9d60*/  BRA `(.L_x_2041) ;  /* 0x0000000800c47947 */ /* 0x000fec0003800000 */
.L_x_2044:
        /* <DEDUP_REMOVED lines=8> */
.L_x_2047:
[----:B------:R-:W2:Y:S02]  /*9df0*/  LDG.E.U16 R2, desc[UR36][R2.64] ;  /* 0x0000002402027981 */ /* 0x000ea4000c1e1500 */
[----:B--2---:R-:W-:Y:S01]  /*9e00*/  HADD2.F32 R22, -RZ, R2.H0_H0 ;  /* 0x20000002ff167230 */ /* 0x004fe20000004100 */
[----:B------:R-:W-:Y:S06]  /*9e10*/  BRA `(.L_x_2041) ;  /* 0x0000000800987947 */ /* 0x000fec0003800000 */
.L_x_2046:
[----:B------:R-:W2:Y:S01]  /*9e20*/  LDG.E.64 R2, desc[UR36][R2.64] ;  /* 0x0000002402027981 */ /* 0x000ea2000c1e1b00 */
[----:B------:R-:W-:Y:S01]  /*9e30*/  UMOV UR4, 0xf0000000 ;  /* 0xf000000000047882 */ /* 0x000fe20000000000 */
[----:B------:R-:W-:Y:S01]  /*9e40*/  UMOV UR5, 0x380fffff ;  /* 0x380fffff00057882 */ /* 0x000fe20000000000 */
[----:B--2---:R-:W0:Y:S01]  /*9e50*/  F2F.F32.F64 R22, R2 ;  /* 0x0000000200167310 */ /* 0x004e220000301000 */
[----:B------:R-:W-:-:S14]  /*9e60*/  DSETP.GEU.AND P0, PT, |R2|, UR4, PT ;  /* 0x0000000402007e2a */ /* 0x000fdc000bf0e200 */
[----:B0-----:R-:W-:Y:S01]  /*9e70*/  @!P0 FMUL R22, R22, 1.175494350822287508e-38 ;  /* 0x0080000016168820 */ /* 0x001fe20000400000 */
[----:B------:R-:W-:Y:S06]  /*9e80*/  BRA `(.L_x_2041) ;  /* 0x00000008007c7947 */ /* 0x000fec0003800000 */
.L_x_2036:
        /* <DEDUP_REMOVED lines=12> */
.L_x_2050:
[----:B------:R-:W2:Y:S01]  /*9f50*/  LDG.E.64 R2, desc[UR36][R2.64] ;  /* 0x0000002402027981 */ /* 0x000ea2000c1e1b00 */
[----:B------:R-:W-:Y:S01]  /*9f60*/  UMOV UR4, 0xf0000000 ;  /* 0xf000000000047882 */ /* 0x000fe20000000000 */
[----:B------:R-:W-:Y:S01]  /*9f70*/  UMOV UR5, 0x380fffff ;  /* 0x380fffff00057882 */ /* 0x000fe20000000000 */
[----:B--2---:R-:W0:Y:S01]  /*9f80*/  F2F.F32.F64 R22, R2 ;  /* 0x0000000200167310 */ /* 0x004e220000301000 */
[----:B------:R-:W-:-:S14]  /*9f90*/  DSETP.GEU.AND P0, PT, |R2|, UR4, PT ;  /* 0x0000000402007e2a */ /* 0x000fdc000bf0e200 */
[----:B0-----:R-:W-:Y:S01]  /*9fa0*/  @!P0 FMUL R22, R22, 1.175494350822287508e-38 ;  /* 0x0080000016168820 */ /* 0x001fe20000400000 */
[----:B------:R-:W-:Y:S06]  /*9fb0*/  BRA `(.L_x_2041) ;  /* 0x0000000800307947 */ /* 0x000fec0003800000 */
.L_x_2049:
        /* <DEDUP_REMOVED lines=26> */
.L_x_2052:
        /* <DEDUP_REMOVED lines=13> */
.L_x_2051:
[----:B------:R-:W2:Y:S02]  /*a230*/  LDG.E.U16 R2, desc[UR36][R2.64] ;  /* 0x0000002402027981 */ /* 0x000ea4000c1e1500 */
[----:B--2---:R-:W-:Y:S01]  /*a240*/  IMAD.U32 R22, R2, 0x10000, RZ ;  /* 0x0001000002167824 */ /* 0x004fe200078e00ff */
[----:B------:R-:W-:Y:S06]  /*a250*/  BRA `(.L_x_2041) ;  /* 0x0000000400887947 */ /* 0x000fec0003800000 */
.L_x_2048:
        /* <DEDUP_REMOVED lines=11> */
.L_x_2055:
        /* <DEDUP_REMOVED lines=20> */
.L_x_2057:
[----:B------:R-:W-:Y:S05]  /*a450*/  BSYNC B0 ;  /* 0x0000000000007941 */ /* 0x000fea0003800000 */
.L_x_2056:
[----:B------:R-:W-:Y:S01]  /*a460*/  IMAD.SHL.U32 R2, R2, 0x100000, RZ ;  /* 0x0010000002027824 */ /* 0x000fe200078e00ff */
[----:B------:R-:W-:-:S04]  /*a470*/  LEA R3, R0, 0x3b800000, 0x17 ;  /* 0x3b80000000037811 */ /* 0x000fc800078eb8ff */
[----:B------:R-:W-:Y:S01]  /*a480*/  LOP3.LUT R22, R3, R2, R22, 0xfe, !PT ;  /* 0x0000000203167212 */ /* 0x000fe200078efe16 */
[----:B------:R-:W-:Y:S06]  /*a490*/  BRA `(.L_x_2041) ;  /* 0x0000000000f87947 */ /* 0x000fec0003800000 */
.L_x_2054:
        /* <DEDUP_REMOVED lines=20> */
.L_x_2059:
[----:B------:R-:W-:Y:S05]  /*a5e0*/  BSYNC B0 ;  /* 0x0000000000007941 */ /* 0x000fea0003800000 */
.L_x_2058:
[----:B------:R-:W-:Y:S01]  /*a5f0*/  IMAD.SHL.U32 R2, R2, 0x200000, RZ ;  /* 0x0020000002027824 */ /* 0x000fe200078e00ff */
[----:B------:R-:W-:-:S04]  /*a600*/  LEA R3, R0, 0x37800000, 0x17 ;  /* 0x3780000000037811 */ /* 0x000fc800078eb8ff */
[----:B------:R-:W-:Y:S01]  /*a610*/  LOP3.LUT R22, R3, R2, R22, 0xfe, !PT ;  /* 0x0000000203167212 */ /* 0x000fe200078efe16 */
[----:B------:R-:W-:Y:S06]  /*a620*/  BRA `(.L_x_2041) ;  /* 0x0000000000947947 */ /* 0x000fec0003800000 */
.L_x_2053:
        /* <DEDUP_REMOVED lines=14> */
.L_x_2040:
        /* <DEDUP_REMOVED lines=16> */
.L_x_2062:
[----:B------:R-:W-:Y:S01]  /*a810*/  IMAD.MOV.U32 R22, RZ, RZ, RZ ;  /* 0x000000ffff167224 */ /* 0x000fe200078e00ff */
[----:B------:R-:W-:Y:S06]  /*a820*/  BRA `(.L_x_2041) ;  /* 0x0000000000147947 */ /* 0x000fec0003800000 */
.L_x_2061:
[----:B------:R-:W2:Y:S02]  /*a830*/  LDG.E.64 R22, desc[UR36][R2.64] ;  /* 0x0000002402167981 */ /* 0x000ea4000c1e1b00 */
[----:B--2---:R0:W1:Y:S01]  /*a840*/  I2F.U64 R22, R22 ;  /* 0x0000001600167312 */ /* 0x0040620000301000 */
[----:B------:R-:W-:Y:S05]  /*a850*/  BRA `(.L_x_2041) ;  /* 0x0000000000087947 */ /* 0x000fea0003800000 */
.L_x_2060:
[----:B------:R-:W2:Y:S02]  /*a860*/  LDG.E R2, desc[UR36][R2.64] ;  /* 0x0000002402027981 */ /* 0x000ea4000c1e1900 */
[----:B--2---:R-:W-:-:S07]  /*a870*/  I2FP.F32.U32 R22, R2 ;  /* 0x0000000200167245 */ /* 0x004fce0000201000 */
.L_x_2041:
[----:B------:R-:W-:Y:S05]  /*a880*/  BSYNC B6 ;  /* 0x0000000000067941 */ /* 0x000fea0003800000 */
.L_x_2035:
[----:B------:R-:W4:Y:S01]  /*a890*/  LDC.U8 R4, c[0x0][0x4a2] ;  /* 0x00012880ff047b82 */ /* 0x000f220000000000 */
[----:B------:R-:W-:Y:S01]  /*a8a0*/  ULDC.64 UR4, c[0x0][0x488] ;  /* 0x0001220000047ab9 */ /* 0x000fe20000000a00 */
[----:B------:R-:W-:Y:S01]  /*a8b0*/  BSSY B6, `(.L_x_2063) ;  /* 0x00000df000067945 */ /* 0x000fe20003800000 */
[----:B0-2---:R-:W-:-:S05]  /*a8c0*/  IADD3 R2, P0, R18, UR4, RZ ;  /* 0x0000000412027c10 */ /* 0x005fca000ff1e0ff */
        /* <DEDUP_REMOVED lines=15> */
.L_x_2067:
[----:B------:R-:W2:Y:S02]  /*a9c0*/  LDG.E.U8 R0, desc[UR36][R2.64] ;  /* 0x0000002402007981 */ /* 0x000ea4000c1e1100 */
[----:B--2---:R-:W-:Y:S01]  /*a9d0*/  I2FP.F32.U32 R0, R0 ;  /* 0x0000000000007245 */ /* 0x004fe20000201000 */
[----:B------:R-:W-:Y:S06]  /*a9e0*/  BRA `(.L_x_2069) ;  /* 0x0000000c002c7947 */ /* 0x000fec0003800000 */
.L_x_2066:
[----:B------:R-:W-:-:S13]  /*a9f0*/  ISETP.NE.AND P0, PT, R0, 0x2, PT ;  /* 0x000000020000780c */ /* 0x000fda0003f05270 */
[----:B------:R-:W-:Y:S05]  /*aa00*/  @!P0 BRA `(.L_x_2070) ;  /* 0x0000000000288947 */ /* 0x000fea0003800000 */
[----:B------:R-:W-:-:S13]  /*aa10*/  ISETP.NE.AND P0, PT, R0, 0x3, PT ;  /* 0x000000030000780c */ /* 0x000fda0003f05270 */
[----:B------:R-:W-:Y:S05]  /*aa20*/  @!P0 BRA `(.L_x_2071) ;  /* 0x0000000000148947 */ /* 0x000fea0003800000 */
[----:B------:R-:W-:-:S13]  /*aa30*/  ISETP.NE.AND P0, PT, R0, 0x4, PT ;  /* 0x000000040000780c */ /* 0x000fda0003f05270 */
[----:B------:R-:W-:Y:S05]  /*aa40*/  @P0 BRA `(.L_x_2068) ;  /* 0x0000000800b80947 */ /* 0x000fea0003800000 */
[----:B------:R-:W2:Y:S02]  /*aa50*/  LDG.E.64 R2, desc[UR36][R2.64] ;  /* 0x0000002402027981 */ /* 0x000ea4000c1e1b00 */
[----:B--2---:R2:W4:Y:S01]  /*aa60*/  I2F.S64 R0, R2 ;  /* 0x0000000200007312 */ /* 0x0045220000301400 */
[----:B------:R-:W-:Y:S05]  /*aa70*/  BRA `(.L_x_2069) ;  /* 0x0000000c00087947 */ /* 0x000fea0003800000 */
.L_x_2071:
[----:B------:R-:W2:Y:S02]  /*aa80*/  LDG.E R0, desc[UR36][R2.64] ;  /* 0x0000002402007981 */ /* 0x000ea4000c1e1900 */
[----:B--2---:R-:W-:Y:S01]  /*aa90*/  I2FP.F32.S32 R0, R0 ;  /* 0x0000000000007245 */ /* 0x004fe20000201400 */
[----:B------:R-:W-:Y:S06]  /*aaa0*/  BRA `(.L_x_2069) ;  /* 0x0000000800fc7947 */ /* 0x000fec0003800000 */
.L_x_2070:
[----:B------:R-:W2:Y:S02]  /*aab0*/  LDG.E.U16 R0, desc[UR36][R2.64] ;  /* 0x0000002402007981 */ /* 0x000ea4000c1e1500 */
[----:B--2---:R-:W0:Y:S01]  /*aac0*/  I2F.S16 R0, R0 ;  /* 0x0000000000007306 */ /* 0x004e220000101400 */
[----:B------:R-:W-:Y:S05]  /*aad0*/  BRA `(.L_x_2069) ;  /* 0x0000000800f07947 */ /* 0x000fea0003800000 */
.L_x_2065:
        /* <DEDUP_REMOVED lines=8> */
.L_x_2073:
[----:B------:R-:W2:Y:S02]  /*ab60*/  LDG.E.U16 R0, desc[UR36][R2.64] ;  /* 0x0000002402007981 */ /* 0x000ea4000c1e1500 */
[----:B--2---:R-:W-:Y:S01]  /*ab70*/  HADD2.F32 R0, -RZ, R0.H0_H0 ;  /* 0x20000000ff007230 */ /* 0x004fe20000004100 */
[----:B------:R-:W-:Y:S06]  /*ab80*/  BRA `(.L_x_2069) ;  /* 0x0000000800c47947 */ /* 0x000fec0003800000 */
.L_x_2072:
        /* <DEDUP_REMOVED lines=8> */
.L_x_2075:
[----:B------:R-:W2:Y:S02]  /*ac10*/  LDG.E.U16 R0, desc[UR36][R2.64] ;  /* 0x0000002402007981 */ /* 0x000ea4000c1e1500 */
[----:B--2---:R-:W-:Y:S01]  /*ac20*/  HADD2.F32 R0, -RZ, R0.H0_H0 ;  /* 0x20000000ff007230 */ /* 0x004fe20000004100 */
[----:B------:R-:W-:Y:S06]  /*ac30*/  BRA `(.L_x_2069) ;  /* 0x0000000800987947 */ /* 0x000fec0003800000 */
.L_x_2074:
[----:B------:R-:W2:Y:S01]  /*ac40*/  LDG.E.64 R2, desc[UR36][R2.64] ;  /* 0x0000002402027981 */ /* 0x000ea2000c1e1b00 */
[----:B------:R-:W-:Y:S01]  /*ac50*/  UMOV UR4, 0xf0000000 ;  /* 0xf000000000047882 */ /* 0x000fe20000000000 */
[----:B------:R-:W-:Y:S01]  /*ac60*/  UMOV UR5, 0x380fffff ;  /* 0x380fffff00057882 */ /* 0x000fe20000000000 */
[----:B--2---:R-:W0:Y:S01]  /*ac70*/  F2F.F32.F64 R0, R2 ;  /* 0x0000000200007310 */ /* 0x004e220000301000 */
[----:B------:R-:W-:-:S14]  /*ac80*/  DSETP.GEU.AND P0, PT, |R2|, UR4, PT ;  /* 0x0000000402007e2a */ /* 0x000fdc000bf0e200 */
[----:B0-----:R-:W-:Y:S01]  /*ac90*/  @!P0 FMUL R0, R0, 1.175494350822287508e-38 ;  /* 0x0080000000008820 */ /* 0x001fe20000400000 */
[----:B------:R-:W-:Y:S06]  /*aca0*/  BRA `(.L_x_2069) ;  /* 0x00000008007c7947 */ /* 0x000fec0003800000 */
.L_x_2064:
        /* <DEDUP_REMOVED lines=12> */
.L_x_2078:
[----:B------:R-:W2:Y:S01]  /*ad70*/  LDG.E.64 R2, desc[UR36][R2.64] ;  /* 0x0000002402027981 */ /* 0x000ea2000c1e1b00 */
[----:B------:R-:W-:Y:S01]  /*ad80*/  UMOV UR4, 0xf0000000 ;  /* 0xf000000000047882 */ /* 0x000fe20000000000 */
[----:B------:R-:W-:Y:S01]  /*ad90*/  UMOV UR5, 0x380fffff ;  /* 0x380fffff00057882 */ /* 0x000fe20000000000 */
[----:B--2---:R-:W0:Y:S01]  /*ada0*/  F2F.F32.F64 R0, R2 ;  /* 0x0000000200007310 */ /* 0x004e220000301000 */
[----:B------:R-:W-:-:S14]  /*adb0*/  DSETP.GEU.AND P0, PT, |R2|, UR4, PT ;  /* 0x0000000402007e2a */ /* 0x000fdc000bf0e200 */
[----:B0-----:R-:W-:Y:S01]  /*adc0*/  @!P0 FMUL R0, R0, 1.175494350822287508e-38 ;  /* 0x0080000000008820 */ /* 0x001fe20000400000 */
[----:B------:R-:W-:Y:S06]  /*add0*/  BRA `(.L_x_2069) ;  /* 0x0000000800307947 */ /* 0x000fec0003800000 */
.L_x_2077:
        /* <DEDUP_REMOVED lines=26> */
.L_x_2080:
        /* <DEDUP_REMOVED lines=13> */
.L_x_2079:
[----:B------:R-:W2:Y:S02]  /*b050*/  LDG.E.U16 R0, desc[UR36][R2.64] ;  /* 0x0000002402007981 */ /* 0x000ea4000c1e1500 */
[----:B--2---:R-:W-:Y:S01]  /*b060*/  IMAD.U32 R0, R0, 0x10000, RZ ;  /* 0x0001000000007824 */ /* 0x004fe200078e00ff */
[----:B------:R-:W-:Y:S06]  /*b070*/  BRA `(.L_x_2069) ;  /* 0x0000000400887947 */ /* 0x000fec0003800000 */
.L_x_2076:
        /* <DEDUP_REMOVED lines=11> */
.L_x_2083:
        /* <DEDUP_REMOVED lines=20> */
.L_x_2085:
[----:B------:R-:W-:Y:S05]  /*b270*/  BSYNC B0 ;  /* 0x0000000000007941 */ /* 0x000fea0003800000 */
.L_x_2084:
[----:B------:R-:W-:Y:S01]  /*b280*/  LEA R3, R0, 0x3b800000, 0x17 ;  /* 0x3b80000000037811 */ /* 0x000fe200078eb8ff */
[----:B------:R-:W-:-:S05]  /*b290*/  IMAD.SHL.U32 R0, R2, 0x100000, RZ ;  /* 0x0010000002007824 */ /* 0x000fca00078e00ff */
[----:B------:R-:W-:Y:S01]  /*b2a0*/  LOP3.LUT R0, R3, R0, R4, 0xfe, !PT ;  /* 0x0000000003007212 */ /* 0x000fe200078efe04 */
[----:B------:R-:W-:Y:S06]  /*b2b0*/  BRA `(.L_x_2069) ;  /* 0x0000000000f87947 */ /* 0x000fec0003800000 */
.L_x_2082:
        /* <DEDUP_REMOVED lines=20> */
.L_x_2087:
[----:B------:R-:W-:Y:S05]  /*b400*/  BSYNC B0 ;  /* 0x0000000000007941 */ /* 0x000fea0003800000 */
.L_x_2086:
[----:B------:R-:W-:Y:S01]  /*b410*/  LEA R3, R0, 0x37800000, 0x17 ;  /* 0x3780000000037811 */ /* 0x000fe200078eb8ff */
[----:B------:R-:W-:-:S05]  /*b420*/  IMAD.SHL.U32 R0, R2, 0x200000, RZ ;  /* 0x0020000002007824 */ /* 0x000fca00078e00ff */
[----:B------:R-:W-:Y:S01]  /*b430*/  LOP3.LUT R0, R3, R0, R4, 0xfe, !PT ;  /* 0x0000000003007212 */ /* 0x000fe200078efe04 */
[----:B------:R-:W-:Y:S06]  /*b440*/  BRA `(.L_x_2069) ;  /* 0x0000000000947947 */ /* 0x000fec0003800000 */
.L_x_2081:
        /* <DEDUP_REMOVED lines=14> */
.L_x_2068:
        /* <DEDUP_REMOVED lines=16> */
.L_x_2090:
[----:B------:R-:W-:Y:S01]  /*b630*/  IMAD.MOV.U32 R0, RZ, RZ, RZ ;  /* 0x000000ffff007224 */ /* 0x000fe200078e00ff */
[----:B------:R-:W-:Y:S06]  /*b640*/  BRA `(.L_x_2069) ;  /* 0x0000000000147947 */ /* 0x000fec0003800000 */
.L_x_2089:
[----:B------:R-:W2:Y:S02]  /*b650*/  LDG.E.64 R2, desc[UR36][R2.64] ;  /* 0x0000002402027981 */ /* 0x000ea4000c1e1b00 */
[----:B--2---:R0:W2:Y:S01]  /*b660*/  I2F.U64 R0, R2 ;  /* 0x0000000200007312 */ /* 0x0040a20000301000 */
[----:B------:R-:W-:Y:S05]  /*b670*/  BRA `(.L_x_2069) ;  /* 0x0000000000087947 */ /* 0x000fea0003800000 */
.L_x_2088:
[----:B------:R-:W2:Y:S02]  /*b680*/  LDG.E R0, desc[UR36][R2.64] ;  /* 0x0000002402007981 */ /* 0x000ea4000c1e1900 */
[----:B--2---:R-:W-:-:S07]  /*b690*/  I2FP.F32.U32 R0, R0 ;  /* 0x0000000000007245 */ /* 0x004fce0000201000 */
.L_x_2069:
[----:B------:R-:W-:Y:S05]  /*b6a0*/  BSYNC B6 ;  /* 0x0000000000067941 */ /* 0x000fea0003800000 */
.L_x_2063:
        /* <DEDUP_REMOVED lines=24> */
.L_x_2094:
[----:B------:R-:W0:Y:S02]  /*b830*/  F2I.S64.TRUNC R22, R22 ;  /* 0x0000001600167311 */ /* 0x000e24000020d900 */
[----:B0-----:R-:W-:-:S05]  /*b840*/  IMAD.MOV.U32 R3, RZ, RZ, R22 ;  /* 0x000000ffff037224 */ /* 0x001fca00078e0016 */
[----:B------:R0:W-:Y:S01]  /*b850*/  STG.E.U8 desc[UR36][R16.64], R3 ;  /* 0x0000000310007986 */ /* 0x0001e2000c101124 */
[----:B------:R-:W-:Y:S05]  /*b860*/  BRA `(.L_x_2096) ;  /* 0x0000000c00407947 */ /* 0x000fea0003800000 */
.L_x_2093:
        /* <DEDUP_REMOVED lines=9> */
.L_x_2098:
[----:B------:R-:W0:Y:S02]  /*b900*/  F2I.FTZ.TRUNC.NTZ R3, R22 ;  /* 0x0000001600037305 */ /* 0x000e24000021f100 */
[----:B0-----:R0:W-:Y:S01]  /*b910*/  STG.E desc[UR36][R16.64], R3 ;  /* 0x0000000310007986 */ /* 0x0011e2000c101924 */
[----:B------:R-:W-:Y:S05]  /*b920*/  BRA `(.L_x_2096) ;  /* 0x0000000c00107947 */ /* 0x000fea0003800000 */
.L_x_2097:
[----:B------:R-:W0:Y:S02]  /*b930*/  F2I.FTZ.TRUNC.NTZ R3, R22 ;  /* 0x0000001600037305 */ /* 0x000e24000021f100 */
[----:B0-----:R0:W-:Y:S01]  /*b940*/  STG.E.U16 desc[UR36][R16.64], R3 ;  /* 0x0000000310007986 */ /* 0x0011e2000c101524 */
[----:B------:R-:W-:Y:S05]  /*b950*/  BRA `(.L_x_2096) ;  /* 0x0000000c00047947 */ /* 0x000fea0003800000 */
.L_x_2092:
        /* <DEDUP_REMOVED lines=8> */
.L_x_2100:
[----:B------:R-:W-:-:S05]  /*b9e0*/  F2FP.F16.F32.PACK_AB R22, RZ, R22 ;  /* 0x00000016ff16723e */ /* 0x000fca00000000ff */
[----:B------:R0:W-:Y:S01]  /*b9f0*/  STG.E.U16 desc[UR36][R16.64], R22 ;  /* 0x0000001610007986 */ /* 0x0001e2000c101524 */
[----:B------:R-:W-:Y:S05]  /*ba00*/  BRA `(.L_x_2096) ;  /* 0x0000000800d87947 */ /* 0x000fea0003800000 */
.L_x_2099:
        /* <DEDUP_REMOVED lines=9> */
.L_x_2102:
[----:B------:R-:W-:-:S04]  /*baa0*/  F2FP.F16.F32.PACK_AB R3, RZ, R22 ;  /* 0x00000016ff03723e */ /* 0x000fc800000000ff */
[----:B------:R-:W-:-:S05]  /*bab0*/  PRMT R3, R3, 0x5410, RZ ;  /* 0x0000541003037816 */ /* 0x000fca00000000ff */
[----:B------:R2:W-:Y:S01]  /*bac0*/  STG.E desc[UR36][R16.64], R3 ;  /* 0x0000000310007986 */ /* 0x0005e2000c101924 */
[----:B------:R-:W-:Y:S05]  /*bad0*/  BRA `(.L_x_2096) ;  /* 0x0000000800a47947 */ /* 0x000fea0003800000 */
.L_x_2101:
[----:B------:R-:W-:-:S06]  /*bae0*/  FMUL.FTZ R2, R22, 1 ;  /* 0x3f80000016027820 */ /* 0x000fcc0000410000 */
[----:B------:R-:W0:Y:S02]  /*baf0*/  F2F.F64.F32 R2, R2 ;  /* 0x0000000200027310 */ /* 0x000e240000201800 */
[----:B0-----:R4:W-:Y:S01]  /*bb00*/  STG.E.64 desc[UR36][R16.64], R2 ;  /* 0x0000000210007986 */ /* 0x0019e2000c101b24 */
[----:B------:R-:W-:Y:S05]  /*bb10*/  BRA `(.L_x_2096) ;  /* 0x0000000800947947 */ /* 0x000fea0003800000 */
.L_x_2091:
        /* <DEDUP_REMOVED lines=12> */
.L_x_2105:
[----:B------:R-:W-:Y:S01]  /*bbe0*/  FMUL.FTZ R4, R22, 1 ;  /* 0x3f80000016047820 */ /* 0x000fe20000410000 */
[----:B------:R-:W-:-:S05]  /*bbf0*/  CS2R R6, SRZ ;  /* 0x0000000000067805 */ /* 0x000fca000001ff00 */
[----:B------:R-:W0:Y:S02]  /*bc00*/  F2F.F64.F32 R4, R4 ;  /* 0x0000000400047310 */ /* 0x000e240000201800 */
[----:B0-----:R0:W-:Y:S01]  /*bc10*/  STG.E.128 desc[UR36][R16.64], R4 ;  /* 0x0000000410007986 */ /* 0x0011e2000c101d24 */
[----:B------:R-:W-:Y:S05]  /*bc20*/  BRA `(.L_x_2096) ;  /* 0x0000000800507947 */ /* 0x000fea0003800000 */
.L_x_2104:
        /* <DEDUP_REMOVED lines=20> */
.L_x_2109:
[----:B------:R-:W-:Y:S05]  /*bd70*/  BSYNC B0 ;  /* 0x0000000000007941 */ /* 0x000fea0003800000 */
.L_x_2108:
[----:B------:R-:W-:-:S05]  /*bd80*/  LOP3.LUT R5, R0, R5, RZ, 0xfc, !PT ;  /* 0x0000000500057212 */ /* 0x000fca00078efcff */
[----:B------:R0:W-:Y:S01]  /*bd90*/  STG.E.U8 desc[UR36][R16.64], R5 ;  /* 0x0000000510007986 */ /* 0x0001e2000c101124 */
[----:B------:R-:W-:Y:S05]  /*bda0*/  BRA `(.L_x_2096) ;  /* 0x0000000400f07947 */ /* 0x000fea0003800000 */
.L_x_2107:
        /* <DEDUP_REMOVED lines=12> */
.L_x_2111:
[----:B------:R-:W-:Y:S01]  /*be70*/  IMAD.MOV.U32 R0, RZ, RZ, 0x7f ;  /* 0x0000007fff007424 */ /* 0x000fe200078e00ff */
[----:B------:R-:W-:-:S04]  /*be80*/  ISETP.GT.U32.AND P0, PT, R2, 0x7f800000, PT ;  /* 0x7f8000000200780c */ /* 0x000fc80003f04070 */
[----:B------:R-:W-:-:S09]  /*be90*/  SEL R0, R0, 0x7c, P0 ;  /* 0x0000007c00007807 */ /* 0x000fd20000000000 */
.L_x_2112:
[----:B------:R-:W-:Y:S05]  /*bea0*/  BSYNC B0 ;  /* 0x0000000000007941 */ /* 0x000fea0003800000 */
.L_x_2110:
[----:B------:R-:W-:-:S04]  /*beb0*/  LOP3.LUT R22, R22, 0x80000000, RZ, 0xc0, !PT ;  /* 0x8000000016167812 */ /* 0x000fc800078ec0ff */
[----:B------:R-:W-:-:S04]  /*bec0*/  SHF.R.U32.HI R3, RZ, 0x18, R22 ;  /* 0x00000018ff037819 */ /* 0x000fc80000011616 */
[----:B------:R-:W-:-:S05]  /*bed0*/  LOP3.LUT R3, R0, R3, RZ, 0xfc, !PT ;  /* 0x0000000300037212 */ /* 0x000fca00078efcff */
[----:B------:R0:W-:Y:S01]  /*bee0*/  STG.E.U8 desc[UR36][R16.64], R3 ;  /* 0x0000000310007986 */ /* 0x0001e2000c101124 */
[----:B------:R-:W-:Y:S05]  /*bef0*/  BRA `(.L_x_2096) ;  /* 0x00000004009c7947 */ /* 0x000fea0003800000 */
.L_x_2106:
[----:B------:R-:W-:-:S05]  /*bf00*/  F2FP.BF16.F32.PACK_AB R22, RZ, R22 ;  /* 0x00000016ff16723e */ /* 0x000fca00000010ff */
[----:B------:R0:W-:Y:S01]  /*bf10*/  STG.E.U16 desc[UR36][R16.64], R22 ;  /* 0x0000001610007986 */ /* 0x0001e2000c101524 */
[----:B------:R-:W-:Y:S05]  /*bf20*/  BRA `(.L_x_2096) ;  /* 0x0000000400907947 */ /* 0x000fea0003800000 */
.L_x_2103:
        /* <DEDUP_REMOVED lines=11> */
.L_x_2115:
        /* <DEDUP_REMOVED lines=16> */
.L_x_2118:
[----:B------:R-:W-:-:S04]  /*c0e0*/  LOP3.LUT R22, R22, 0x80000000, RZ, 0xc0, !PT ;  /* 0x8000000016167812 */ /* 0x000fc800078ec0ff */
[----:B------:R-:W-:-:S04]  /*c0f0*/  SHF.R.U32.HI R3, RZ, 0x18, R22 ;  /* 0x00000018ff037819 */ /* 0x000fc80000011616 */
[----:B------:R-:W-:-:S04]  /*c100*/  LOP3.LUT R0, R0, R3, RZ, 0xfc, !PT ;  /* 0x0000000300007212 */ /* 0x000fc800078efcff */
[----:B------:R-:W-:-:S07]  /*c110*/  PRMT R8, R0, 0x7610, R8 ;  /* 0x0000761000087816 */ /* 0x000fce0000000008 */
.L_x_2117:
[----:B------:R-:W-:Y:S05]  /*c120*/  BSYNC B0 ;  /* 0x0000000000007941 */ /* 0x000fea0003800000 */
.L_x_2116:
[----:B------:R0:W-:Y:S01]  /*c130*/  STG.E.U8 desc[UR36][R16.64], R8 ;  /* 0x0000000810007986 */ /* 0x0001e2000c101124 */
[----:B------:R-:W-:Y:S05]  /*c140*/  BRA `(.L_x_2096) ;  /* 0x0000000400087947 */ /* 0x000fea0003800000 */
.L_x_2114:
        /* <DEDUP_REMOVED lines=16> */
.L_x_2121:
[----:B------:R-:W-:-:S04]  /*c250*/  LOP3.LUT R22, R22, 0x80000000, RZ, 0xc0, !PT ;  /* 0x8000000016167812 */ /* 0x000fc800078ec0ff */
[----:B------:R-:W-:-:S04]  /*c260*/  SHF.R.U32.HI R3, RZ, 0x18, R22 ;  /* 0x00000018ff037819 */ /* 0x000fc80000011616 */
[----:B------:R-:W-:-:S04]  /*c270*/  LOP3.LUT R0, R0, R3, RZ, 0xfc, !PT ;  /* 0x0000000300007212 */ /* 0x000fc800078efcff */
[----:B------:R-:W-:-:S07]  /*c280*/  PRMT R8, R0, 0x7610, R8 ;  /* 0x0000761000087816 */ /* 0x000fce0000000008 */
.L_x_2120:
[----:B------:R-:W-:Y:S05]  /*c290*/  BSYNC B0 ;  /* 0x0000000000007941 */ /* 0x000fea0003800000 */
.L_x_2119:
[----:B------:R0:W-:Y:S01]  /*c2a0*/  STG.E.U8 desc[UR36][R16.64], R8 ;  /* 0x0000000810007986 */ /* 0x0001e2000c101124 */
[----:B------:R-:W-:Y:S05]  /*c2b0*/  BRA `(.L_x_2096) ;  /* 0x0000000000ac7947 */ /* 0x000fea0003800000 */
.L_x_2113:
        /* <DEDUP_REMOVED lines=21> */
.L_x_2095:
        /* <DEDUP_REMOVED lines=16> */
.L_x_2124:
[----:B------:R-:W-:Y:S05]  /*c510*/  BRA `(.L_x_2096) ;  /* 0x0000000000147947 */ /* 0x000fea0003800000 */
.L_x_2123:
[----:B------:R-:W0:Y:S02]  /*c520*/  F2I.U64.TRUNC R22, R22 ;  /* 0x0000001600167311 */ /* 0x000e24000020d800 */
[----:B0-----:R0:W-:Y:S01]  /*c530*/  STG.E.64 desc[UR36][R16.64], R22 ;  /* 0x0000001610007986 */ /* 0x0011e2000c101b24 */
[----:B------:R-:W-:Y:S05]  /*c540*/  BRA `(.L_x_2096) ;  /* 0x0000000000087947 */ /* 0x000fea0003800000 */
.L_x_2122:
[----:B------:R-:W0:Y:S02]  /*c550*/  F2I.FTZ.U32.TRUNC.NTZ R3, R22 ;  /* 0x0000001600037305 */ /* 0x000e24000021f000 */
[----:B0-----:R0:W-:Y:S02]  /*c560*/  STG.E desc[UR36][R16.64], R3 ;  /* 0x0000000310007986 */ /* 0x0011e4000c101924 */
.L_x_2096:
[----:B------:R-:W-:-:S07]  /*c570*/  VIADD R19, R19, 0x80 ;  /* 0x0000008013137836 */ /* 0x000fce0000000000 */
.L_x_2033:
[----:B------:R-:W-:Y:S05]  /*c580*/  BSYNC B7 ;  /* 0x0000000000077941 */ /* 0x000fea0003800000 */
.L_x_2032:
        /* <DEDUP_REMOVED lines=357> */
.L_x_2125:
        /* <DEDUP_REMOVED lines=22> */
.L_x_2130:
[----:B------:R-:W2:Y:S02]  /*dd40*/  LDG.E.U8 R2, desc[UR36][R2.64] ;  /* 0x0000002402027981 */ /* 0x000ea4000c1e1100 */
[----:B--2---:R-:W-:Y:S01]  /*dd50*/  I2FP.F32.U32 R22, R2 ;  /* 0x0000000200167245 */ /* 0x004fe20000201000 */
[----:B------:R-:W-:Y:S06]  /*dd60*/  BRA `(.L_x_2132) ;  /* 0x0000000c002c7947 */ /* 0x000fec0003800000 */
.L_x_2129:
[----:B------:R-:W-:-:S13]  /*dd70*/  ISETP.NE.AND P0, PT, R4, 0x2, PT ;  /* 0x000000020400780c */ /* 0x000fda0003f05270 */
[----:B------:R-:W-:Y:S05]  /*dd80*/  @!P0 BRA `(.L_x_2133) ;  /* 0x0000000000288947 */ /* 0x000fea0003800000 */
[----:B------:R-:W-:-:S13]  /*dd90*/  ISETP.NE.AND P0, PT, R4, 0x3, PT ;  /* 0x000000030400780c */ /* 0x000fda0003f05270 */
[----:B------:R-:W-:Y:S05]  /*dda0*/  @!P0 BRA `(.L_x_2134) ;  /* 0x0000000000148947 */ /* 0x000fea0003800000 */
[----:B------:R-:W-:-:S13]  /*ddb0*/  ISETP.NE.AND P0, PT, R4, 0x4, PT ;  /* 0x000000040400780c */ /* 0x000fda0003f05270 */
[----:B------:R-:W-:Y:S05]  /*ddc0*/  @P0 BRA `(.L_x_2131) ;  /* 0x0000000800b80947 */ /* 0x000fea0003800000 */
[----:B------:R-:W2:Y:S02]  /*ddd0*/  LDG.E.64 R22, desc[UR36][R2.64] ;  /* 0x0000002402167981 */ /* 0x000ea4000c1e1b00 */
[----:B--2---:R0:W1:Y:S01]  /*dde0*/  I2F.S64 R22, R22 ;  /* 0x0000001600167312 */ /* 0x0040620000301400 */
[----:B------:R-:W-:Y:S05]  /*ddf0*/  BRA `(.L_x_2132) ;  /* 0x0000000c00087947 */ /* 0x000fea0003800000 */
.L_x_2134:
[----:B------:R-:W2:Y:S02]  /*de00*/  LDG.E R2, desc[UR36][R2.64] ;  /* 0x0000002402027981 */ /* 0x000ea4000c1e1900 */
[----:B--2---:R-:W-:Y:S01]  /*de10*/  I2FP.F32.S32 R22, R2 ;  /* 0x0000000200167245 */ /* 0x004fe20000201400 */
[----:B------:R-:W-:Y:S06]  /*de20*/  BRA `(.L_x_2132) ;  /* 0x0000000800fc7947 */ /* 0x000fec0003800000 */
.L_x_2133:
[----:B------:R-:W2:Y:S02]  /*de30*/  LDG.E.U16 R2, desc[UR36][R2.64] ;  /* 0x0000002402027981 */ /* 0x000ea4000c1e1500 */
[----:B--2---:R0:W1:Y:S01]  /*de40*/  I2F.S16 R22, R2 ;  /* 0x0000000200167306 */ /* 0x0040620000101400 */
[----:B------:R-:W-:Y:S05]  /*de50*/  BRA `(.L_x_2132) ;  /* 0x0000000800f07947 */ /* 0x000fea0003800000 */
.L_x_2128:
        /* <DEDUP_REMOVED lines=8> */
.L_x_2136:
[----:B------:R-:W2:Y:S02]  /*dee0*/  LDG.E.U16 R2, desc[UR36][R2.64] ;  /* 0x0000002402027981 */ /* 0x000ea4000c1e1500 */
[----:B--2---:R-:W-:Y:S01]  /*def0*/  HADD2.F32 R22, -RZ, R2.H0_H0 ;  /* 0x20000002ff167230 */ /* 0x004fe20000004100 */
[----:B------:R-:W-:Y:S06]  /*df00*/  BRA `(.L_x_2132) ;  /* 0x0000000800c47947 */ /* 0x000fec0003800000 */
.L_x_2135:
        /* <DEDUP_REMOVED lines=8> */
.L_x_2138:
[----:B------:R-:W2:Y:S02]  /*df90*/  LDG.E.U16 R2, desc[UR36][R2.64] ;  /* 0x0000002402027981 */ /* 0x000ea4000c1e1500 */
[----:B--2---:R-:W-:Y:S01]  /*dfa0*/  HADD2.F32 R22, -RZ, R2.H0_H0 ;  /* 0x20000002ff167230 */ /* 0x004fe20000004100 */
[----:B------:R-:W-:Y:S06]  /*dfb0*/  BRA `(.L_x_2132) ;  /* 0x0000000800987947 */ /* 0x000fec0003800000 */
.L_x_2137:
[----:B------:R-:W2:Y:S01]  /*dfc0*/  LDG.E.64 R2, desc[UR36][R2.64] ;  /* 0x0000002402027981 */ /* 0x000ea2000c1e1b00 */
[----:B------:R-:W-:Y:S01]  /*dfd0*/  UMOV UR4, 0xf0000000 ;  /* 0xf000000000047882 */ /* 0x000fe20000000000 */
[----:B------:R-:W-:Y:S01]  /*dfe0*/  UMOV UR5, 0x380fffff ;  /* 0x380fffff00057882 */ /* 0x000fe20000000000 */
[----:B--2---:R-:W0:Y:S01]  /*dff0*/  F2F.F32.F64 R22, R2 ;  /* 0x0000000200167310 */ /* 0x004e220000301000 */
[----:B------:R-:W-:-:S14]  /*e000*/  DSETP.GEU.AND P0, PT, |R2|, UR4, PT ;  /* 0x0000000402007e2a */ /* 0x000fdc000bf0e200 */
[----:B0-----:R-:W-:Y:S01]  /*e010*/  @!P0 FMUL R22, R22, 1.175494350822287508e-38 ;  /* 0x0080000016168820 */ /* 0x001fe20000400000 */
[----:B------:R-:W-:Y:S06]  /*e020*/  BRA `(.L_x_2132) ;  /* 0x00000008007c7947 */ /* 0x000fec0003800000 */
.L_x_2127:
        /* <DEDUP_REMOVED lines=12> */
.L_x_2141:
[----:B------:R-:W2:Y:S01]  /*e0f0*/  LDG.E.64 R2, desc[UR36][R2.64] ;  /* 0x0000002402027981 */ /* 0x000ea2000c1e1b00 */
[----:B------:R-:W-:Y:S01]  /*e100*/  UMOV UR4, 0xf0000000 ;  /* 0xf000000000047882 */ /* 0x000fe20000000000 */
[----:B------:R-:W-:Y:S01]  /*e110*/  UMOV UR5, 0x380fffff ;  /* 0x380fffff00057882 */ /* 0x000fe20000000000 */
[----:B--2---:R-:W0:Y:S01]  /*e120*/  F2F.F32.F64 R22, R2 ;  /* 0x0000000200167310 */ /* 0x004e220000301000 */
[----:B------:R-:W-:-:S14]  /*e130*/  DSETP.GEU.AND P0, PT, |R2|, UR4, PT ;  /* 0x0000000402007e2a */ /* 0x000fdc000bf0e200 */
[----:B0-----:R-:W-:Y:S01]  /*e140*/  @!P0 FMUL R22, R22, 1.175494350822287508e-38 ;  /* 0x0080000016168820 */ /* 0x001fe20000400000 */
[----:B------:R-:W-:Y:S06]  /*e150*/  BRA `(.L_x_2132) ;  /* 0x0000000800307947 */ /* 0x000fec0003800000 */
.L_x_2140:
        /* <DEDUP_REMOVED lines=26> */
.L_x_2143:
        /* <DEDUP_REMOVED lines=13> */
.L_x_2142:
[----:B------:R-:W2:Y:S02]  /*e3d0*/  LDG.E.U16 R2, desc[UR36][R2.64] ;  /* 0x0000002402027981 */ /* 0x000ea4000c1e1500 */
[----:B--2---:R-:W-:Y:S01]  /*e3e0*/  IMAD.U32 R22, R2, 0x10000, RZ ;  /* 0x0001000002167824 */ /* 0x004fe200078e00ff */
[----:B------:R-:W-:Y:S06]  /*e3f0*/  BRA `(.L_x_2132) ;  /* 0x0000000400887947 */ /* 0x000fec0003800000 */
.L_x_2139:
        /* <DEDUP_REMOVED lines=11> */
.L_x_2146:
        /* <DEDUP_REMOVED lines=20> */
.L_x_2148:
[----:B------:R-:W-:Y:S05]  /*e5f0*/  BSYNC B0 ;  /* 0x0000000000007941 */ /* 0x000fea0003800000 */
.L_x_2147:
[----:B------:R-:W-:Y:S01]  /*e600*/  IMAD.SHL.U32 R2, R2, 0x100000, RZ ;  /* 0x0010000002027824 */ /* 0x000fe200078e00ff */
[----:B------:R-:W-:-:S04]  /*e610*/  LEA R3, R0, 0x3b800000, 0x17 ;  /* 0x3b80000000037811 */ /* 0x000fc800078eb8ff */
[----:B------:R-:W-:Y:S01]  /*e620*/  LOP3.LUT R22, R3, R2, R22, 0xfe, !PT ;  /* 0x0000000203167212 */ /* 0x000fe200078efe16 */
[----:B------:R-:W-:Y:S06]  /*e630*/  BRA `(.L_x_2132) ;  /* 0x0000000000f87947 */ /* 0x000fec0003800000 */
.L_x_2145:
        /* <DEDUP_REMOVED lines=20> */
.L_x_2150:
[----:B------:R-:W-:Y:S05]  /*e780*/  BSYNC B0 ;  /* 0x0000000000007941 */ /* 0x000fea0003800000 */
.L_x_2149:
[----:B------:R-:W-:Y:S01]  /*e790*/  IMAD.SHL.U32 R2, R2, 0x200000, RZ ;  /* 0x0020000002027824 */ /* 0x000fe200078e00ff */
[----:B------:R-:W-:-:S04]  /*e7a0*/  LEA R3, R0, 0x37800000, 0x17 ;  /* 0x3780000000037811 */ /* 0x000fc800078eb8ff */
[----:B------:R-:W-:Y:S01]  /*e7b0*/  LOP3.LUT R22, R3, R2, R22, 0xfe, !PT ;  /* 0x0000000203167212 */ /* 0x000fe200078efe16 */
[----:B------:R-:W-:Y:S06]  /*e7c0*/  BRA `(.L_x_2132) ;  /* 0x0000000000947947 */ /* 0x000fec0003800000 */
.L_x_2144:
        /* <DEDUP_REMOVED lines=14> */
.L_x_2131:
        /* <DEDUP_REMOVED lines=16> */
.L_x_2153:
[----:B------:R-:W-:Y:S01]  /*e9b0*/  IMAD.MOV.U32 R22, RZ, RZ, RZ ;  /* 0x000000ffff167224 */ /* 0x000fe200078e00ff */
[----:B------:R-:W-:Y:S06]  /*e9c0*/  BRA `(.L_x_2132) ;  /* 0x0000000000147947 */ /* 0x000fec0003800000 */
.L_x_2152:
[----:B------:R-:W2:Y:S02]  /*e9d0*/  LDG.E.64 R22, desc[UR36][R2.64] ;  /* 0x0000002402167981 */ /* 0x000ea4000c1e1b00 */
[----:B--2---:R0:W1:Y:S01]  /*e9e0*/  I2F.U64 R22, R22 ;  /* 0x0000001600167312 */ /* 0x0040620000301000 */
[----:B------:R-:W-:Y:S05]  /*e9f0*/  BRA `(.L_x_2132) ;  /* 0x0000000000087947 */ /* 0x000fea0003800000 */
.L_x_2151:
[----:B------:R-:W2:Y:S02]  /*ea00*/  LDG.E R2, desc[UR36][R2.64] ;  /* 0x0000002402027981 */ /* 0x000ea4000c1e1900 */
[----:B--2---:R-:W-:-:S07]  /*ea10*/  I2FP.F32.U32 R22, R2 ;  /* 0x0000000200167245 */ /* 0x004fce0000201000 */
.L_x_2132:
[----:B------:R-:W-:Y:S05]  /*ea20*/  BSYNC B6 ;  /* 0x0000000000067941 */ /* 0x000fea0003800000 */
.L_x_2126:
[----:B------:R-:W1:Y:S01]  /*ea30*/  LDC.U8 R4, c[0x0][0x4a2] ;  /* 0x00012880ff047b82 */ /* 0x000e620000000000 */
[----:B------:R-:W-:Y:S01]  /*ea40*/  ULDC.64 UR4, c[0x0][0x488] ;  /* 0x0001220000047ab9 */ /* 0x000fe20000000a00 */
[----:B------:R-:W-:Y:S01]  /*ea50*/  BSSY B6, `(.L_x_2154) ;  /* 0x00000df000067945 */ /* 0x000fe20003800000 */
[----:B0-234-:R-:W-:-:S05]  /*ea60*/  IADD3 R2, P0, R18, UR4, RZ ;  /* 0x0000000412027c10 */ /* 0x01dfca000ff1e0ff */
        /* <DEDUP_REMOVED lines=15> */
.L_x_2158:
[----:B------:R-:W2:Y:S02]  /*eb60*/  LDG.E.U8 R0, desc[UR36][R2.64] ;  /* 0x0000002402007981 */ /* 0x000ea4000c1e1100 */
[----:B--2---:R-:W-:Y:S01]  /*eb70*/  I2FP.F32.U32 R0, R0 ;  /* 0x0000000000007245 */ /* 0x004fe20000201000 */
[----:B------:R-:W-:Y:S06]  /*eb80*/  BRA `(.L_x_2160) ;  /* 0x0000000c002c7947 */ /* 0x000fec0003800000 */
.L_x_2157:
        /* <DEDUP_REMOVED lines=9> */
.L_x_2162:
[----:B------:R-:W2:Y:S02]  /*ec20*/  LDG.E R0, desc[UR36][R2.64] ;  /* 0x0000002402007981 */ /* 0x000ea4000c1e1900 */
[----:B--2---:R-:W-:Y:S01]  /*ec30*/  I2FP.F32.S32 R0, R0 ;  /* 0x0000000000007245 */ /* 0x004fe20000201400 */
[----:B------:R-:W-:Y:S06]  /*ec40*/  BRA `(.L_x_2160) ;  /* 0x0000000800fc7947 */ /* 0x000fec0003800000 */
.L_x_2161:
[----:B------:R-:W2:Y:S02]  /*ec50*/  LDG.E.U16 R0, desc[UR36][R2.64] ;  /* 0x0000002402007981 */ /* 0x000ea4000c1e1500 */
[----:B--2---:R-:W0:Y:S01]  /*ec60*/  I2F.S16 R0, R0 ;  /* 0x0000000000007306 */ /* 0x004e220000101400 */
[----:B------:R-:W-:Y:S05]  /*ec70*/  BRA `(.L_x_2160) ;  /* 0x0000000800f07947 */ /* 0x000fea0003800000 */
.L_x_2156:
        /* <DEDUP_REMOVED lines=8> */
.L_x_2164:
[----:B------:R-:W2:Y:S02]  /*ed00*/  LDG.E.U16 R0, desc[UR36][R2.64] ;  /* 0x0000002402007981 */ /* 0x000ea4000c1e1500 */
[----:B--2---:R-:W-:Y:S01]  /*ed10*/  HADD2.F32 R0, -RZ, R0.H0_H0 ;  /* 0x20000000ff007230 */ /* 0x004fe20000004100 */
[----:B------:R-:W-:Y:S06]  /*ed20*/  BRA `(.L_x_2160) ;  /* 0x0000000800c47947 */ /* 0x000fec0003800000 */
.L_x_2163:
        /* <DEDUP_REMOVED lines=8> */
.L_x_2166:
[----:B------:R-:W2:Y:S02]  /*edb0*/  LDG.E.U16 R0, desc[UR36][R2.64] ;  /* 0x0000002402007981 */ /* 0x000ea4000c1e1500 */
[----:B--2---:R-:W-:Y:S01]  /*edc0*/  HADD2.F32 R0, -RZ, R0.H0_H0 ;  /* 0x20000000ff007230 */ /* 0x004fe20000004100 */
[----:B------:R-:W-:Y:S06]  /*edd0*/  BRA `(.L_x_2160) ;  /* 0x0000000800987947 */ /* 0x000fec0003800000 */
.L_x_2165:
[----:B------:R-:W2:Y:S01]  /*ede0*/  LDG.E.64 R2, desc[UR36][R2.64] ;  /* 0x0000002402027981 */ /* 0x000ea2000c1e1b00 */
[----:B------:R-:W-:Y:S01]  /*edf0*/  UMOV UR4, 0xf0000000 ;  /* 0xf000000000047882 */ /* 0x000fe20000000000 */
[----:B------:R-:W-:Y:S01]  /*ee00*/  UMOV UR5, 0x380fffff ;  /* 0x380fffff00057882 */ /* 0x000fe20000000000 */
[----:B--2---:R-:W0:Y:S01]  /*ee10*/  F2F.F32.F64 R0, R2 ;  /* 0x0000000200007310 */ /* 0x004e220000301000 */
[----:B------:R-:W-:-:S14]  /*ee20*/  DSETP.GEU.AND P0, PT, |R2|, UR4, PT ;  /* 0x0000000402007e2a */ /* 0x000fdc000bf0e200 */
[----:B0-----:R-:W-:Y:S01]  /*ee30*/  @!P0 FMUL R0, R0, 1.175494350822287508e-38 ;  /* 0x0080000000008820 */ /* 0x001fe20000400000 */
[----:B------:R-:W-:Y:S06]  /*ee40*/  BRA `(.L_x_2160) ;  /* 0x00000008007c7947 */ /* 0x000fec0003800000 */
.L_x_2155:
        /* <DEDUP_REMOVED lines=12> */
.L_x_2169:
[----:B------:R-:W2:Y:S01]  /*ef10*/  LDG.E.64 R2, desc[UR36][R2.64] ;  /* 0x0000002402027981 */ /* 0x000ea2000c1e1b00 */
[----:B------:R-:W-:Y:S01]  /*ef20*/  UMOV UR4, 0xf0000000 ;  /* 0xf000000000047882 */ /* 0x000fe20000000000 */
[----:B------:R-:W-:Y:S01]  /*ef30*/  UMOV UR5, 0x380fffff ;  /* 0x380fffff00057882 */ /* 0x000fe20000000000 */
[----:B--2---:R-:W0:Y:S01]  /*ef40*/  F2F.F32.F64 R0, R2 ;  /* 0x0000000200007310 */ /* 0x004e220000301000 */
[----:B------:R-:W-:-:S14]  /*ef50*/  DSETP.GEU.AND P0, PT, |R2|, UR4, PT ;  /* 0x0000000402007e2a */ /* 0x000fdc000bf0e200 */
[----:B0-----:R-:W-:Y:S01]  /*ef60*/  @!P0 FMUL R0, R0, 1.175494350822287508e-38 ;  /* 0x0080000000008820 */ /* 0x001fe20000400000 */
[----:B------:R-:W-:Y:S06]  /*ef70*/  BRA `(.L_x_2160) ;  /* 0x0000000800307947 */ /* 0x000fec0003800000 */
.L_x_2168:
        /* <DEDUP_REMOVED lines=26> */
.L_x_2171:
        /* <DEDUP_REMOVED lines=13> */
.L_x_2170:
[----:B------:R-:W2:Y:S02]  /*f1f0*/  LDG.E.U16 R0, desc[UR36][R2.64] ;  /* 0x0000002402007981 */ /* 0x000ea4000c1e1500 */
[----:B--2---:R-:W-:Y:S01]  /*f200*/  IMAD.U32 R0, R0, 0x10000, RZ ;  /* 0x0001000000007824 */ /* 0x004fe200078e00ff */
[----:B------:R-:W-:Y:S06]  /*f210*/  BRA `(.L_x_2160) ;  /* 0x0000000400887947 */ /* 0x000fec0003800000 */
.L_x_2167:
        /* <DEDUP_REMOVED lines=11> */
.L_x_2174:
        /* <DEDUP_REMOVED lines=20> */
.L_x_2176:
[----:B------:R-:W-:Y:S05]  /*f410*/  BSYNC B0 ;  /* 0x0000000000007941 */ /* 0x000fea0003800000 */
.L_x_2175:
[----:B------:R-:W-:Y:S01]  /*f420*/  LEA R3, R0, 0x3b800000, 0x17 ;  /* 0x3b80000000037811 */ /* 0x000fe200078eb8ff */
[----:B------:R-:W-:-:S05]  /*f430*/  IMAD.SHL.U32 R0, R2, 0x100000, RZ ;  /* 0x0010000002007824 */ /* 0x000fca00078e00ff */
[----:B------:R-:W-:Y:S01]  /*f440*/  LOP3.LUT R0, R3, R0, R4, 0xfe, !PT ;  /* 0x0000000003007212 */ /* 0x000fe200078efe04 */
[----:B------:R-:W-:Y:S06]  /*f450*/  BRA `(.L_x_2160) ;  /* 0x0000000000f87947 */ /* 0x000fec0003800000 */
.L_x_2173:
        /* <DEDUP_REMOVED lines=20> */
.L_x_2178:
[----:B------:R-:W-:Y:S05]  /*f5a0*/  BSYNC B0 ;  /* 0x0000000000007941 */ /* 0x000fea0003800000 */
.L_x_2177:
[----:B------:R-:W-:Y:S01]  /*f5b0*/  LEA R3, R0, 0x37800000, 0x17 ;  /* 0x3780000000037811 */ /* 0x000fe200078eb8ff */
[----:B------:R-:W-:-:S05]  /*f5c0*/  IMAD.SHL.U32 R0, R2, 0x200000, RZ ;  /* 0x0020000002007824 */ /* 0x000fca00078e00ff */
[----:B------:R-:W-:Y:S01]  /*f5d0*/  LOP3.LUT R0, R3, R0, R4, 0xfe, !PT ;  /* 0x0000000003007212 */ /* 0x000fe200078efe04 */
[----:B------:R-:W-:Y:S06]  /*f5e0*/  BRA `(.L_x_2160) ;  /* 0x0000000000947947 */ /* 0x000fec0003800000 */
.L_x_2172:
        /* <DEDUP_REMOVED lines=14> */
.L_x_2159:
        /* <DEDUP_REMOVED lines=16> */
.L_x_2181:
[----:B------:R-:W-:Y:S01]  /*f7d0*/  IMAD.MOV.U32 R0, RZ, RZ, RZ ;  /* 0x000000ffff007224 */ /* 0x000fe200078e00ff */
[----:B------:R-:W-:Y:S06]  /*f7e0*/  BRA `(.L_x_2160) ;  /* 0x0000000000147947 */ /* 0x000fec0003800000 */
.L_x_2180:
[----:B------:R-:W2:Y:S02]  /*f7f0*/  LDG.E.64 R2, desc[UR36][R2.64] ;  /* 0x0000002402027981 */ /* 0x000ea4000c1e1b00 */
[----:B--2---:R0:W1:Y:S01]  /*f800*/  I2F.U64 R0, R2 ;  /* 0x0000000200007312 */ /* 0x0040620000301000 */
[----:B------:R-:W-:Y:S05]  /*f810*/  BRA `(.L_x_2160) ;  /* 0x0000000000087947 */ /* 0x000fea0003800000 */
.L_x_2179:
[----:B------:R-:W2:Y:S02]  /*f820*/  LDG.E R0, desc[UR36][R2.64] ;  /* 0x0000002402007981 */ /* 0x000ea4000c1e1900 */
[----:B--2---:R-:W-:-:S07]  /*f830*/  I2FP.F32.U32 R0, R0 ;  /* 0x0000000000007245 */ /* 0x004fce0000201000 */
.L_x_2160:
[----:B------:R-:W-:Y:S05]  /*f840*/  BSYNC B6 ;  /* 0x0000000000067941 */ /* 0x000fea0003800000 */
.L_x_2154:
[----:B------:R-:W-:Y:S01]  /*f850*/  ULDC.64 UR4, c[0x0][0x490] ;  /* 0x0001240000047ab9 */ /* 0x000fe20000000a00 */
[----:B------:R-:W2:Y:S01]  /*f860*/  LDC.U8 R5, c[0x0][0x4a0] ;  /* 0x00012800ff057b82 */ /* 0x000ea20000000000 */
[----:B01--45:R-:W-:-:S05]  /*f870*/  FMUL.FTZ R0, R0, UR4 ;  /* 0x0000000400007c20 */ /* 0x033fca0008410000 */
[----:B------:R-:W-:-:S13]  /*f880*/  FSETP.GT.FTZ.AND P0, PT, R0, UR5, PT ;  /* 0x0000000500007c0b */ /* 0x000fda000bf14000 */
[----:B------:R-:W-:-:S04]  /*f890*/  @!P0 FMUL.FTZ R0, R0, 1.4426950216293334961 ;  /* 0x3fb8aa3b00008820 */ /* 0x000fc80000410000 */
[----:B--23--:R-:W0:Y:S01]  /*f8a0*/  @!P0 MUFU.EX2 R3, R0 ;  /* 0x0000000000038308 */ /* 0x00ce220000000800 */
[----:B------:R-:W-:-:S04]  /*f8b0*/  PRMT R4, R5, 0x9910, RZ ;  /* 0x0000991005047816 */ /* 0x000fc800000000ff */
        /* <DEDUP_REMOVED lines=15> */
[----:B0-----:R-:W-:Y:S01]  /*f9b0*/  STG.E.U8 desc[UR36][R16.64], R3 ;  /* 0x0000000310007986 */ /* 0x001fe2000c101124 */
[----:B------:R-:W-:Y:S05]  /*f9c0*/  EXIT ;  /* 0x000000000000794d */ /* 0x000fea0003800000 */
.L_x_2185:
[----:B------:R-:W0:Y:S02]  /*f9d0*/  F2I.S64.TRUNC R22, R22 ;  /* 0x0000001600167311 */ /* 0x000e24000020d900 */
[----:B0-----:R-:W-:-:S05]  /*f9e0*/  IMAD.MOV.U32 R3, RZ, RZ, R22 ;  /* 0x000000ffff037224 */ /* 0x001fca00078e0016 */
[----:B------:R-:W-:Y:S01]  /*f9f0*/  STG.E.U8 desc[UR36][R16.64], R3 ;  /* 0x0000000310007986 */ /* 0x000fe2000c101124 */
[----:B------:R-:W-:Y:S05]  /*fa00*/  EXIT ;  /* 0x000000000000794d */ /* 0x000fea0003800000 */
.L_x_2184:
[----:B------:R-:W-:-:S13]  /*fa10*/  ISETP.NE.AND P0, PT, R4, 0x2, PT ;  /* 0x000000020400780c */ /* 0x000fda0003f05270 */
[----:B------:R-:W-:Y:S05]  /*fa20*/  @!P0 BRA `(.L_x_2187) ;  /* 0x0000000000288947 */ /* 0x000fea0003800000 */
[----:B------:R-:W-:-:S13]  /*fa30*/  ISETP.NE.AND P0, PT, R4, 0x3, PT ;  /* 0x000000030400780c */ /* 0x000fda0003f05270 */
[----:B------:R-:W-:Y:S05]  /*fa40*/  @!P0 BRA `(.L_x_2188) ;  /* 0x0000000000148947 */ /* 0x000fea0003800000 */
[----:B------:R-:W-:-:S13]  /*fa50*/  ISETP.NE.AND P0, PT, R4, 0x4, PT ;  /* 0x000000040400780c */ /* 0x000fda0003f05270 */
[----:B------:R-:W-:Y:S05]  /*fa60*/  @P0 BRA `(.L_x_2186) ;  /* 0x0000000800d00947 */ /* 0x000fea0003800000 */
[----:B------:R-:W0:Y:S02]  /*fa70*/  F2I.S64.TRUNC R22, R22 ;  /* 0x0000001600167311 */ /* 0x000e24000020d900 */
[----:B0-----:R-:W-:Y:S01]  /*fa80*/  STG.E.64 desc[UR36][R16.64], R22 ;  /* 0x0000001610007986 */ /* 0x001fe2000c101b24 */
[----:B------:R-:W-:Y:S05]  /*fa90*/  EXIT ;  /* 0x000000000000794d */ /* 0x000fea0003800000 */
.L_x_2188:
[----:B------:R-:W0:Y:S02]  /*faa0*/  F2I.FTZ.TRUNC.NTZ R3, R22 ;  /* 0x0000001600037305 */ /* 0x000e24000021f100 */
[----:B0-----:R-:W-:Y:S01]  /*fab0*/  STG.E desc[UR36][R16.64], R3 ;  /* 0x0000000310007986 */ /* 0x001fe2000c101924 */
[----:B------:R-:W-:Y:S05]  /*fac0*/  EXIT ;  /* 0x000000000000794d */ /* 0x000fea0003800000 */
.L_x_2187:
[----:B------:R-:W0:Y:S02]  /*fad0*/  F2I.FTZ.TRUNC.NTZ R3, R22 ;  /* 0x0000001600037305 */ /* 0x000e24000021f100 */
[----:B0-----:R-:W-:Y:S01]  /*fae0*/  STG.E.U16 desc[UR36][R16.64], R3 ;  /* 0x0000000310007986 */ /* 0x001fe2000c101524 */
[----:B------:R-:W-:Y:S05]  /*faf0*/  EXIT ;  /* 0x000000000000794d */ /* 0x000fea0003800000 */
.L_x_2183:
[----:B------:R-:W-:-:S13]  /*fb00*/  ISETP.GT.AND P0, PT, R4, 0x6, PT ;  /* 0x000000060400780c */ /* 0x000fda0003f04270 */
[----:B------:R-:W-:Y:S05]  /*fb10*/  @P0 BRA `(.L_x_2189) ;  /* 0x0000000000240947 */ /* 0x000fea0003800000 */
[----:B------:R-:W-:-:S13]  /*fb20*/  ISETP.NE.AND P0, PT, R4, 0x5, PT ;  /* 0x000000050400780c */ /* 0x000fda0003f05270 */
[----:B------:R-:W-:Y:S05]  /*fb30*/  @!P0 BRA `(.L_x_2190) ;  /* 0x0000000000108947 */ /* 0x000fea0003800000 */
[----:B------:R-:W-:-:S13]  /*fb40*/  ISETP.NE.AND P0, PT, R4, 0x6, PT ;  /* 0x000000060400780c */ /* 0x000fda0003f05270 */
[----:B------:R-:W-:Y:S05]  /*fb50*/  @P0 BRA `(.L_x_2186) ;  /* 0x0000000800940947 */ /* 0x000fea0003800000 */
[----:B------:R-:W-:Y:S01]  /*fb60*/  STG.E desc[UR36][R16.64], R22 ;  /* 0x0000001610007986 */ /* 0x000fe2000c101924 */
[----:B------:R-:W-:Y:S05]  /*fb70*/  EXIT ;  /* 0x000000000000794d */ /* 0x000fea0003800000 */
.L_x_2190:
[----:B------:R-:W-:-:S05]  /*fb80*/  F2FP.F16.F32.PACK_AB R22, RZ, R22 ;  /* 0x00000016ff16723e */ /* 0x000fca00000000ff */
[----:B------:R-:W-:Y:S01]  /*fb90*/  STG.E.U16 desc[UR36][R16.64], R22 ;  /* 0x0000001610007986 */ /* 0x000fe2000c101524 */
[----:B------:R-:W-:Y:S05]  /*fba0*/  EXIT ;  /* 0x000000000000794d */ /* 0x000fea0003800000 */
.L_x_2189:
[----:B------:R-:W-:-:S13]  /*fbb0*/  ISETP.NE.AND P0, PT, R4, 0x7, PT ;  /* 0x000000070400780c */ /* 0x000fda0003f05270 */
[----:B------:R-:W-:Y:S05]  /*fbc0*/  @!P0 BRA `(.L_x_2191) ;  /* 0x00000000002c8947 */ /* 0x000fea0003800000 */
[----:B------:R-:W-:-:S13]  /*fbd0*/  ISETP.NE.AND P0, PT, R4, 0x8, PT ;  /* 0x000000080400780c */ /* 0x000fda0003f05270 */
[----:B------:R-:W-:Y:S05]  /*fbe0*/  @!P0 BRA `(.L_x_2192) ;  /* 0x0000000000148947 */ /* 0x000fea0003800000 */
[----:B------:R-:W-:-:S13]  /*fbf0*/  ISETP.NE.AND P0, PT, R4, 0x9, PT ;  /* 0x000000090400780c */ /* 0x000fda0003f05270 */
[----:B------:R-:W-:Y:S05]  /*fc00*/  @P0 BRA `(.L_x_2186) ;  /* 0x0000000800680947 */ /* 0x000fea0003800000 */
[----:B------:R-:W-:-:S05]  /*fc10*/  IMAD.MOV.U32 R23, RZ, RZ, RZ ;  /* 0x000000ffff177224 */ /* 0x000fca00078e00ff */
[----:B------:R-:W-:Y:S01]  /*fc20*/  STG.E.64 desc[UR36][R16.64], R22 ;  /* 0x0000001610007986 */ /* 0x000fe2000c101b24 */
[----:B------:R-:W-:Y:S05]  /*fc30*/  EXIT ;  /* 0x000000000000794d */ /* 0x000fea0003800000 */
.L_x_2192:
[----:B------:R-:W-:-:S04]  /*fc40*/  F2FP.F16.F32.PACK_AB R3, RZ, R22 ;  /* 0x00000016ff03723e */ /* 0x000fc800000000ff */
[----:B------:R-:W-:-:S05]  /*fc50*/  PRMT R3, R3, 0x5410, RZ ;  /* 0x0000541003037816 */ /* 0x000fca00000000ff */
[----:B------:R-:W-:Y:S01]  /*fc60*/  STG.E desc[UR36][R16.64], R3 ;  /* 0x0000000310007986 */ /* 0x000fe2000c101924 */
[----:B------:R-:W-:Y:S05]  /*fc70*/  EXIT ;  /* 0x000000000000794d */ /* 0x000fea0003800000 */
.L_x_2191:
[----:B------:R-:W-:-:S06]  /*fc80*/  FMUL.FTZ R2, R22, 1 ;  /* 0x3f80000016027820 */ /* 0x000fcc0000410000 */
[----:B------:R-:W0:Y:S02]  /*fc90*/  F2F.F64.F32 R2, R2 ;  /* 0x0000000200027310 */ /* 0x000e240000201800 */
[----:B0-----:R-:W-:Y:S01]  /*fca0*/  STG.E.64 desc[UR36][R16.64], R2 ;  /* 0x0000000210007986 */ /* 0x001fe2000c101b24 */
[----:B------:R-:W-:Y:S05]  /*fcb0*/  EXIT ;  /* 0x000000000000794d */ /* 0x000fea0003800000 */
.L_x_2182:
        /* <DEDUP_REMOVED lines=10> */
[----:B------:R-:W-:Y:S01]  /*fd60*/  STG.E.U8 desc[UR36][R16.64], R3 ;  /* 0x0000000310007986 */ /* 0x000fe2000c101124 */
[----:B------:R-:W-:Y:S05]  /*fd70*/  EXIT ;  /* 0x000000000000794d */ /* 0x000fea0003800000 */
.L_x_2195:
[----:B------:R-:W-:Y:S01]  /*fd80*/  FMUL.FTZ R4, R22, 1 ;  /* 0x3f80000016047820 */ /* 0x000fe20000410000 */
[----:B------:R-:W-:-:S05]  /*fd90*/  CS2R R6, SRZ ;  /* 0x0000000000067805 */ /* 0x000fca000001ff00 */
[----:B------:R-:W0:Y:S02]  /*fda0*/  F2F.F64.F32 R4, R4 ;  /* 0x0000000400047310 */ /* 0x000e240000201800 */
[----:B0-----:R-:W-:Y:S01]  /*fdb0*/  STG.E.128 desc[UR36][R16.64], R4 ;  /* 0x0000000410007986 */ /* 0x001fe2000c101d24 */
[----:B------:R-:W-:Y:S05]  /*fdc0*/  EXIT ;  /* 0x000000000000794d */ /* 0x000fea0003800000 */
.L_x_2194:
        /* <DEDUP_REMOVED lines=20> */
.L_x_2199:
[----:B------:R-:W-:Y:S05]  /*ff10*/  BSYNC B0 ;  /* 0x0000000000007941 */ /* 0x000fea0003800000 */
.L_x_2198:
[----:B------:R-:W-:-:S05]  /*ff20*/  LOP3.LUT R5, R0, R5, RZ, 0xfc, !PT ;  /* 0x0000000500057212 */ /* 0x000fca00078efcff */
[----:B------:R-:W-:Y:S01]  /*ff30*/  STG.E.U8 desc[UR36][R16.64], R5 ;  /* 0x0000000510007986 */ /* 0x000fe2000c101124 */
[----:B------:R-:W-:Y:S05]  /*ff40*/  EXIT ;  /* 0x000000000000794d */ /* 0x000fea0003800000 */
.L_x_2197:
        /* <DEDUP_REMOVED lines=12> */
.L_x_2201:
[----:B------:R-:W-:Y:S01]  /*10010*/  IMAD.MOV.U32 R0, RZ, RZ, 0x7f ;  /* 0x0000007fff007424 */ /* 0x000fe200078e00ff */
[----:B------:R-:W-:-:S04]  /*10020*/  ISETP.GT.U32.AND P0, PT, R2, 0x7f800000, PT ;  /* 0x7f8000000200780c */ /* 0x000fc80003f04070 */
[----:B------:R-:W-:-:S09]  /*10030*/  SEL R0, R0, 0x7c, P0 ;  /* 0x0000007c00007807 */ /* 0x000fd20000000000 */
.L_x_2202:
[----:B------:R-:W-:Y:S05]  /*10040*/  BSYNC B0 ;  /* 0x0000000000007941 */ /* 0x000fea0003800000 */
.L_x_2200:
[----:B------:R-:W-:-:S04]  /*10050*/  LOP3.LUT R22, R22, 0x80000000, RZ, 0xc0, !PT ;  /* 0x8000000016167812 */ /* 0x000fc800078ec0ff */
[----:B------:R-:W-:-:S04]  /*10060*/  SHF.R.U32.HI R3, RZ, 0x18, R22 ;  /* 0x00000018ff037819 */ /* 0x000fc80000011616 */
[----:B------:R-:W-:-:S05]  /*10070*/  LOP3.LUT R3, R0, R3, RZ, 0xfc, !PT ;  /* 0x0000000300037212 */ /* 0x000fca00078efcff */
[----:B------:R-:W-:Y:S01]  /*10080*/  STG.E.U8 desc[UR36][R16.64], R3 ;  /* 0x0000000310007986 */ /* 0x000fe2000c101124 */
[----:B------:R-:W-:Y:S05]  /*10090*/  EXIT ;  /* 0x000000000000794d */ /* 0x000fea0003800000 */
.L_x_2196:
[----:B------:R-:W-:-:S05]  /*100a0*/  F2FP.BF16.F32.PACK_AB R22, RZ, R22 ;  /* 0x00000016ff16723e */ /* 0x000fca00000010ff */
[----:B------:R-:W-:Y:S01]  /*100b0*/  STG.E.U16 desc[UR36][R16.64], R22 ;  /* 0x0000001610007986 */ /* 0x000fe2000c101524 */
[----:B------:R-:W-:Y:S05]  /*100c0*/  EXIT ;  /* 0x000000000000794d */ /* 0x000fea0003800000 */
.L_x_2193:
        /* <DEDUP_REMOVED lines=9> */
[----:B0-----:R-:W-:Y:S01]  /*10160*/  STG.E.U16 desc[UR36][R16.64], R3 ;  /* 0x0000000310007986 */ /* 0x001fe2000c101524 */
[----:B------:R-:W-:Y:S05]  /*10170*/  EXIT ;  /* 0x000000000000794d */ /* 0x000fea0003800000 */
.L_x_2205:
        /* <DEDUP_REMOVED lines=16> */
.L_x_2208:
[----:B------:R-:W-:-:S04]  /*10280*/  LOP3.LUT R22, R22, 0x80000000, RZ, 0xc0, !PT ;  /* 0x8000000016167812 */ /* 0x000fc800078ec0ff */
[----:B------:R-:W-:-:S04]  /*10290*/  SHF.R.U32.HI R3, RZ, 0x18, R22 ;  /* 0x00000018ff037819 */ /* 0x000fc80000011616 */
[----:B------:R-:W-:-:S04]  /*102a0*/  LOP3.LUT R0, R0, R3, RZ, 0xfc, !PT ;  /* 0x0000000300007212 */ /* 0x000fc800078efcff */
[----:B------:R-:W-:-:S07]  /*102b0*/  PRMT R8, R0, 0x7610, R8 ;  /* 0x0000761000087816 */ /* 0x000fce0000000008 */
.L_x_2207:
[----:B------:R-:W-:Y:S05]  /*102c0*/  BSYNC B0 ;  /* 0x0000000000007941 */ /* 0x000fea0003800000 */
.L_x_2206:
[----:B------:R-:W-:Y:S01]  /*102d0*/  STG.E.U8 desc[UR36][R16.64], R8 ;  /* 0x0000000810007986 */ /* 0x000fe2000c101124 */
[----:B------:R-:W-:Y:S05]  /*102e0*/  EXIT ;  /* 0x000000000000794d */ /* 0x000fea0003800000 */
.L_x_2204:
        /* <DEDUP_REMOVED lines=16> */
.L_x_2211:
[----:B------:R-:W-:-:S04]  /*103f0*/  LOP3.LUT R22, R22, 0x80000000, RZ, 0xc0, !PT ;  /* 0x8000000016167812 */ /* 0x000fc800078ec0ff */
[----:B------:R-:W-:-:S04]  /*10400*/  SHF.R.U32.HI R3, RZ, 0x18, R22 ;  /* 0x00000018ff037819 */ /* 0x000fc80000011616 */
[----:B------:R-:W-:-:S04]  /*10410*/  LOP3.LUT R0, R0, R3, RZ, 0xfc, !PT ;  /* 0x0000000300007212 */ /* 0x000fc800078efcff */
[----:B------:R-:W-:-:S07]  /*10420*/  PRMT R8, R0, 0x7610, R8 ;  /* 0x0000761000087816 */ /* 0x000fce0000000008 */
.L_x_2210:
[----:B------:R-:W-:Y:S05]  /*10430*/  BSYNC B0 ;  /* 0x0000000000007941 */ /* 0x000fea0003800000 */
.L_x_2209:
[----:B------:R-:W-:Y:S01]  /*10440*/  STG.E.U8 desc[UR36][R16.64], R8 ;  /* 0x0000000810007986 */ /* 0x000fe2000c101124 */
[----:B------:R-:W-:Y:S05]  /*10450*/  EXIT ;  /* 0x000000000000794d */ /* 0x000fea0003800000 */
.L_x_2203:
        /* <DEDUP_REMOVED lines=21> */
.L_x_2186:
        /* <DEDUP_REMOVED lines=16> */
.L_x_2214:
[----:B------:R-:W-:Y:S05]  /*106b0*/  EXIT ;  /* 0x000000000000794d */ /* 0x000fea0003800000 */
.L_x_2213:
[----:B------:R-:W0:Y:S02]  /*106c0*/  F2I.U64.TRUNC R22, R22 ;  /* 0x0000001600167311 */ /* 0x000e24000020d800 */
[----:B0-----:R-:W-:Y:S01]  /*106d0*/  STG.E.64 desc[UR36][R16.64], R22 ;  /* 0x0000001610007986 */ /* 0x001fe2000c101b24 */
[----:B------:R-:W-:Y:S05]  /*106e0*/  EXIT ;  /* 0x000000000000794d */ /* 0x000fea0003800000 */
.L_x_2212:
[----:B------:R-:W0:Y:S02]  /*106f0*/  F2I.FTZ.U32.TRUNC.NTZ R3, R22 ;  /* 0x0000001600037305 */ /* 0x000e24000021f000 */
[----:B0-----:R-:W-:Y:S01]  /*10700*/  STG.E desc[UR36][R16.64], R3 ;  /* 0x0000000310007986 */ /* 0x001fe2000c101924 */
[----:B------:R-:W-:Y:S05]  /*10710*/  EXIT ;  /* 0x000000000000794d */ /* 0x000fea0003800000 */
.L_x_2215:
        /* <DEDUP_REMOVED lines=14> */
.L_x_7918:


//--------------------- .text._ZN2at6native27unrolled_elementwise_kernelIZZZNS0_65_GLOBAL__N__cd49fe81_27_ActivationSoftplusKernel_cu_1520ed90_292724softplus_backward_kernelERNS_18TensorIteratorBaseERKN3c106ScalarES8_ENKUlvE_clEvENKUlvE0_clEvEUlffE_St5arrayIPcLm3EELi4E23TrivialOffsetCalculatorILi2EjESF_ILi1EjENS0_6memory12LoadWithCastILi2EEENSI_13StoreWithCastILi1EEEEEviT_T0_T2_T3_T4_T5_ --------------------------
	.section	.text._ZN2at6native27unrolled_elementwise_kernelIZZZNS0_65_GLOBAL__N__cd49fe81_27_ActivationSoftplusKernel_cu_1520ed90_292724softplus_backward_kernelERNS_18TensorIteratorBaseERKN3c106ScalarES8_ENKUlvE_clEvENKUlvE0_clEvEUlffE_St5arrayIPcLm3EELi4E23TrivialOffsetCalculatorILi2EjESF_ILi1EjENS0_6memory12LoadWithCastILi2EEENSI_13StoreWithCastILi1EEEEEviT_T0_T2_T3_T4_T5_,"ax",@progbits
	.align	128
        .global         _ZN2at6native27unrolled_elementwise_kernelIZZZNS0_65_GLOBAL__N__cd49fe81_27_ActivationSoftplusKernel_cu_1520ed90_292724softplus_backward_kernelERNS_18TensorIteratorBaseERKN3c106ScalarES8_ENKUlvE_clEvENKUlvE0_clEvEUlffE_St5arrayIPcLm3EELi4E23TrivialOffsetCalculatorILi2EjESF_ILi1EjENS0_6memory12LoadWithCastILi2EEENSI_13StoreWithCastILi1EEEEEviT_T0_T2_T3_T4_T5_
        .type           _ZN2at6native27unrolled_elementwise_kernelIZZZNS0_65_GLOBAL__N__cd49fe81_27_ActivationSoftplusKernel_cu_1520ed90_292724softplus_backward_kernelERNS_18TensorIteratorBaseERKN3c106ScalarES8_ENKUlvE_clEvENKUlvE0_clEvEUlffE_St5arrayIPcLm3EELi4E23TrivialOffsetCalculatorILi2EjESF_ILi1EjENS0_6memory12LoadWithCastILi2EEENSI_13StoreWithCastILi1EEEEEviT_T0_T2_T3_T4_T5_,@function
        .size           _ZN2at6native27unrolled_elementwise_kernelIZZZNS0_65_GLOBAL__N__cd49fe81_27_ActivationSoftplusKernel_cu_1520ed90_292724softplus_backward_kernelERNS_18TensorIteratorBaseERKN3c106ScalarES8_ENKUlvE_clEvENKUlvE0_clEvEUlffE_St5arrayIPcLm3EELi4E23TrivialOffsetCalculatorILi2EjESF_ILi1EjENS0_6memory12LoadWithCastILi2EEENSI_13StoreWithCastILi1EEEEEviT_T0_T2_T3_T4_T5_,(.L_x_7919 - _ZN2at6native27unrolled_elementwise_kernelIZZZNS0_65_GLOBAL__N__cd49fe81_27_ActivationSoftplusKernel_cu_1520ed90_292724softplus_backward_kernelERNS_18TensorIteratorBaseERKN3c106ScalarES8_ENKUlvE_clEvENKUlvE0_clEvEUlffE_St5arrayIPcLm3EELi4E23TrivialOffsetCalculatorILi2EjESF_ILi1EjENS0_6memory12LoadWithCastILi2EEENSI_13StoreWithCastILi1EEEEEviT_T0_T2_T3_T4_T5_)
        .other          _ZN2at6native27unrolled_elementwise_kernelIZZZNS0_65_GLOBAL__N__cd49fe81_27_ActivationSoftplusKernel_cu_1520ed90_292724softplus_backward_kernelERNS_18TensorIteratorBaseERKN3c106ScalarES8_ENKUlvE_clEvENKUlvE0_clEvEUlffE_St5arrayIPcLm3EELi4E23TrivialOffsetCalculatorILi2EjESF_ILi1EjENS0_6memory12LoadWithCastILi2EEENSI_13StoreWithCastILi1EEEEEviT_T0_T2_T3_T4_T5_,@"STO_CUDA_ENTRY STV_DEFAULT"
_ZN2at6native27unrolled_elementwise_kernelIZZZNS0_65_GLOBAL__N__cd49fe81_27_ActivationSoftplusKernel_cu_1520ed90_292724softplus_backward_kernelERNS_18TensorIteratorBaseERKN3c106ScalarES8_ENKUlvE_clEvENKUlvE0_clEvEUlffE_St5arrayIPcLm3EELi4E23TrivialOffsetCalculatorILi2EjESF_ILi1EjENS0_6memory12LoadWithCastILi2EEENSI_13StoreWithCastILi1EEEEEviT_T0_T2_T3_T4_T5_:
.text._ZN2at6native27unrolled_elementwise_kernelIZZZNS0_65_GLOBAL__N__cd49fe81_27_ActivationSoftplusKernel_cu_1520ed90_292724softplus_backward_kernelERNS_18TensorIteratorBaseERKN3c106ScalarES8_ENKUlvE_clEvENKUlvE0_clEvEUlffE_St5arrayIPcLm3EELi4E23TrivialOffsetCalculatorILi2EjESF_ILi1EjENS0_6memory12LoadWithCastILi2EEENSI_13StoreWithCastILi1EEEEEviT_T0_T2_T3_T4_T5_:
[----:B------:R-:W0:Y:S01]  /*0000*/  LDC R1, c[0x0][0x28] ;  /* 0x00000a00ff017b82 */ /* 0x000e220000000800 */
[----:B------:R-:W1:Y:S07]  /*0010*/  S2R R2, SR_CTAID.X ;  /* 0x0000000000027919 */ /* 0x000e6e0000002500 */
[----:B------:R-:W1:Y:S01]  /*0020*/  LDC R3, c[0x0][0x210] ;  /* 0x00008400ff037b82 */ /* 0x000e620000000800 */
[----:B------:R-:W-:Y:S01]  /*0030*/  ULDC.64 UR36, c[0x0][0x208] ;  /* 0x0000820000247ab9 */ /* 0x000fe20000000a00 */
[----:B------:R-:W-:Y:S01]  /*0040*/  BSSY B7, `(.L_x_2216) ;  /* 0x00001d4000077945 */ /* 0x000fe20003800000 */
[----:B------:R-:W2:Y:S01]  /*0050*/  S2R R17, SR_TID.X ;  /* 0x0000000000117919 */ /* 0x000ea20000002100 */
[----:B------:R-:W-:-:S02]  /*0060*/  IMAD.MOV.U32 R29, RZ, RZ, RZ ;  /* 0x000000ffff1d7224 */ /* 0x000fc400078e00ff */
[----:B------:R-:W-:Y:S02]  /*0070*/  IMAD.MOV.U32 R22, RZ, RZ, RZ ;  /* 0x000000ffff167224 */ /* 0x000fe400078e00ff */
[----:B------:R-:W3:Y:S01]  /*0080*/  LDC.U8 R23, c[0x0][0x244] ;  /* 0x00009100ff177b82 */ /* 0x000ee20000000000 */
[----:B------:R-:W-:-:S07]  /*0090*/  IMAD.MOV.U32 R18, RZ, RZ, RZ ;  /* 0x000000ffff127224 */ /* 0x000fce00078e00ff */
[----:B------:R-:W4:Y:S01]  /*00a0*/  LDC.U8 R16, c[0x0][0x245] ;  /* 0x00009140ff107b82 */ /* 0x000f220000000000 */
[----:B-1----:R-:W-:-:S05]  /*00b0*/  IMAD R26, R2, -0x200, R3 ;  /* 0xfffffe00021a7824 */ /* 0x002fca00078e0203 */
[----:B--2---:R-:W-:-:S13]  /*00c0*/  ISETP.GE.AND P0, PT, R17, R26, PT ;  /* 0x0000001a1100720c */ /* 0x004fda0003f06270 */
[----:B0--34-:R-:W-:Y:S05]  /*00d0*/  @P0 BRA `(.L_x_2217) ;  /* 0x0000001c00280947 */ /* 0x019fea0003800000 */
[----:B------:R-:W0:Y:S01]  /*00e0*/  LDC.64 R4, c[0x0][0x230] ;  /* 0x00008c00ff047b82 */ /* 0x000e220000000a00 */
[----:B------:R-:W-:Y:S01]  /*00f0*/  PRMT R0, R23, 0x9910, RZ ;  /* 0x0000991017007816 */ /* 0x000fe200000000ff */
[----:B------:R-:W-:Y:S01]  /*0100*/  IMAD R17, R2, 0x200, R17 ;  /* 0x0000020002117824 */ /* 0x000fe200078e0211 */
[----:B------:R-:W-:Y:S01]  /*0110*/  ULDC UR4, c[0x0][0x248] ;  /* 0x0000920000047ab9 */ /* 0x000fe20000000800 */
[----:B------:R-:W-:Y:S01]  /*0120*/  BSSY B6, `(.L_x_2218) ;  /* 0x00000e0000067945 */ /* 0x000fe20003800000 */
        /* <DEDUP_REMOVED lines=16> */
.L_x_2222:
[----:B------:R-:W2:Y:S02]  /*0230*/  LDG.E.U8 R4, desc[UR36][R4.64] ;  /* 0x0000002404047981 */ /* 0x000ea4000c1e1100 */
[----:B--2---:R-:W-:Y:S01]  /*0240*/  I2FP.F32.U32 R18, R4 ;  /* 0x0000000400127245 */ /* 0x004fe20000201000 */
[----:B------:R-:W-:Y:S06]  /*0250*/  BRA `(.L_x_2224) ;  /* 0x0000000c00307947 */ /* 0x000fec0003800000 */
.L_x_2221:
        /* <DEDUP_REMOVED lines=9> */
.L_x_2226:
[----:B------:R-:W2:Y:S02]  /*02f0*/  LDG.E R4, desc[UR36][R4.64] ;  /* 0x0000002404047981 */ /* 0x000ea4000c1e1900 */
[----:B--2---:R-:W-:Y:S01]  /*0300*/  I2FP.F32.S32 R18, R4 ;  /* 0x0000000400127245 */ /* 0x004fe20000201400 */
[----:B------:R-:W-:Y:S06]  /*0310*/  BRA `(.L_x_2224) ;  /* 0x0000000c00007947 */ /* 0x000fec0003800000 */
.L_x_2225:
[----:B------:R-:W2:Y:S02]  /*0320*/  LDG.E.U16 R4, desc[UR36][R4.64] ;  /* 0x0000002404047981 */ /* 0x000ea4000c1e1500 */
[----:B--2---:R2:W3:Y:S01]  /*0330*/  I2F.S16 R18, R4 ;  /* 0x0000000400127306 */ /* 0x0044e20000101400 */
[----:B------:R-:W-:Y:S05]  /*0340*/  BRA `(.L_x_2224) ;  /* 0x0000000800f47947 */ /* 0x000fea0003800000 */
.L_x_2220:
        /* <DEDUP_REMOVED lines=8> */
.L_x_2228:
[----:B------:R-:W2:Y:S02]  /*03d0*/  LDG.E.U16 R4, desc[UR36][R4.64] ;  /* 0x0000002404047981 */ /* 0x000ea4000c1e1500 */
[----:B--2---:R-:W-:Y:S01]  /*03e0*/  HADD2.F32 R18, -RZ, R4.H0_H0 ;  /* 0x20000004ff127230 */ /* 0x004fe20000004100 */
[----:B------:R-:W-:Y:S06]  /*03f0*/  BRA `(.L_x_2224) ;  /* 0x0000000800c87947 */ /* 0x000fec0003800000 */
.L_x_2227:
        /* <DEDUP_REMOVED lines=8> */
.L_x_2230:
[----:B------:R-:W2:Y:S02]  /*0480*/  LDG.E.U16 R4, desc[UR36][R4.64] ;  /* 0x0000002404047981 */ /* 0x000ea4000c1e1500 */
[----:B--2---:R-:W-:Y:S01]  /*0490*/  HADD2.F32 R18, -RZ, R4.H0_H0 ;  /* 0x20000004ff127230 */ /* 0x004fe20000004100 */
[----:B------:R-:W-:Y:S06]  /*04a0*/  BRA `(.L_x_2224) ;  /* 0x00000008009c7947 */ /* 0x000fec0003800000 */
.L_x_2229:
[----:B------:R-:W2:Y:S01]  /*04b0*/  LDG.E.64 R4, desc[UR36][R4.64] ;  /* 0x0000002404047981 */ /* 0x000ea2000c1e1b00 */
[----:B------:R-:W-:Y:S01]  /*04c0*/  UMOV UR4, 0xf0000000 ;  /* 0xf000000000047882 */ /* 0x000fe20000000000 */
[----:B------:R-:W-:Y:S01]  /*04d0*/  UMOV UR5, 0x380fffff ;  /* 0x380fffff00057882 */ /* 0x000fe20000000000 */
[----:B--2---:R-:W0:Y:S01]  /*04e0*/  F2F.F32.F64 R18, R4 ;  /* 0x0000000400127310 */ /* 0x004e220000301000 */
[----:B------:R-:W-:-:S14]  /*04f0*/  DSETP.GEU.AND P0, PT, |R4|, UR4, PT ;  /* 0x0000000404007e2a */ /* 0x000fdc000bf0e200 */
[----:B0-----:R-:W-:Y:S01]  /*0500*/  @!P0 FMUL R18, R18, 1.175494350822287508e-38 ;  /* 0x0080000012128820 */ /* 0x001fe20000400000 */
[----:B------:R-:W-:Y:S06]  /*0510*/  BRA `(.L_x_2224) ;  /* 0x0000000800807947 */ /* 0x000fec0003800000 */
.L_x_2219:
        /* <DEDUP_REMOVED lines=12> */
.L_x_2233:
[----:B------:R-:W2:Y:S01]  /*05e0*/  LDG.E.64 R4, desc[UR36][R4.64] ;  /* 0x0000002404047981 */ /* 0x000ea2000c1e1b00 */
[----:B------:R-:W-:Y:S01]  /*05f0*/  UMOV UR4, 0xf0000000 ;  /* 0xf000000000047882 */ /* 0x000fe20000000000 */
[----:B------:R-:W-:Y:S01]  /*0600*/  UMOV UR5, 0x380fffff ;  /* 0x380fffff00057882 */ /* 0x000fe20000000000 */
[----:B--2---:R-:W0:Y:S01]  /*0610*/  F2F.F32.F64 R18, R4 ;  /* 0x0000000400127310 */ /* 0x004e220000301000 */
[----:B------:R-:W-:-:S14]  /*0620*/  DSETP.GEU.AND P0, PT, |R4|, UR4, PT ;  /* 0x0000000404007e2a */ /* 0x000fdc000bf0e200 */
[----:B0-----:R-:W-:Y:S01]  /*0630*/  @!P0 FMUL R18, R18, 1.175494350822287508e-38 ;  /* 0x0080000012128820 */ /* 0x001fe20000400000 */
[----:B------:R-:W-:Y:S06]  /*0640*/  BRA `(.L_x_2224) ;  /* 0x0000000800347947 */ /* 0x000fec0003800000 */
.L_x_2232:
        /* <DEDUP_REMOVED lines=16> */
[----:B------:R-:W-:-:S04]  /*0750*/  SEL R3, R3, RZ, P0 ;  /* 0x000000ff03037207 */ /* 0x000fc80000000000 */
[C---:B------:R-:W-:Y:S01]  /*0760*/  SHF.L.U32 R4, R0.reuse, R3, RZ ;  /* 0x0000000300047219 */ /* 0x040fe200000006ff */
[----:B------:R-:W-:Y:S02]  /*0770*/  IMAD R7, R3, R8, 0x3c000000 ;  /* 0x3c00000003077424 */ /* 0x000fe400078e0208 */
[----:B------:R-:W-:-:S03]  /*0780*/  VIADD R3, R0, 0xffffffff ;  /* 0xffffffff00037836 */ /* 0x000fc60000000000 */
[----:B------:R-:W-:Y:S02]  /*0790*/  LEA.HI R7, R4, R7, RZ, 0x1c ;  /* 0x0000000704077211 */ /* 0x000fe400078fe0ff */
[----:B------:R-:W-:Y:S02]  /*07a0*/  SHF.R.S32.HI R3, RZ, 0x1f, R3 ;  /* 0x0000001fff037819 */ /* 0x000fe40000011403 */
[----:B------:R-:W-:-:S04]  /*07b0*/  LOP3.LUT R6, R7, 0x7f800000, R6, 0xf8, !PT ;  /* 0x7f80000007067812 */ /* 0x000fc800078ef806 */
[----:B------:R-:W-:-:S04]  /*07c0*/  LOP3.LUT R3, R6, R3, RZ, 0x30, !PT ;  /* 0x0000000306037212 */ /* 0x000fc800078e30ff */
[----:B------:R-:W-:Y:S01]  /*07d0*/  LOP3.LUT R18, R3, 0x80000000, R18, 0xf8, !PT ;  /* 0x8000000003127812 */ /* 0x000fe200078ef812 */
[----:B------:R-:W-:Y:S06]  /*07e0*/  BRA `(.L_x_2224) ;  /* 0x0000000400cc7947 */ /* 0x000fec0003800000 */
.L_x_2235:
        /* <DEDUP_REMOVED lines=9> */
[----:B------:R-:W-:Y:S01]  /*0880*/  @P0 FMUL.FTZ R18, R3, 1.9259299443872358531e-34 ;  /* 0x0780000003120820 */ /* 0x000fe20000410000 */
[----:B------:R-:W-:Y:S02]  /*0890*/  IMAD.SHL.U32 R3, R4, 0x1000000, RZ ;  /* 0x0100000004037824 */ /* 0x000fe400078e00ff */
[----:B------:R-:W-:-:S05]  /*08a0*/  @!P0 FADD.FTZ R18, R0, -0.5 ;  /* 0xbf00000000128421 */ /* 0x000fca0000010000 */
[----:B------:R-:W-:Y:S01]  /*08b0*/  LOP3.LUT R18, R18, 0x80000000, R3, 0xf8, !PT ;  /* 0x8000000012127812 */ /* 0x000fe200078ef803 */
[----:B------:R-:W-:Y:S06]  /*08c0*/  BRA `(.L_x_2224) ;  /* 0x0000000400947947 */ /* 0x000fec0003800000 */
.L_x_2234:
[----:B------:R-:W2:Y:S02]  /*08d0*/  LDG.E.U16 R4, desc[UR36][R4.64] ;  /* 0x0000002404047981 */ /* 0x000ea4000c1e1500 */
[----:B--2---:R-:W-:Y:S01]  /*08e0*/  IMAD.U32 R18, R4, 0x10000, RZ ;  /* 0x0001000004127824 */ /* 0x004fe200078e00ff */
[----:B------:R-:W-:Y:S06]  /*08f0*/  BRA `(.L_x_2224) ;  /* 0x0000000400887947 */ /* 0x000fec0003800000 */
.L_x_2231:
        /* <DEDUP_REMOVED lines=11> */
.L_x_2238:
        /* <DEDUP_REMOVED lines=20> */
.L_x_2240:
[----:B------:R-:W-:Y:S05]  /*0af0*/  BSYNC B0 ;  /* 0x0000000000007941 */ /* 0x000fea0003800000 */
.L_x_2239:
[----:B------:R-:W-:Y:S01]  /*0b00*/  IMAD.SHL.U32 R3, R3, 0x100000, RZ ;  /* 0x0010000003037824 */ /* 0x000fe200078e00ff */
[----:B------:R-:W-:-:S04]  /*0b10*/  LEA R5, R0, 0x3b800000, 0x17 ;  /* 0x3b80000000057811 */ /* 0x000fc800078eb8ff */
[----:B------:R-:W-:Y:S01]  /*0b20*/  LOP3.LUT R18, R5, R3, R18, 0xfe, !PT ;  /* 0x0000000305127212 */ /* 0x000fe200078efe12 */
[----:B------:R-:W-:Y:S06]  /*0b30*/  BRA `(.L_x_2224) ;  /* 0x0000000000f87947 */ /* 0x000fec0003800000 */
.L_x_2237:
        /* <DEDUP_REMOVED lines=20> */
.L_x_2242:
[----:B------:R-:W-:Y:S05]  /*0c80*/  BSYNC B0 ;  /* 0x0000000000007941 */ /* 0x000fea0003800000 */
.L_x_2241:
[----:B------:R-:W-:Y:S01]  /*0c90*/  IMAD.SHL.U32 R3, R3, 0x200000, RZ ;  /* 0x0020000003037824 */ /* 0x000fe200078e00ff */
[----:B------:R-:W-:-:S04]  /*0ca0*/  LEA R5, R0, 0x37800000, 0x17 ;  /* 0x3780000000057811 */ /* 0x000fc800078eb8ff */
[----:B------:R-:W-:Y:S01]  /*0cb0*/  LOP3.LUT R18, R5, R3, R18, 0xfe, !PT ;  /* 0x0000000305127212 */ /* 0x000fe200078efe12 */
[----:B------:R-:W-:Y:S06]  /*0cc0*/  BRA `(.L_x_2224) ;  /* 0x0000000000947947 */ /* 0x000fec0003800000 */
.L_x_2236:
        /* <DEDUP_REMOVED lines=14> */
.L_x_2223:
        /* <DEDUP_REMOVED lines=16> */
.L_x_2245:
[----:B------:R-:W-:Y:S01]  /*0eb0*/  IMAD.MOV.U32 R18, RZ, RZ, RZ ;  /* 0x000000ffff127224 */ /* 0x000fe200078e00ff */
[----:B------:R-:W-:Y:S06]  /*0ec0*/  BRA `(.L_x_2224) ;  /* 0x0000000000147947 */ /* 0x000fec0003800000 */
.L_x_2244:
[----:B------:R-:W2:Y:S02]  /*0ed0*/  LDG.E.64 R18, desc[UR36][R4.64] ;  /* 0x0000002404127981 */ /* 0x000ea4000c1e1b00 */
[----:B--2---:R0:W1:Y:S01]  /*0ee0*/  I2F.U64 R18, R18 ;  /* 0x0000001200127312 */ /* 0x0040620000301000 */
[----:B------:R-:W-:Y:S05]  /*0ef0*/  BRA `(.L_x_2224) ;  /* 0x0000000000087947 */ /* 0x000fea0003800000 */
.L_x_2243:
[----:B------:R-:W2:Y:S02]  /*0f00*/  LDG.E R4, desc[UR36][R4.64] ;  /* 0x0000002404047981 */ /* 0x000ea4000c1e1900 */
[----:B--2---:R-:W-:-:S07]  /*0f10*/  I2FP.F32.U32 R18, R4 ;  /* 0x0000000400127245 */ /* 0x004fce0000201000 */
.L_x_2224:
[----:B------:R-:W-:Y:S05]  /*0f20*/  BSYNC B6 ;  /* 0x0000000000067941 */ /* 0x000fea0003800000 */
.L_x_2218:
[----:B0-2-4-:R-:W0:Y:S01]  /*0f30*/  LDC.64 R4, c[0x0][0x238] ;  /* 0x00008e00ff047b82 */ /* 0x015e220000000a00 */
[----:B------:R-:W-:Y:S01]  /*0f40*/  PRMT R0, R16, 0x9910, RZ ;  /* 0x0000991010007816 */ /* 0x000fe200000000ff */
[----:B------:R-:W-:Y:S01]  /*0f50*/  ULDC UR4, c[0x0][0x24c] ;  /* 0x0000930000047ab9 */ /* 0x000fe20000000800 */
[----:B------:R-:W-:Y:S01]  /*0f60*/  BSSY B6, `(.L_x_2246) ;  /* 0x00000df000067945 */ /* 0x000fe20003800000 */
        /* <DEDUP_REMOVED lines=14> */
[----:B--2---:R0:W2:Y:S01]  /*1050*/  I2F.S16 R29, R4 ;  /* 0x00000004001d7306 */ /* 0x0040a20000101400 */
[----:B------:R-:W-:Y:S05]  /*1060*/  BRA `(.L_x_2252) ;  /* 0x0000000c00387947 */ /* 0x000fea0003800000 */
.L_x_2250:
[----:B------:R-:W2:Y:S02]  /*1070*/  LDG.E.U8 R4, desc[UR36][R4.64] ;  /* 0x0000002404047981 */ /* 0x000ea4000c1e1100 */
[----:B--2---:R-:W-:Y:S01]  /*1080*/  I2FP.F32.U32 R29, R4 ;  /* 0x00000004001d7245 */ /* 0x004fe20000201000 */
[----:B------:R-:W-:Y:S06]  /*1090*/  BRA `(.L_x_2252) ;  /* 0x0000000c002c7947 */ /* 0x000fec0003800000 */
.L_x_2249:
        /* <DEDUP_REMOVED lines=9> */
.L_x_2254:
[----:B------:R-:W2:Y:S02]  /*1130*/  LDG.E R4, desc[UR36][R4.64] ;  /* 0x0000002404047981 */ /* 0x000ea4000c1e1900 */
[----:B--2---:R-:W-:Y:S01]  /*1140*/  I2FP.F32.S32 R29, R4 ;  /* 0x00000004001d7245 */ /* 0x004fe20000201400 */
[----:B------:R-:W-:Y:S06]  /*1150*/  BRA `(.L_x_2252) ;  /* 0x0000000800fc7947 */ /* 0x000fec0003800000 */
.L_x_2253:
[----:B------:R-:W2:Y:S02]  /*1160*/  LDG.E.U16 R4, desc[UR36][R4.64] ;  /* 0x0000002404047981 */ /* 0x000ea4000c1e1500 */
[----:B--2---:R0:W2:Y:S01]  /*1170*/  I2F.S16 R29, R4 ;  /* 0x00000004001d7306 */ /* 0x0040a20000101400 */
[----:B------:R-:W-:Y:S05]  /*1180*/  BRA `(.L_x_2252) ;  /* 0x0000000800f07947 */ /* 0x000fea0003800000 */
.L_x_2248:
        /* <DEDUP_REMOVED lines=8> */
.L_x_2256:
[----:B------:R-:W2:Y:S02]  /*1210*/  LDG.E.U16 R4, desc[UR36][R4.64] ;  /* 0x0000002404047981 */ /* 0x000ea4000c1e1500 */
[----:B--2---:R-:W-:Y:S01]  /*1220*/  HADD2.F32 R29, -RZ, R4.H0_H0 ;  /* 0x20000004ff1d7230 */ /* 0x004fe20000004100 */
[----:B------:R-:W-:Y:S06]  /*1230*/  BRA `(.L_x_2252) ;  /* 0x0000000800c47947 */ /* 0x000fec0003800000 */
.L_x_2255:
        /* <DEDUP_REMOVED lines=8> */
.L_x_2258:
[----:B------:R-:W2:Y:S02]  /*12c0*/  LDG.E.U16 R4, desc[UR36][R4.64] ;  /* 0x0000002404047981 */ /* 0x000ea4000c1e1500 */
[----:B--2---:R-:W-:Y:S01]  /*12d0*/  HADD2.F32 R29, -RZ, R4.H0_H0 ;  /* 0x20000004ff1d7230 */ /* 0x004fe20000004100 */
[----:B------:R-:W-:Y:S06]  /*12e0*/  BRA `(.L_x_2252) ;  /* 0x0000000800987947 */ /* 0x000fec0003800000 */
.L_x_2257:
[----:B------:R-:W2:Y:S01]  /*12f0*/  LDG.E.64 R4, desc[UR36][R4.64] ;  /* 0x0000002404047981 */ /* 0x000ea2000c1e1b00 */
[----:B------:R-:W-:Y:S01]  /*1300*/  UMOV UR4, 0xf0000000 ;  /* 0xf000000000047882 */ /* 0x000fe20000000000 */
[----:B------:R-:W-:Y:S01]  /*1310*/  UMOV UR5, 0x380fffff ;  /* 0x380fffff00057882 */ /* 0x000fe20000000000 */
[----:B--2---:R-:W0:Y:S01]  /*1320*/  F2F.F32.F64 R29, R4 ;  /* 0x00000004001d7310 */ /* 0x004e220000301000 */
[----:B------:R-:W-:-:S14]  /*1330*/  DSETP.GEU.AND P0, PT, |R4|, UR4, PT ;  /* 0x0000000404007e2a */ /* 0x000fdc000bf0e200 */
[----:B0-----:R-:W-:Y:S01]  /*1340*/  @!P0 FMUL R29, R29, 1.175494350822287508e-38 ;  /* 0x008000001d1d8820 */ /* 0x001fe20000400000 */
[----:B------:R-:W-:Y:S06]  /*1350*/  BRA `(.L_x_2252) ;  /* 0x00000008007c7947 */ /* 0x000fec0003800000 */
.L_x_2247:
        /* <DEDUP_REMOVED lines=12> */
.L_x_2261:
[----:B------:R-:W2:Y:S01]  /*1420*/  LDG.E.64 R4, desc[UR36][R4.64] ;  /* 0x0000002404047981 */ /* 0x000ea2000c1e1b00 */
[----:B------:R-:W-:Y:S01]  /*1430*/  UMOV UR4, 0xf0000000 ;  /* 0xf000000000047882 */ /* 0x000fe20000000000 */
[----:B------:R-:W-:Y:S01]  /*1440*/  UMOV UR5, 0x380fffff ;  /* 0x380fffff00057882 */ /* 0x000fe20000000000 */
[----:B--2---:R-:W0:Y:S01]  /*1450*/  F2F.F32.F64 R29, R4 ;  /* 0x00000004001d7310 */ /* 0x004e220000301000 */
[----:B------:R-:W-:-:S14]  /*1460*/  DSETP.GEU.AND P0, PT, |R4|, UR4, PT ;  /* 0x0000000404007e2a */ /* 0x000fdc000bf0e200 */
[----:B0-----:R-:W-:Y:S01]  /*1470*/  @!P0 FMUL R29, R29, 1.175494350822287508e-38 ;  /* 0x008000001d1d8820 */ /* 0x001fe20000400000 */
[----:B------:R-:W-:Y:S06]  /*1480*/  BRA `(.L_x_2252) ;  /* 0x0000000800307947 */ /* 0x000fec0003800000 */
.L_x_2260:
        /* <DEDUP_REMOVED lines=26> */
.L_x_2263:
        /* <DEDUP_REMOVED lines=11> */
[----:B------:R-:W-:Y:S01]  /*16e0*/  LOP3.LUT R29, R29, 0x80000000, R0, 0xf8, !PT ;  /* 0x800000001d1d7812 */ /* 0x000fe200078ef800 */
[----:B------:R-:W-:Y:S06]  /*16f0*/  BRA `(.L_x_2252) ;  /* 0x0000000400947947 */ /* 0x000fec0003800000 */
.L_x_2262:
[----:B------:R-:W2:Y:S02]  /*1700*/  LDG.E.U16 R4, desc[UR36][R4.64] ;  /* 0x0000002404047981 */ /* 0x000ea4000c1e1500 */
[----:B--2---:R-:W-:Y:S01]  /*1710*/  IMAD.U32 R29, R4, 0x10000, RZ ;  /* 0x00010000041d7824 */ /* 0x004fe200078e00ff */
[----:B------:R-:W-:Y:S06]  /*1720*/  BRA `(.L_x_2252) ;  /* 0x0000000400887947 */ /* 0x000fec0003800000 */
.L_x_2259:
        /* <DEDUP_REMOVED lines=11> */
.L_x_2266:
        /* <DEDUP_REMOVED lines=20> */
.L_x_2268:
[----:B------:R-:W-:Y:S05]  /*1920*/  BSYNC B0 ;  /* 0x0000000000007941 */ /* 0x000fea0003800000 */
.L_x_2267:
[----:B------:R-:W-:Y:S01]  /*1930*/  IMAD.SHL.U32 R3, R3, 0x100000, RZ ;  /* 0x0010000003037824 */ /* 0x000fe200078e00ff */
[----:B------:R-:W-:-:S04]  /*1940*/  LEA R0, R0, 0x3b800000, 0x17 ;  /* 0x3b80000000007811 */ /* 0x000fc800078eb8ff */
[----:B------:R-:W-:Y:S01]  /*1950*/  LOP3.LUT R29, R0, R3, R29, 0xfe, !PT ;  /* 0x00000003001d7212 */ /* 0x000fe200078efe1d */
[----:B------:R-:W-:Y:S06]  /*1960*/  BRA `(.L_x_2252) ;  /* 0x0000000000f87947 */ /* 0x000fec0003800000 */
.L_x_2265:
        /* <DEDUP_REMOVED lines=20> */
.L_x_2270:
[----:B------:R-:W-:Y:S05]  /*1ab0*/  BSYNC B0 ;  /* 0x0000000000007941 */ /* 0x000fea0003800000 */
.L_x_2269:
[----:B------:R-:W-:Y:S01]  /*1ac0*/  IMAD.SHL.U32 R3, R3, 0x200000, RZ ;  /* 0x0020000003037824 */ /* 0x000fe200078e00ff */
[----:B------:R-:W-:-:S04]  /*1ad0*/  LEA R0, R0, 0x37800000, 0x17 ;  /* 0x3780000000007811 */ /* 0x000fc800078eb8ff */
[----:B------:R-:W-:Y:S01]  /*1ae0*/  LOP3.LUT R29, R0, R3, R29, 0xfe, !PT ;  /* 0x00000003001d7212 */ /* 0x000fe200078efe1d */
[----:B------:R-:W-:Y:S06]  /*1af0*/  BRA `(.L_x_2252) ;  /* 0x0000000000947947 */ /* 0x000fec0003800000 */
.L_x_2264:
        /* <DEDUP_REMOVED lines=14> */
.L_x_2251:
        /* <DEDUP_REMOVED lines=16> */
.L_x_2273:
[----:B------:R-:W-:Y:S01]  /*1ce0*/  IMAD.MOV.U32 R29, RZ, RZ, RZ ;  /* 0x000000ffff1d7224 */ /* 0x000fe200078e00ff */
[----:B------:R-:W-:Y:S06]  /*1cf0*/  BRA `(.L_x_2252) ;  /* 0x0000000000147947 */ /* 0x000fec0003800000 */
.L_x_2272:
[----:B------:R-:W2:Y:S02]  /*1d00*/  LDG.E.64 R4, desc[UR36][R4.64] ;  /* 0x0000002404047981 */ /* 0x000ea4000c1e1b00 */
[----:B--2---:R0:W2:Y:S01]  /*1d10*/  I2F.U64 R29, R4 ;  /* 0x00000004001d7312 */ /* 0x0040a20000301000 */
[----:B------:R-:W-:Y:S05]  /*1d20*/  BRA `(.L_x_2252) ;  /* 0x0000000000087947 */ /* 0x000fea0003800000 */
.L_x_2271:
[----:B------:R-:W2:Y:S02]  /*1d30*/  LDG.E R4, desc[UR36][R4.64] ;  /* 0x0000002404047981 */ /* 0x000ea4000c1e1900 */
[----:B--2---:R-:W-:-:S07]  /*1d40*/  I2FP.F32.U32 R29, R4 ;  /* 0x00000004001d7245 */ /* 0x004fce0000201000 */
.L_x_2252:
[----:B------:R-:W-:Y:S05]  /*1d50*/  BSYNC B6 ;  /* 0x0000000000067941 */ /* 0x000fea0003800000 */
.L_x_2246:
[----:B------:R-:W0:Y:S02]  /*1d60*/  S2R R17, SR_TID.X ;  /* 0x0000000000117919 */ /* 0x000e240000002100 */
[----:B0-----:R-:W-:-:S07]  /*1d70*/  VIADD R17, R17, 0x80 ;  /* 0x0000008011117836 */ /* 0x001fce0000000000 */
.L_x_2217:
[----:B------:R-:W-:Y:S05]  /*1d80*/  BSYNC B7 ;  /* 0x0000000000077941 */ /* 0x000fea0003800000 */
.L_x_2216:
[----:B------:R-:W-:Y:S01]  /*1d90*/  ISETP.GE.AND P0, PT, R17, R26, PT ;  /* 0x0000001a1100720c */ /* 0x000fe20003f06270 */
[----:B------:R-:W-:Y:S01]  /*1da0*/  BSSY B7, `(.L_x_2274) ;  /* 0x00001cb000077945 */ /* 0x000fe20003800000 */
[----:B------:R-:W-:-:S11]  /*1db0*/  IMAD.MOV.U32 R28, RZ, RZ, RZ ;  /* 0x000000ffff1c7224 */ /* 0x000fd600078e00ff */
[----:B------:R-:W-:Y:S05]  /*1dc0*/  @P0 BRA `(.L_x_2275) ;  /* 0x0000001c00200947 */ /* 0x000fea0003800000 */
[----:B----4-:R-:W0:Y:S01]  /*1dd0*/  LDC.64 R4, c[0x0][0x230] ;  /* 0x00008c00ff047b82 */ /* 0x010e220000000a00 */
        /* <DEDUP_REMOVED lines=17> */
[----:B------:R-:W4:Y:S02]  /*1ef0*/  LDG.E.S8 R4, desc[UR36][R4.64] ;  /* 0x0000002404047981 */ /* 0x000f24000c1e1300 */
[----:B----4-:R0:W4:Y:S01]  /*1f00*/  I2F.S16 R22, R4 ;  /* 0x0000000400167306 */ /* 0x0101220000101400 */
[----:B------:R-:W-:Y:S05]  /*1f10*/  BRA `(.L_x_2282) ;  /* 0x0000000c00387947 */ /* 0x000fea0003800000 */
.L_x_2280:
[----:B------:R-:W4:Y:S02]  /*1f20*/  LDG.E.U8 R4, desc[UR36][R4.64] ;  /* 0x0000002404047981 */ /* 0x000f24000c1e1100 */
[----:B----4-:R-:W-:Y:S01]  /*1f30*/  I2FP.F32.U32 R22, R4 ;  /* 0x0000000400167245 */ /* 0x010fe20000201000 */
[----:B------:R-:W-:Y:S06]  /*1f40*/  BRA `(.L_x_2282) ;  /* 0x0000000c002c7947 */ /* 0x000fec0003800000 */
.L_x_2279:
[----:B------:R-:W-:-:S13]  /*1f50*/  ISETP.NE.AND P0, PT, R0, 0x2, PT ;  /* 0x000000020000780c */ /* 0x000fda0003f05270 */
[----:B------:R-:W-:Y:S05]  /*1f60*/  @!P0 BRA `(.L_x_2283) ;  /* 0x0000000000288947 */ /* 0x000fea0003800000 */
[----:B------:R-:W-:-:S13]  /*1f70*/  ISETP.NE.AND P0, PT, R0, 0x3, PT ;  /* 0x000000030000780c */ /* 0x000fda0003f05270 */
[----:B------:R-:W-:Y:S05]  /*1f80*/  @!P0 BRA `(.L_x_2284) ;  /* 0x0000000000148947 */ /* 0x000fea0003800000 */
[----:B------:R-:W-:-:S13]  /*1f90*/  ISETP.NE.AND P0, PT, R0, 0x4, PT ;  /* 0x000000040000780c */ /* 0x000fda0003f05270 */
[----:B------:R-:W-:Y:S05]  /*1fa0*/  @P0 BRA `(.L_x_2281) ;  /* 0x0000000800b80947 */ /* 0x000fea0003800000 */
[----:B------:R-:W4:Y:S02]  /*1fb0*/  LDG.E.64 R4, desc[UR36][R4.64] ;  /* 0x0000002404047981 */ /* 0x000f24000c1e1b00 */
[----:B----4-:R0:W4:Y:S01]  /*1fc0*/  I2F.S64 R22, R4 ;  /* 0x0000000400167312 */ /* 0x0101220000301400 */
[----:B------:R-:W-:Y:S05]  /*1fd0*/  BRA `(.L_x_2282) ;  /* 0x0000000c00087947 */ /* 0x000fea0003800000 */
.L_x_2284:
[----:B------:R-:W4:Y:S02]  /*1fe0*/  LDG.E R4, desc[UR36][R4.64] ;  /* 0x0000002404047981 */ /* 0x000f24000c1e1900 */
[----:B----4-:R-:W-:Y:S01]  /*1ff0*/  I2FP.F32.S32 R22, R4 ;  /* 0x0000000400167245 */ /* 0x010fe20000201400 */
[----:B------:R-:W-:Y:S06]  /*2000*/  BRA `(.L_x_2282) ;  /* 0x0000000800fc7947 */ /* 0x000fec0003800000 */
.L_x_2283:
[----:B------:R-:W4:Y:S02]  /*2010*/  LDG.E.U16 R4, desc[UR36][R4.64] ;  /* 0x0000002404047981 */ /* 0x000f24000c1e1500 */
[----:B----4-:R0:W4:Y:S01]  /*2020*/  I2F.S16 R22, R4 ;  /* 0x0000000400167306 */ /* 0x0101220000101400 */
[----:B------:R-:W-:Y:S05]  /*2030*/  BRA `(.L_x_2282) ;  /* 0x0000000800f07947 */ /* 0x000fea0003800000 */
.L_x_2278:
        /* <DEDUP_REMOVED lines=8> */
.L_x_2286:
[----:B------:R-:W4:Y:S02]  /*20c0*/  LDG.E.U16 R4, desc[UR36][R4.64] ;  /* 0x0000002404047981 */ /* 0x000f24000c1e1500 */
[----:B----4-:R-:W-:Y:S01]  /*20d0*/  HADD2.F32 R22, -RZ, R4.H0_H0 ;  /* 0x20000004ff167230 */ /* 0x010fe20000004100 */
[----:B------:R-:W-:Y:S06]  /*20e0*/  BRA `(.L_x_2282) ;  /* 0x0000000800c47947 */ /* 0x000fec0003800000 */
.L_x_2285:
        /* <DEDUP_REMOVED lines=8> */
.L_x_2288:
[----:B------:R-:W4:Y:S02]  /*2170*/  LDG.E.U16 R4, desc[UR36][R4.64] ;  /* 0x0000002404047981 */ /* 0x000f24000c1e1500 */
[----:B----4-:R-:W-:Y:S01]  /*2180*/  HADD2.F32 R22, -RZ, R4.H0_H0 ;  /* 0x20000004ff167230 */ /* 0x010fe20000004100 */
[----:B------:R-:W-:Y:S06]  /*2190*/  BRA `(.L_x_2282) ;  /* 0x0000000800987947 */ /* 0x000fec0003800000 */
.L_x_2287:
[----:B------:R-:W4:Y:S01]  /*21a0*/  LDG.E.64 R4, desc[UR36][R4.64] ;  /* 0x0000002404047981 */ /* 0x000f22000c1e1b00 */
[----:B------:R-:W-:Y:S01]  /*21b0*/  UMOV UR4, 0xf0000000 ;  /* 0xf000000000047882 */ /* 0x000fe20000000000 */
[----:B------:R-:W-:Y:S01]  /*21c0*/  UMOV UR5, 0x380fffff ;  /* 0x380fffff00057882 */ /* 0x000fe20000000000 */
[----:B----4-:R-:W0:Y:S01]  /*21d0*/  F2F.F32.F64 R22, R4 ;  /* 0x0000000400167310 */ /* 0x010e220000301000 */
[----:B------:R-:W-:-:S14]  /*21e0*/  DSETP.GEU.AND P0, PT, |R4|, UR4, PT ;  /* 0x0000000404007e2a */ /* 0x000fdc000bf0e200 */
[----:B0-----:R-:W-:Y:S01]  /*21f0*/  @!P0 FMUL R22, R22, 1.175494350822287508e-38 ;  /* 0x0080000016168820 */ /* 0x001fe20000400000 */
[----:B------:R-:W-:Y:S06]  /*2200*/  BRA `(.L_x_2282) ;  /* 0x00000008007c7947 */ /* 0x000fec0003800000 */
.L_x_2277:
        /* <DEDUP_REMOVED lines=8> */
[----:B------:R-:W4:Y:S02]  /*2290*/  LDG.E.U8 R4, desc[UR36][R4.64] ;  /* 0x0000002404047981 */ /* 0x000f24000c1e1100 */
[----:B----4-:R-:W-:-:S04]  /*22a0*/  ISETP.NE.AND P0, PT, R4, RZ, PT ;  /* 0x000000ff0400720c */ /* 0x010fc80003f05270 */
[----:B------:R-:W-:Y:S01]  /*22b0*/  FSEL R22, RZ, 1, !P0 ;  /* 0x3f800000ff167808 */ /* 0x000fe20004000000 */
[----:B------:R-:W-:Y:S08]  /*22c0*/  BRA `(.L_x_2282) ;  /* 0x00000008004c7947 */ /* 0x000ff00003800000 */
.L_x_2291:
[----:B------:R-:W4:Y:S01]  /*22d0*/  LDG.E.64 R4, desc[UR36][R4.64] ;  /* 0x0000002404047981 */ /* 0x000f22000c1e1b00 */
[----:B------:R-:W-:Y:S01]  /*22e0*/  UMOV UR4, 0xf0000000 ;  /* 0xf000000000047882 */ /* 0x000fe20000000000 */
[----:B------:R-:W-:Y:S01]  /*22f0*/  UMOV UR5, 0x380fffff ;  /* 0x380fffff00057882 */ /* 0x000fe20000000000 */
[----:B----4-:R-:W0:Y:S01]  /*2300*/  F2F.F32.F64 R22, R4 ;  /* 0x0000000400167310 */ /* 0x010e220000301000 */
[----:B------:R-:W-:-:S14]  /*2310*/  DSETP.GEU.AND P0, PT, |R4|, UR4, PT ;  /* 0x0000000404007e2a */ /* 0x000fdc000bf0e200 */
[----:B0-----:R-:W-:Y:S01]  /*2320*/  @!P0 FMUL R22, R22, 1.175494350822287508e-38 ;  /* 0x0080000016168820 */ /* 0x001fe20000400000 */
[----:B------:R-:W-:Y:S06]  /*2330*/  BRA `(.L_x_2282) ;  /* 0x0000000800307947 */ /* 0x000fec0003800000 */
.L_x_2290:
[----:B------:R-:W-:-:S13]  /*2340*/  ISETP.NE.AND P0, PT, R0, 0xf, PT ;  /* 0x0000000f0000780c */ /* 0x000fda0003f05270 */
[----:B------:R-:W-:Y:S05]  /*2350*/  @!P0 BRA `(.L_x_2292) ;  /* 0x0000000000948947 */ /* 0x000fea0003800000 */
[----:B------:R-:W-:-:S13]  /*2360*/  ISETP.NE.AND P0, PT, R0, 0x17, PT ;  /* 0x000000170000780c */ /* 0x000fda0003f05270 */
[----:B------:R-:W-:Y:S05]  /*2370*/  @!P0 BRA `(.L_x_2293) ;  /* 0x0000000000588947 */ /* 0x000fea0003800000 */
[----:B------:R-:W-:-:S13]  /*2380*/  ISETP.NE.AND P0, PT, R0, 0x18, PT ;  /* 0x000000180000780c */ /* 0x000fda0003f05270 */
[----:B------:R-:W-:Y:S05]  /*2390*/  @P0 BRA `(.L_x_2281) ;  /* 0x0000000400bc0947 */ /* 0x000fea0003800000 */
[----:B------:R-:W4:Y:S01]  /*23a0*/  LDG.E.U8 R22, desc[UR36][R4.64] ;  /* 0x0000002404167981 */ /* 0x000f22000c1e1100 */
[----:B------:R-:W-:Y:S02]  /*23b0*/  IMAD.MOV.U32 R8, RZ, RZ, -0x800000 ;  /* 0xff800000ff087424 */ /* 0x000fe400078e00ff */
[----:B----4-:R-:W-:-:S05]  /*23c0*/  IMAD.SHL.U32 R22, R22, 0x1000000, RZ ;  /* 0x0100000016167824 */ /* 0x010fca00078e00ff */
        /* <DEDUP_REMOVED lines=17> */
.L_x_2293:
[----:B------:R-:W4:Y:S02]  /*24e0*/  LDG.E.U8 R4, desc[UR36][R4.64] ;  /* 0x0000002404047981 */ /* 0x000f24000c1e1100 */
[----:B----4-:R-:W-:-:S05]  /*24f0*/  IMAD.SHL.U32 R0, R4, 0x2000000, RZ ;  /* 0x0200000004007824 */ /* 0x010fca00078e00ff */
[----:B------:R-:W-:-:S13]  /*2500*/  ISETP.GE.U32.AND P0, PT, R0, 0x8000000, PT ;  /* 0x080000000000780c */ /* 0x000fda0003f06070 */
[C---:B------:R-:W-:Y:S02]  /*2510*/  @!P0 IMAD.SHL.U32 R0, R4.reuse, 0x100, RZ ;  /* 0x0000010004008824 */ /* 0x040fe400078e00ff */
[----:B------:R-:W-:-:S03]  /*2520*/  @P0 IMAD.SHL.U32 R3, R4, 0x200000, RZ ;  /* 0x0020000004030824 */ /* 0x000fc600078e00ff */
        /* <DEDUP_REMOVED lines=8> */
.L_x_2292:
[----:B------:R-:W4:Y:S02]  /*25b0*/  LDG.E.U16 R4, desc[UR36][R4.64] ;  /* 0x0000002404047981 */ /* 0x000f24000c1e1500 */
[----:B----4-:R-:W-:Y:S01]  /*25c0*/  IMAD.U32 R22, R4, 0x10000, RZ ;  /* 0x0001000004167824 */ /* 0x010fe200078e00ff */
[----:B------:R-:W-:Y:S06]  /*25d0*/  BRA `(.L_x_2282) ;  /* 0x0000000400887947 */ /* 0x000fec0003800000 */
.L_x_2289:
        /* <DEDUP_REMOVED lines=8> */
[----:B------:R-:W4:Y:S02]  /*2660*/  LDG.E.U16 R4, desc[UR36][R4.64] ;  /* 0x0000002404047981 */ /* 0x000f24000c1e1500 */
[----:B----4-:R-:W-:Y:S01]  /*2670*/  I2FP.F32.U32 R22, R4 ;  /* 0x0000000400167245 */ /* 0x010fe20000201000 */
[----:B------:R-:W-:Y:S06]  /*2680*/  BRA `(.L_x_2282) ;  /* 0x00000004005c7947 */ /* 0x000fec0003800000 */
.L_x_2296:
[----:B------:R-:W4:Y:S01]  /*2690*/  LDG.E.U8 R3, desc[UR36][R4.64] ;  /* 0x0000002404037981 */ /* 0x000f22000c1e1100 */
[----:B------:R-:W-:Y:S01]  /*26a0*/  IMAD.MOV.U32 R22, RZ, RZ, RZ ;  /* 0x000000ffff167224 */ /* 0x000fe200078e00ff */
[----:B----4-:R-:W-:-:S13]  /*26b0*/  ISETP.NE.AND P0, PT, R3, RZ, PT ;  /* 0x000000ff0300720c */ /* 0x010fda0003f05270 */
        /* <DEDUP_REMOVED lines=17> */
.L_x_2298:
[----:B------:R-:W-:Y:S05]  /*27d0*/  BSYNC B0 ;  /* 0x0000000000007941 */ /* 0x000fea0003800000 */
.L_x_2297:
[----:B------:R-:W-:Y:S01]  /*27e0*/  IMAD.SHL.U32 R3, R3, 0x100000, RZ ;  /* 0x0010000003037824 */ /* 0x000fe200078e00ff */
[----:B------:R-:W-:-:S04]  /*27f0*/  LEA R5, R0, 0x3b800000, 0x17 ;  /* 0x3b80000000057811 */ /* 0x000fc800078eb8ff */
[----:B------:R-:W-:Y:S01]  /*2800*/  LOP3.LUT R22, R5, R3, R22, 0xfe, !PT ;  /* 0x0000000305167212 */ /* 0x000fe200078efe16 */
[----:B------:R-:W-:Y:S06]  /*2810*/  BRA `(.L_x_2282) ;  /* 0x0000000000f87947 */ /* 0x000fec0003800000 */
.L_x_2295:
        /* <DEDUP_REMOVED lines=20> */
.L_x_2300:
[----:B------:R-:W-:Y:S05]  /*2960*/  BSYNC B0 ;  /* 0x0000000000007941 */ /* 0x000fea0003800000 */
.L_x_2299:
[----:B------:R-:W-:Y:S01]  /*2970*/  IMAD.SHL.U32 R3, R3, 0x200000, RZ ;  /* 0x0020000003037824 */ /* 0x000fe200078e00ff */
[----:B------:R-:W-:-:S04]  /*2980*/  LEA R5, R0, 0x37800000, 0x17 ;  /* 0x3780000000057811 */ /* 0x000fc800078eb8ff */
[----:B------:R-:W-:Y:S01]  /*2990*/  LOP3.LUT R22, R5, R3, R22, 0xfe, !PT ;  /* 0x0000000305167212 */ /* 0x000fe200078efe16 */
[----:B------:R-:W-:Y:S06]  /*29a0*/  BRA `(.L_x_2282) ;  /* 0x0000000000947947 */ /* 0x000fec0003800000 */
.L_x_2294:
[----:B------:R-:W-:-:S13]  /*29b0*/  ISETP.NE.AND P0, PT, R0, 0x1c, PT ;  /* 0x0000001c0000780c */ /* 0x000fda0003f05270 */
[----:B------:R-:W-:Y:S05]  /*29c0*/  @!P0 BRA `(.L_x_2301) ;  /* 0x0000000000848947 */ /* 0x000fea0003800000 */
[----:B------:R-:W-:-:S13]  /*29d0*/  ISETP.NE.AND P0, PT, R0, 0x1d, PT ;  /* 0x0000001d0000780c */ /* 0x000fda0003f05270 */
[----:B------:R-:W-:Y:S05]  /*29e0*/  @!P0 BRA `(.L_x_2302) ;  /* 0x0000000000708947 */ /* 0x000fea0003800000 */
[----:B------:R-:W-:-:S13]  /*29f0*/  ISETP.NE.AND P0, PT, R0, 0x2c, PT ;  /* 0x0000002c0000780c */ /* 0x000fda0003f05270 */
[----:B------:R-:W-:Y:S05]  /*2a00*/  @P0 BRA `(.L_x_2281) ;  /* 0x0000000000200947 */ /* 0x000fea0003800000 */
[----:B------:R-:W4:Y:S01]  /*2a10*/  LDG.E.U8 R4, desc[UR36][R4.64] ;  /* 0x0000002404047981 */ /* 0x000f22000c1e1100 */
[----:B------:R-:W-:Y:S01]  /*2a20*/  IMAD.MOV.U32 R22, RZ, RZ, 0x400000 ;  /* 0x00400000ff167424 */ /* 0x000fe200078e00ff */
[----:B----4-:R-:W-:-:S13]  /*2a30*/  ISETP.NE.AND P0, PT, R4, RZ, PT ;  /* 0x000000ff0400720c */ /* 0x010fda0003f05270 */
[----:B------:R-:W-:Y:S05]  /*2a40*/  @!P0 BRA `(.L_x_2282) ;  /* 0x00000000006c8947 */ /* 0x000fea0003800000 */
[----:B------:R-:W-:-:S13]  /*2a50*/  ISETP.NE.AND P0, PT, R4, 0xff, PT ;  /* 0x000000ff0400780c */ /* 0x000fda0003f05270 */
[----:B------:R-:W-:Y:S02]  /*2a60*/  @!P0 IMAD.MOV.U32 R22, RZ, RZ, 0x7f800001 ;  /* 0x7f800001ff168424 */ /* 0x000fe400078e00ff */
[----:B------:R-:W-:Y:S01]  /*2a70*/  @P0 IMAD.SHL.U32 R22, R4, 0x800000, RZ ;  /* 0x0080000004160824 */ /* 0x000fe200078e00ff */
[----:B------:R-:W-:Y:S06]  /*2a80*/  BRA `(.L_x_2282) ;  /* 0x00000000005c7947 */ /* 0x000fec0003800000 */
.L_x_2281:
        /* <DEDUP_REMOVED lines=15> */
[----:B0123-5:R-:W-:Y:S05]  /*2b80*/  CALL.ABS.NOINC R14 ;  /* 0x000000000e007343 */ /* 0x02ffea0003c00000 */
.L_x_2303:
[----:B------:R-:W-:Y:S01]  /*2b90*/  IMAD.MOV.U32 R22, RZ, RZ, RZ ;  /* 0x000000ffff167224 */ /* 0x000fe200078e00ff */
[----:B------:R-:W-:Y:S06]  /*2ba0*/  BRA `(.L_x_2282) ;  /* 0x0000000000147947 */ /* 0x000fec0003800000 */
.L_x_2302:
[----:B------:R-:W4:Y:S02]  /*2bb0*/  LDG.E.64 R4, desc[UR36][R4.64] ;  /* 0x0000002404047981 */ /* 0x000f24000c1e1b00 */
[----:B----4-:R0:W4:Y:S01]  /*2bc0*/  I2F.U64 R22, R4 ;  /* 0x0000000400167312 */ /* 0x0101220000301000 */
[----:B------:R-:W-:Y:S05]  /*2bd0*/  BRA `(.L_x_2282) ;  /* 0x0000000000087947 */ /* 0x000fea0003800000 */
.L_x_2301:
[----:B------:R-:W4:Y:S02]  /*2be0*/  LDG.E R4, desc[UR36][R4.64] ;  /* 0x0000002404047981 */ /* 0x000f24000c1e1900 */
[----:B----4-:R-:W-:-:S07]  /*2bf0*/  I2FP.F32.U32 R22, R4 ;  /* 0x0000000400167245 */ /* 0x010fce0000201000 */
.L_x_2282:
[----:B------:R-:W-:Y:S05]  /*2c00*/  BSYNC B6 ;  /* 0x0000000000067941 */ /* 0x000fea0003800000 */
.L_x_2276:
[----:B0-----:R-:W0:Y:S01]  /*2c10*/  LDC.64 R4, c[0x0][0x238] ;  /* 0x00008e00ff047b82 */ /* 0x001e220000000a00 */
        /* <DEDUP_REMOVED lines=19> */
.L_x_2308:
[----:B------:R-:W2:Y:S02]  /*2d50*/  LDG.E.U8 R4, desc[UR36][R4.64] ;  /* 0x0000002404047981 */ /* 0x000ea4000c1e1100 */
[----:B--2---:R-:W-:Y:S01]  /*2d60*/  I2FP.F32.U32 R28, R4 ;  /* 0x00000004001c7245 */ /* 0x004fe20000201000 */
[----:B------:R-:W-:Y:S06]  /*2d70*/  BRA `(.L_x_2310) ;  /* 0x0000000c002c7947 */ /* 0x000fec0003800000 */
.L_x_2307:
        /* <DEDUP_REMOVED lines=9> */
.L_x_2312:
[----:B------:R-:W2:Y:S02]  /*2e10*/  LDG.E R4, desc[UR36][R4.64] ;  /* 0x0000002404047981 */ /* 0x000ea4000c1e1900 */
[----:B--2---:R-:W-:Y:S01]  /*2e20*/  I2FP.F32.S32 R28, R4 ;  /* 0x00000004001c7245 */ /* 0x004fe20000201400 */
[----:B------:R-:W-:Y:S06]  /*2e30*/  BRA `(.L_x_2310) ;  /* 0x0000000800fc7947 */ /* 0x000fec0003800000 */
.L_x_2311:
[----:B------:R-:W2:Y:S02]  /*2e40*/  LDG.E.U16 R4, desc[UR36][R4.64] ;  /* 0x0000002404047981 */ /* 0x000ea4000c1e1500 */
[----:B--2---:R0:W2:Y:S01]  /*2e50*/  I2F.S16 R28, R4 ;  /* 0x00000004001c7306 */ /* 0x0040a20000101400 */
[----:B------:R-:W-:Y:S05]  /*2e60*/  BRA `(.L_x_2310) ;  /* 0x0000000800f07947 */ /* 0x000fea0003800000 */
.L_x_2306:
        /* <DEDUP_REMOVED lines=8> */
.L_x_2314:
[----:B------:R-:W2:Y:S02]  /*2ef0*/  LDG.E.U16 R4, desc[UR36][R4.64] ;  /* 0x0000002404047981 */ /* 0x000ea4000c1e1500 */
[----:B--2---:R-:W-:Y:S01]  /*2f00*/  HADD2.F32 R28, -RZ, R4.H0_H0 ;  /* 0x20000004ff1c7230 */ /* 0x004fe20000004100 */
[----:B------:R-:W-:Y:S06]  /*2f10*/  BRA `(.L_x_2310) ;  /* 0x0000000800c47947 */ /* 0x000fec0003800000 */
.L_x_2313:
        /* <DEDUP_REMOVED lines=8> */
.L_x_2316:
[----:B------:R-:W2:Y:S02]  /*2fa0*/  LDG.E.U16 R4, desc[UR36][R4.64] ;  /* 0x0000002404047981 */ /* 0x000ea4000c1e1500 */
[----:B--2---:R-:W-:Y:S01]  /*2fb0*/  HADD2.F32 R28, -RZ, R4.H0_H0 ;  /* 0x20000004ff1c7230 */ /* 0x004fe20000004100 */
[----:B------:R-:W-:Y:S06]  /*2fc0*/  BRA `(.L_x_2310) ;  /* 0x0000000800987947 */ /* 0x000fec0003800000 */
.L_x_2315:
[----:B------:R-:W2:Y:S01]  /*2fd0*/  LDG.E.64 R4, desc[UR36][R4.64] ;  /* 0x0000002404047981 */ /* 0x000ea2000c1e1b00 */
[----:B------:R-:W-:Y:S01]  /*2fe0*/  UMOV UR4, 0xf0000000 ;  /* 0xf000000000047882 */ /* 0x000fe20000000000 */
[----:B------:R-:W-:Y:S01]  /*2ff0*/  UMOV UR5, 0x380fffff ;  /* 0x380fffff00057882 */ /* 0x000fe20000000000 */
[----:B--2---:R-:W0:Y:S01]  /*3000*/  F2F.F32.F64 R28, R4 ;  /* 0x00000004001c7310 */ /* 0x004e220000301000 */
[----:B------:R-:W-:-:S14]  /*3010*/  DSETP.GEU.AND P0, PT, |R4|, UR4, PT ;  /* 0x0000000404007e2a */ /* 0x000fdc000bf0e200 */
[----:B0-----:R-:W-:Y:S01]  /*3020*/  @!P0 FMUL R28, R28, 1.175494350822287508e-38 ;  /* 0x008000001c1c8820 */ /* 0x001fe20000400000 */
[----:B------:R-:W-:Y:S06]  /*3030*/  BRA `(.L_x_2310) ;  /* 0x00000008007c7947 */ /* 0x000fec0003800000 */
.L_x_2305:
        /* <DEDUP_REMOVED lines=12> */
.L_x_2319:
[----:B------:R-:W2:Y:S01]  /*3100*/  LDG.E.64 R4, desc[UR36][R4.64] ;  /* 0x0000002404047981 */ /* 0x000ea2000c1e1b00 */
[----:B------:R-:W-:Y:S01]  /*3110*/  UMOV UR4, 0xf0000000 ;  /* 0xf000000000047882 */ /* 0x000fe20000000000 */
[----:B------:R-:W-:Y:S01]  /*3120*/  UMOV UR5, 0x380fffff ;  /* 0x380fffff00057882 */ /* 0x000fe20000000000 */
[----:B--2---:R-:W0:Y:S01]  /*3130*/  F2F.F32.F64 R28, R4 ;  /* 0x00000004001c7310 */ /* 0x004e220000301000 */
[----:B------:R-:W-:-:S14]  /*3140*/  DSETP.GEU.AND P0, PT, |R4|, UR4, PT ;  /* 0x0000000404007e2a */ /* 0x000fdc000bf0e200 */
[----:B0-----:R-:W-:Y:S01]  /*3150*/  @!P0 FMUL R28, R28, 1.175494350822287508e-38 ;  /* 0x008000001c1c8820 */ /* 0x001fe20000400000 */
[----:B------:R-:W-:Y:S06]  /*3160*/  BRA `(.L_x_2310) ;  /* 0x0000000800307947 */ /* 0x000fec0003800000 */
.L_x_2318:
        /* <DEDUP_REMOVED lines=26> */
.L_x_2321:
        /* <DEDUP_REMOVED lines=13> */
.L_x_2320:
[----:B------:R-:W2:Y:S02]  /*33e0*/  LDG.E.U16 R4, desc[UR36][R4.64] ;  /* 0x0000002404047981 */ /* 0x000ea4000c1e1500 */
[----:B--2---:R-:W-:Y:S01]  /*33f0*/  IMAD.U32 R28, R4, 0x10000, RZ ;  /* 0x00010000041c7824 */ /* 0x004fe200078e00ff */
[----:B------:R-:W-:Y:S06]  /*3400*/  BRA `(.L_x_2310) ;  /* 0x0000000400887947 */ /* 0x000fec0003800000 */
.L_x_2317:
        /* <DEDUP_REMOVED lines=11> */
.L_x_2324:
        /* <DEDUP_REMOVED lines=20> */
.L_x_2326:
[----:B------:R-:W-:Y:S05]  /*3600*/  BSYNC B0 ;  /* 0x0000000000007941 */ /* 0x000fea0003800000 */
.L_x_2325:
[----:B------:R-:W-:Y:S01]  /*3610*/  IMAD.SHL.U32 R3, R3, 0x100000, RZ ;  /* 0x0010000003037824 */ /* 0x000fe200078e00ff */
[----:B------:R-:W-:-:S04]  /*3620*/  LEA R5, R0, 0x3b800000, 0x17 ;  /* 0x3b80000000057811 */ /* 0x000fc800078eb8ff */
[----:B------:R-:W-:Y:S01]  /*3630*/  LOP3.LUT R28, R5, R3, R28, 0xfe, !PT ;  /* 0x00000003051c7212 */ /* 0x000fe200078efe1c */
[----:B------:R-:W-:Y:S06]  /*3640*/  BRA `(.L_x_2310) ;  /* 0x0000000000f87947 */ /* 0x000fec0003800000 */
.L_x_2323:
        /* <DEDUP_REMOVED lines=20> */
.L_x_2328:
[----:B------:R-:W-:Y:S05]  /*3790*/  BSYNC B0 ;  /* 0x0000000000007941 */ /* 0x000fea0003800000 */
.L_x_2327:
[----:B------:R-:W-:Y:S01]  /*37a0*/  IMAD.SHL.U32 R3, R3, 0x200000, RZ ;  /* 0x0020000003037824 */ /* 0x000fe200078e00ff */
[----:B------:R-:W-:-:S04]  /*37b0*/  LEA R5, R0, 0x37800000, 0x17 ;  /* 0x3780000000057811 */ /* 0x000fc800078eb8ff */
[----:B------:R-:W-:Y:S01]  /*37c0*/  LOP3.LUT R28, R5, R3, R28, 0xfe, !PT ;  /* 0x00000003051c7212 */ /* 0x000fe200078efe1c */
[----:B------:R-:W-:Y:S06]  /*37d0*/  BRA `(.L_x_2310) ;  /* 0x0000000000947947 */ /* 0x000fec0003800000 */
.L_x_2322:
        /* <DEDUP_REMOVED lines=14> */
.L_x_2309:
        /* <DEDUP_REMOVED lines=15> */
[----:B012345:R-:W-:Y:S05]  /*39b0*/  CALL.ABS.NOINC R14 ;  /* 0x000000000e007343 */ /* 0x03ffea0003c00000 */
.L_x_2331:
[----:B------:R-:W-:Y:S01]  /*39c0*/  IMAD.MOV.U32 R28, RZ, RZ, RZ ;  /* 0x000000ffff1c7224 */ /* 0x000fe200078e00ff */
[----:B------:R-:W-:Y:S06]  /*39d0*/  BRA `(.L_x_2310) ;  /* 0x0000000000147947 */ /* 0x000fec0003800000 */
.L_x_2330:
[----:B------:R-:W2:Y:S02]  /*39e0*/  LDG.E.64 R4, desc[UR36][R4.64] ;  /* 0x0000002404047981 */ /* 0x000ea4000c1e1b00 */
[----:B--2---:R0:W2:Y:S01]  /*39f0*/  I2F.U64 R28, R4 ;  /* 0x00000004001c7312 */ /* 0x0040a20000301000 */
[----:B------:R-:W-:Y:S05]  /*3a00*/  BRA `(.L_x_2310) ;  /* 0x0000000000087947 */ /* 0x000fea0003800000 */
.L_x_2329:
[----:B------:R-:W2:Y:S02]  /*3a10*/  LDG.E R4, desc[UR36][R4.64] ;  /* 0x0000002404047981 */ /* 0x000ea4000c1e1900 */
[----:B--2---:R-:W-:-:S07]  /*3a20*/  I2FP.F32.U32 R28, R4 ;  /* 0x00000004001c7245 */ /* 0x004fce0000201000 */
.L_x_2310:
[----:B------:R-:W-:Y:S05]  /*3a30*/  BSYNC B6 ;  /* 0x0000000000067941 */ /* 0x000fea0003800000 */
.L_x_2304:
[----:B------:R-:W-:-:S07]  /*3a40*/  VIADD R17, R17, 0x80 ;  /* 0x0000008011117836 */ /* 0x000fce0000000000 */
.L_x_2275:
[----:B------:R-:W-:Y:S05]  /*3a50*/  BSYNC B7 ;  /* 0x0000000000077941 */ /* 0x000fea0003800000 */
.L_x_2274:
[----:B------:R-:W-:Y:S01]  /*3a60*/  ISETP.GE.AND P0, PT, R17, R26, PT ;  /* 0x0000001a1100720c */ /* 0x000fe20003f06270 */
[----:B------:R-:W-:Y:S01]  /*3a70*/  BSSY B7, `(.L_x_2332) ;  /* 0x00001cd000077945 */ /* 0x000fe20003800000 */
[----:B------:R-:W-:Y:S01]  /*3a80*/  IMAD.MOV.U32 R19, RZ, RZ, RZ ;  /* 0x000000ffff137224 */ /* 0x000fe200078e00ff */
[----:B------:R-:W-:-:S10]  /*3a90*/  CS2R R24, SRZ ;  /* 0x0000000000187805 */ /* 0x000fd4000001ff00 */
[----:B------:R-:W-:Y:S05]  /*3aa0*/  @P0 BRA `(.L_x_2333) ;  /* 0x0000001c00240947 */ /* 0x000fea0003800000 */
[----:B0---4-:R-:W0:Y:S01]  /*3ab0*/  LDC.64 R4, c[0x0][0x230] ;  /* 0x00008c00ff047b82 */ /* 0x011e220000000a00 */
        /* <DEDUP_REMOVED lines=20> */
.L_x_2338:
[----:B------:R-:W4:Y:S02]  /*3c00*/  LDG.E.U8 R4, desc[UR36][R4.64] ;  /* 0x0000002404047981 */ /* 0x000f24000c1e1100 */
[----:B----4-:R-:W-:Y:S01]  /*3c10*/  I2FP.F32.U32 R24, R4 ;  /* 0x0000000400187245 */ /* 0x010fe20000201000 */
[----:B------:R-:W-:Y:S06]  /*3c20*/  BRA `(.L_x_2340) ;  /* 0x0000000c002c7947 */ /* 0x000fec0003800000 */
.L_x_2337:
        /* <DEDUP_REMOVED lines=9> */
.L_x_2342:
[----:B------:R-:W4:Y:S02]  /*3cc0*/  LDG.E R4, desc[UR36][R4.64] ;  /* 0x0000002404047981 */ /* 0x000f24000c1e1900 */
[----:B----4-:R-:W-:Y:S01]  /*3cd0*/  I2FP.F32.S32 R24, R4 ;  /* 0x0000000400187245 */ /* 0x010fe20000201400 */
[----:B------:R-:W-:Y:S06]  /*3ce0*/  BRA `(.L_x_2340) ;  /* 0x0000000800fc7947 */ /* 0x000fec0003800000 */
.L_x_2341:
[----:B------:R-:W4:Y:S02]  /*3cf0*/  LDG.E.U16 R4, desc[UR36][R4.64] ;  /* 0x0000002404047981 */ /* 0x000f24000c1e1500 */
[----:B----4-:R0:W4:Y:S01]  /*3d00*/  I2F.S16 R24, R4 ;  /* 0x0000000400187306 */ /* 0x0101220000101400 */
[----:B------:R-:W-:Y:S05]  /*3d10*/  BRA `(.L_x_2340) ;  /* 0x0000000800f07947 */ /* 0x000fea0003800000 */
.L_x_2336:
        /* <DEDUP_REMOVED lines=8> */
.L_x_2344:
[----:B------:R-:W4:Y:S02]  /*3da0*/  LDG.E.U16 R4, desc[UR36][R4.64] ;  /* 0x0000002404047981 */ /* 0x000f24000c1e1500 */
[----:B----4-:R-:W-:Y:S01]  /*3db0*/  HADD2.F32 R24, -RZ, R4.H0_H0 ;  /* 0x20000004ff187230 */ /* 0x010fe20000004100 */
[----:B------:R-:W-:Y:S06]  /*3dc0*/  BRA `(.L_x_2340) ;  /* 0x0000000800c47947 */ /* 0x000fec0003800000 */
.L_x_2343:
        /* <DEDUP_REMOVED lines=8> */
.L_x_2346:
[----:B------:R-:W4:Y:S02]  /*3e50*/  LDG.E.U16 R4, desc[UR36][R4.64] ;  /* 0x0000002404047981 */ /* 0x000f24000c1e1500 */
[----:B----4-:R-:W-:Y:S01]  /*3e60*/  HADD2.F32 R24, -RZ, R4.H0_H0 ;  /* 0x20000004ff187230 */ /* 0x010fe20000004100 */
[----:B------:R-:W-:Y:S06]  /*3e70*/  BRA `(.L_x_2340) ;  /* 0x0000000800987947 */ /* 0x000fec0003800000 */
.L_x_2345:
[----:B------:R-:W4:Y:S01]  /*3e80*/  LDG.E.64 R4, desc[UR36][R4.64] ;  /* 0x0000002404047981 */ /* 0x000f22000c1e1b00 */
[----:B------:R-:W-:Y:S01]  /*3e90*/  UMOV UR4, 0xf0000000 ;  /* 0xf000000000047882 */ /* 0x000fe20000000000 */
[----:B------:R-:W-:Y:S01]  /*3ea0*/  UMOV UR5, 0x380fffff ;  /* 0x380fffff00057882 */ /* 0x000fe20000000000 */
[----:B----4-:R-:W0:Y:S01]  /*3eb0*/  F2F.F32.F64 R24, R4 ;  /* 0x0000000400187310 */ /* 0x010e220000301000 */
[----:B------:R-:W-:-:S14]  /*3ec0*/  DSETP.GEU.AND P0, PT, |R4|, UR4, PT ;  /* 0x0000000404007e2a */ /* 0x000fdc000bf0e200 */
[----:B0-----:R-:W-:Y:S01]  /*3ed0*/  @!P0 FMUL R24, R24, 1.175494350822287508e-38 ;  /* 0x0080000018188820 */ /* 0x001fe20000400000 */
[----:B------:R-:W-:Y:S06]  /*3ee0*/  BRA `(.L_x_2340) ;  /* 0x00000008007c7947 */ /* 0x000fec0003800000 */
.L_x_2335:
        /* <DEDUP_REMOVED lines=12> */
.L_x_2349:
[----:B------:R-:W4:Y:S01]  /*3fb0*/  LDG.E.64 R4, desc[UR36][R4.64] ;  /* 0x0000002404047981 */ /* 0x000f22000c1e1b00 */
[----:B------:R-:W-:Y:S01]  /*3fc0*/  UMOV UR4, 0xf0000000 ;  /* 0xf000000000047882 */ /* 0x000fe20000000000 */
[----:B------:R-:W-:Y:S01]  /*3fd0*/  UMOV UR5, 0x380fffff ;  /* 0x380fffff00057882 */ /* 0x000fe20000000000 */
[----:B----4-:R-:W0:Y:S01]  /*3fe0*/  F2F.F32.F64 R24, R4 ;  /* 0x0000000400187310 */ /* 0x010e220000301000 */
[----:B------:R-:W-:-:S14]  /*3ff0*/  DSETP.GEU.AND P0, PT, |R4|, UR4, PT ;  /* 0x0000000404007e2a */ /* 0x000fdc000bf0e200 */
[----:B0-----:R-:W-:Y:S01]  /*4000*/  @!P0 FMUL R24, R24, 1.175494350822287508e-38 ;  /* 0x0080000018188820 */ /* 0x001fe20000400000 */
[----:B------:R-:W-:Y:S06]  /*4010*/  BRA `(.L_x_2340) ;  /* 0x0000000800307947 */ /* 0x000fec0003800000 */
.L_x_2348:
        /* <DEDUP_REMOVED lines=26> */
.L_x_2351:
        /* <DEDUP_REMOVED lines=13> */
.L_x_2350:
[----:B------:R-:W4:Y:S02]  /*4290*/  LDG.E.U16 R4, desc[UR36][R4.64] ;  /* 0x0000002404047981 */ /* 0x000f24000c1e1500 */
[----:B----4-:R-:W-:Y:S01]  /*42a0*/  IMAD.U32 R24, R4, 0x10000, RZ ;  /* 0x0001000004187824 */ /* 0x010fe200078e00ff */
[----:B------:R-:W-:Y:S06]  /*42b0*/  BRA `(.L_x_2340) ;  /* 0x0000000400887947 */ /* 0x000fec0003800000 */
.L_x_2347:
        /* <DEDUP_REMOVED lines=11> */
.L_x_2354:
        /* <DEDUP_REMOVED lines=20> */
.L_x_2356:
[----:B------:R-:W-:Y:S05]  /*44b0*/  BSYNC B0 ;  /* 0x0000000000007941 */ /* 0x000fea0003800000 */
.L_x_2355:
[----:B------:R-:W-:Y:S01]  /*44c0*/  IMAD.SHL.U32 R3, R3, 0x100000, RZ ;  /* 0x0010000003037824 */ /* 0x000fe200078e00ff */
[----:B------:R-:W-:-:S04]  /*44d0*/  LEA R5, R0, 0x3b800000, 0x17 ;  /* 0x3b80000000057811 */ /* 0x000fc800078eb8ff */
[----:B------:R-:W-:Y:S01]  /*44e0*/  LOP3.LUT R24, R5, R3, R24, 0xfe, !PT ;  /* 0x0000000305187212 */ /* 0x000fe200078efe18 */
[----:B------:R-:W-:Y:S06]  /*44f0*/  BRA `(.L_x_2340) ;  /* 0x0000000000f87947 */ /* 0x000fec0003800000 */
.L_x_2353:
        /* <DEDUP_REMOVED lines=20> */
.L_x_2358:
[----:B------:R-:W-:Y:S05]  /*4640*/  BSYNC B0 ;  /* 0x0000000000007941 */ /* 0x000fea0003800000 */
.L_x_2357:
[----:B------:R-:W-:Y:S01]  /*4650*/  IMAD.SHL.U32 R3, R3, 0x200000, RZ ;  /* 0x0020000003037824 */ /* 0x000fe200078e00ff */
[----:B------:R-:W-:-:S04]  /*4660*/  LEA R5, R0, 0x37800000, 0x17 ;  /* 0x3780000000057811 */ /* 0x000fc800078eb8ff */
[----:B------:R-:W-:Y:S01]  /*4670*/  LOP3.LUT R24, R5, R3, R24, 0xfe, !PT ;  /* 0x0000000305187212 */ /* 0x000fe200078efe18 */
[----:B------:R-:W-:Y:S06]  /*4680*/  BRA `(.L_x_2340) ;  /* 0x0000000000947947 */ /* 0x000fec0003800000 */
.L_x_2352:
        /* <DEDUP_REMOVED lines=14> */
.L_x_2339:
        /* <DEDUP_REMOVED lines=16> */
.L_x_2361:
[----:B------:R-:W-:Y:S01]  /*4870*/  IMAD.MOV.U32 R24, RZ, RZ, RZ ;  /* 0x000000ffff187224 */ /* 0x000fe200078e00ff */
[----:B------:R-:W-:Y:S06]  /*4880*/  BRA `(.L_x_2340) ;  /* 0x0000000000147947 */ /* 0x000fec0003800000 */
.L_x_2360:
[----:B------:R-:W4:Y:S02]  /*4890*/  LDG.E.64 R24, desc[UR36][R4.64] ;  /* 0x0000002404187981 */ /* 0x000f24000c1e1b00 */
[----:B----4-:R0:W4:Y:S01]  /*48a0*/  I2F.U64 R24, R24 ;  /* 0x0000001800187312 */ /* 0x0101220000301000 */
[----:B------:R-:W-:Y:S05]  /*48b0*/  BRA `(.L_x_2340) ;  /* 0x0000000000087947 */ /* 0x000fea0003800000 */
.L_x_2359:
[----:B------:R-:W4:Y:S02]  /*48c0*/  LDG.E R4, desc[UR36][R4.64] ;  /* 0x0000002404047981 */ /* 0x000f24000c1e1900 */
[----:B----4-:R-:W-:-:S07]  /*48d0*/  I2FP.F32.U32 R24, R4 ;  /* 0x0000000400187245 */ /* 0x010fce0000201000 */
.L_x_2340:
[----:B------:R-:W-:Y:S05]  /*48e0*/  BSYNC B6 ;  /* 0x0000000000067941 */ /* 0x000fea0003800000 */
.L_x_2334:
[----:B------:R-:W1:Y:S01]  /*48f0*/  LDC.U8 R6, c[0x0][0x245] ;  /* 0x00009140ff067b82 */ /* 0x000e620000000000 */
[----:B------:R-:W-:Y:S01]  /*4900*/  ULDC UR4, c[0x0][0x24c] ;  /* 0x0000930000047ab9 */ /* 0x000fe20000000800 */
[----:B------:R-:W-:Y:S01]  /*4910*/  BSSY B6, `(.L_x_2362) ;  /* 0x00000e1000067945 */ /* 0x000fe20003800000 */
        /* <DEDUP_REMOVED lines=18> */
.L_x_2366:
[----:B------:R-:W2:Y:S02]  /*4a40*/  LDG.E.U8 R4, desc[UR36][R4.64] ;  /* 0x0000002404047981 */ /* 0x000ea4000c1e1100 */
[----:B--2---:R-:W-:Y:S01]  /*4a50*/  I2FP.F32.U32 R25, R4 ;  /* 0x0000000400197245 */ /* 0x004fe20000201000 */
[----:B------:R-:W-:Y:S06]  /*4a60*/  BRA `(.L_x_2368) ;  /* 0x0000000c002c7947 */ /* 0x000fec0003800000 */
.L_x_2365:
        /* <DEDUP_REMOVED lines=9> */
.L_x_2370:
[----:B------:R-:W2:Y:S02]  /*4b00*/  LDG.E R4, desc[UR36][R4.64] ;  /* 0x0000002404047981 */ /* 0x000ea4000c1e1900 */
[----:B--2---:R-:W-:Y:S01]  /*4b10*/  I2FP.F32.S32 R25, R4 ;  /* 0x0000000400197245 */ /* 0x004fe20000201400 */
[----:B------:R-:W-:Y:S06]  /*4b20*/  BRA `(.L_x_2368) ;  /* 0x0000000800fc7947 */ /* 0x000fec0003800000 */
.L_x_2369:
[----:B------:R-:W2:Y:S02]  /*4b30*/  LDG.E.U16 R4, desc[UR36][R4.64] ;  /* 0x0000002404047981 */ /* 0x000ea4000c1e1500 */
[----:B--2---:R0:W1:Y:S01]  /*4b40*/  I2F.S16 R25, R4 ;  /* 0x0000000400197306 */ /* 0x0040620000101400 */
[----:B------:R-:W-:Y:S05]  /*4b50*/  BRA `(.L_x_2368) ;  /* 0x0000000800f07947 */ /* 0x000fea0003800000 */
.L_x_2364:
        /* <DEDUP_REMOVED lines=8> */
.L_x_2372:
[----:B------:R-:W2:Y:S02]  /*4be0*/  LDG.E.U16 R4, desc[UR36][R4.64] ;  /* 0x0000002404047981 */ /* 0x000ea4000c1e1500 */
[----:B--2---:R-:W-:Y:S01]  /*4bf0*/  HADD2.F32 R25, -RZ, R4.H0_H0 ;  /* 0x20000004ff197230 */ /* 0x004fe20000004100 */
[----:B------:R-:W-:Y:S06]  /*4c00*/  BRA `(.L_x_2368) ;  /* 0x0000000800c47947 */ /* 0x000fec0003800000 */
.L_x_2371:
        /* <DEDUP_REMOVED lines=8> */
.L_x_2374:
[----:B------:R-:W2:Y:S02]  /*4c90*/  LDG.E.U16 R4, desc[UR36][R4.64] ;  /* 0x0000002404047981 */ /* 0x000ea4000c1e1500 */
[----:B--2---:R-:W-:Y:S01]  /*4ca0*/  HADD2.F32 R25, -RZ, R4.H0_H0 ;  /* 0x20000004ff197230 */ /* 0x004fe20000004100 */
[----:B------:R-:W-:Y:S06]  /*4cb0*/  BRA `(.L_x_2368) ;  /* 0x0000000800987947 */ /* 0x000fec0003800000 */
.L_x_2373:
[----:B------:R-:W2:Y:S01]  /*4cc0*/  LDG.E.64 R4, desc[UR36][R4.64] ;  /* 0x0000002404047981 */ /* 0x000ea2000c1e1b00 */
[----:B------:R-:W-:Y:S01]  /*4cd0*/  UMOV UR4, 0xf0000000 ;  /* 0xf000000000047882 */ /* 0x000fe20000000000 */
[----:B------:R-:W-:Y:S01]  /*4ce0*/  UMOV UR5, 0x380fffff ;  /* 0x380fffff00057882 */ /* 0x000fe20000000000 */
[----:B--2---:R-:W0:Y:S01]  /*4cf0*/  F2F.F32.F64 R25, R4 ;  /* 0x0000000400197310 */ /* 0x004e220000301000 */
[----:B------:R-:W-:-:S14]  /*4d00*/  DSETP.GEU.AND P0, PT, |R4|, UR4, PT ;  /* 0x0000000404007e2a */ /* 0x000fdc000bf0e200 */
[----:B0-----:R-:W-:Y:S01]  /*4d10*/  @!P0 FMUL R25, R25, 1.175494350822287508e-38 ;  /* 0x0080000019198820 */ /* 0x001fe20000400000 */
[----:B------:R-:W-:Y:S06]  /*4d20*/  BRA `(.L_x_2368) ;  /* 0x00000008007c7947 */ /* 0x000fec0003800000 */
.L_x_2363:
        /* <DEDUP_REMOVED lines=12> */
.L_x_2377:
[----:B------:R-:W2:Y:S01]  /*4df0*/  LDG.E.64 R4, desc[UR36][R4.64] ;  /* 0x0000002404047981 */ /* 0x000ea2000c1e1b00 */
[----:B------:R-:W-:Y:S01]  /*4e00*/  UMOV UR4, 0xf0000000 ;  /* 0xf000000000047882 */ /* 0x000fe20000000000 */
[----:B------:R-:W-:Y:S01]  /*4e10*/  UMOV UR5, 0x380fffff ;  /* 0x380fffff00057882 */ /* 0x000fe20000000000 */
[----:B--2---:R-:W0:Y:S01]  /*4e20*/  F2F.F32.F64 R25, R4 ;  /* 0x0000000400197310 */ /* 0x004e220000301000 */
[----:B------:R-:W-:-:S14]  /*4e30*/  DSETP.GEU.AND P0, PT, |R4|, UR4, PT ;  /* 0x0000000404007e2a */ /* 0x000fdc000bf0e200 */
[----:B0-----:R-:W-:Y:S01]  /*4e40*/  @!P0 FMUL R25, R25, 1.175494350822287508e-38 ;  /* 0x0080000019198820 */ /* 0x001fe20000400000 */
[----:B------:R-:W-:Y:S06]  /*4e50*/  BRA `(.L_x_2368) ;  /* 0x0000000800307947 */ /* 0x000fec0003800000 */
.L_x_2376:
        /* <DEDUP_REMOVED lines=26> */
.L_x_2379:
        /* <DEDUP_REMOVED lines=13> */
.L_x_2378:
[----:B------:R-:W2:Y:S02]  /*50d0*/  LDG.E.U16 R4, desc[UR36][R4.64] ;  /* 0x0000002404047981 */ /* 0x000ea4000c1e1500 */
[----:B--2---:R-:W-:Y:S01]  /*50e0*/  IMAD.U32 R25, R4, 0x10000, RZ ;  /* 0x0001000004197824 */ /* 0x004fe200078e00ff */
[----:B------:R-:W-:Y:S06]  /*50f0*/  BRA `(.L_x_2368) ;  /* 0x0000000400887947 */ /* 0x000fec0003800000 */
.L_x_2375:
        /* <DEDUP_REMOVED lines=11> */
.L_x_2382:
        /* <DEDUP_REMOVED lines=20> */
.L_x_2384:
[----:B------:R-:W-:Y:S05]  /*52f0*/  BSYNC B0 ;  /* 0x0000000000007941 */ /* 0x000fea0003800000 */
.L_x_2383:
[----:B------:R-:W-:Y:S01]  /*5300*/  IMAD.SHL.U32 R3, R3, 0x100000, RZ ;  /* 0x0010000003037824 */ /* 0x000fe200078e00ff */
[----:B------:R-:W-:-:S04]  /*5310*/  LEA R0, R0, 0x3b800000, 0x17 ;  /* 0x3b80000000007811 */ /* 0x000fc800078eb8ff */
[----:B------:R-:W-:Y:S01]  /*5320*/  LOP3.LUT R25, R0, R3, R25, 0xfe, !PT ;  /* 0x0000000300197212 */ /* 0x000fe200078efe19 */
[----:B------:R-:W-:Y:S06]  /*5330*/  BRA `(.L_x_2368) ;  /* 0x0000000000f87947 */ /* 0x000fec0003800000 */
.L_x_2381:
        /* <DEDUP_REMOVED lines=20> */
.L_x_2386:
[----:B------:R-:W-:Y:S05]  /*5480*/  BSYNC B0 ;  /* 0x0000000000007941 */ /* 0x000fea0003800000 */
.L_x_2385:
[----:B------:R-:W-:Y:S01]  /*5490*/  IMAD.SHL.U32 R3, R3, 0x200000, RZ ;  /* 0x0020000003037824 */ /* 0x000fe200078e00ff */
[----:B------:R-:W-:-:S04]  /*54a0*/  LEA R0, R0, 0x37800000, 0x17 ;  /* 0x3780000000007811 */ /* 0x000fc800078eb8ff */
[----:B------:R-:W-:Y:S01]  /*54b0*/  LOP3.LUT R25, R0, R3, R25, 0xfe, !PT ;  /* 0x0000000300197212 */ /* 0x000fe200078efe19 */
[----:B------:R-:W-:Y:S06]  /*54c0*/  BRA `(.L_x_2368) ;  /* 0x0000000000947947 */ /* 0x000fec0003800000 */
.L_x_2380:
        /* <DEDUP_REMOVED lines=14> */
.L_x_2367:
        /* <DEDUP_REMOVED lines=16> */
.L_x_2389:
[----:B------:R-:W-:Y:S01]  /*56b0*/  IMAD.MOV.U32 R25, RZ, RZ, RZ ;  /* 0x000000ffff197224 */ /* 0x000fe200078e00ff */
[----:B------:R-:W-:Y:S06]  /*56c0*/  BRA `(.L_x_2368) ;  /* 0x0000000000147947 */ /* 0x000fec0003800000 */
.L_x_2388:
[----:B------:R-:W2:Y:S02]  /*56d0*/  LDG.E.64 R4, desc[UR36][R4.64] ;  /* 0x0000002404047981 */ /* 0x000ea4000c1e1b00 */
[----:B--2---:R0:W1:Y:S01]  /*56e0*/  I2F.U64 R25, R4 ;  /* 0x0000000400197312 */ /* 0x0040620000301000 */
[----:B------:R-:W-:Y:S05]  /*56f0*/  BRA `(.L_x_2368) ;  /* 0x0000000000087947 */ /* 0x000fea0003800000 */
.L_x_2387:
[----:B------:R-:W2:Y:S02]  /*5700*/  LDG.E R4, desc[UR36][R4.64] ;  /* 0x0000002404047981 */ /* 0x000ea4000c1e1900 */
[----:B--2---:R-:W-:-:S07]  /*5710*/  I2FP.F32.U32 R25, R4 ;  /* 0x0000000400197245 */ /* 0x004fce0000201000 */
.L_x_2368:
[----:B------:R-:W-:Y:S05]  /*5720*/  BSYNC B6 ;  /* 0x0000000000067941 */ /* 0x000fea0003800000 */
.L_x_2362:
[----:B------:R-:W-:-:S07]  /*5730*/  VIADD R17, R17, 0x80 ;  /* 0x0000008011117836 */ /* 0x000fce0000000000 */
.L_x_2333:
[----:B------:R-:W-:Y:S05]  /*5740*/  BSYNC B7 ;  /* 0x0000000000077941 */ /* 0x000fea0003800000 */
.L_x_2332:
[----:B------:R-:W-:Y:S01]  /*5750*/  ISETP.GE.AND P0, PT, R17, R26, PT ;  /* 0x0000001a1100720c */ /* 0x000fe20003f06270 */
[----:B------:R-:W-:Y:S01]  /*5760*/  BSSY B7, `(.L_x_2390) ;  /* 0x00001c6000077945 */ /* 0x000fe20003800000 */
[----:B------:R-:W-:-:S11]  /*5770*/  IMAD.MOV.U32 R16, RZ, RZ, RZ ;  /* 0x000000ffff107224 */ /* 0x000fd600078e00ff */
        /* <DEDUP_REMOVED lines=22> */
.L_x_2396:
[----:B------:R-:W4:Y:S02]  /*58e0*/  LDG.E.U8 R4, desc[UR36][R4.64] ;  /* 0x0000002404047981 */ /* 0x000f24000c1e1100 */
[----:B----4-:R-:W-:Y:S01]  /*58f0*/  I2FP.F32.U32 R16, R4 ;  /* 0x0000000400107245 */ /* 0x010fe20000201000 */
[----:B------:R-:W-:Y:S06]  /*5900*/  BRA `(.L_x_2398) ;  /* 0x0000000c002c7947 */ /* 0x000fec0003800000 */
.L_x_2395:
        /* <DEDUP_REMOVED lines=9> */
.L_x_2400:
[----:B------:R-:W4:Y:S02]  /*59a0*/  LDG.E R4, desc[UR36][R4.64] ;  /* 0x0000002404047981 */ /* 0x000f24000c1e1900 */
[----:B----4-:R-:W-:Y:S01]  /*59b0*/  I2FP.F32.S32 R16, R4 ;  /* 0x0000000400107245 */ /* 0x010fe20000201400 */
[----:B------:R-:W-:Y:S06]  /*59c0*/  BRA `(.L_x_2398) ;  /* 0x0000000800fc7947 */ /* 0x000fec0003800000 */
.L_x_2399:
[----:B------:R-:W4:Y:S02]  /*59d0*/  LDG.E.U16 R4, desc[UR36][R4.64] ;  /* 0x0000002404047981 */ /* 0x000f24000c1e1500 */
[----:B----4-:R0:W4:Y:S01]  /*59e0*/  I2F.S16 R16, R4 ;  /* 0x0000000400107306 */ /* 0x0101220000101400 */
[----:B------:R-:W-:Y:S05]  /*59f0*/  BRA `(.L_x_2398) ;  /* 0x0000000800f07947 */ /* 0x000fea0003800000 */
.L_x_2394:
        /* <DEDUP_REMOVED lines=8> */
.L_x_2402:
[----:B------:R-:W4:Y:S02]  /*5a80*/  LDG.E.U16 R4, desc[UR36][R4.64] ;  /* 0x0000002404047981 */ /* 0x000f24000c1e1500 */
[----:B----4-:R-:W-:Y:S01]  /*5a90*/  HADD2.F32 R16, -RZ, R4.H0_H0 ;  /* 0x20000004ff107230 */ /* 0x010fe20000004100 */
[----:B------:R-:W-:Y:S06]  /*5aa0*/  BRA `(.L_x_2398) ;  /* 0x0000000800c47947 */ /* 0x000fec0003800000 */
.L_x_2401:
        /* <DEDUP_REMOVED lines=8> */
.L_x_2404:
[----:B------:R-:W4:Y:S02]  /*5b30*/  LDG.E.U16 R4, desc[UR36][R4.64] ;  /* 0x0000002404047981 */ /* 0x000f24000c1e1500 */
[----:B----4-:R-:W-:Y:S01]  /*5b40*/  HADD2.F32 R16, -RZ, R4.H0_H0 ;  /* 0x20000004ff107230 */ /* 0x010fe20000004100 */
[----:B------:R-:W-:Y:S06]  /*5b50*/  BRA `(.L_x_2398) ;  /* 0x0000000800987947 */ /* 0x000fec0003800000 */
.L_x_2403:
[----:B------:R-:W4:Y:S01]  /*5b60*/  LDG.E.64 R4, desc[UR36][R4.64] ;  /* 0x0000002404047981 */ /* 0x000f22000c1e1b00 */
[----:B------:R-:W-:Y:S01]  /*5b70*/  UMOV UR4, 0xf0000000 ;  /* 0xf000000000047882 */ /* 0x000fe20000000000 */
[----:B------:R-:W-:Y:S01]  /*5b80*/  UMOV UR5, 0x380fffff ;  /* 0x380fffff00057882 */ /* 0x000fe20000000000 */
[----:B----4-:R-:W0:Y:S01]  /*5b90*/  F2F.F32.F64 R16, R4 ;  /* 0x0000000400107310 */ /* 0x010e220000301000 */
[----:B------:R-:W-:-:S14]  /*5ba0*/  DSETP.GEU.AND P0, PT, |R4|, UR4, PT ;  /* 0x0000000404007e2a */ /* 0x000fdc000bf0e200 */
[----:B0-----:R-:W-:Y:S01]  /*5bb0*/  @!P0 FMUL R16, R16, 1.175494350822287508e-38 ;  /* 0x0080000010108820 */ /* 0x001fe20000400000 */
[----:B------:R-:W-:Y:S06]  /*5bc0*/  BRA `(.L_x_2398) ;  /* 0x00000008007c7947 */ /* 0x000fec0003800000 */
.L_x_2393:
        /* <DEDUP_REMOVED lines=12> */
.L_x_2407:
[----:B------:R-:W4:Y:S01]  /*5c90*/  LDG.E.64 R4, desc[UR36][R4.64] ;  /* 0x0000002404047981 */ /* 0x000f22000c1e1b00 */
[----:B------:R-:W-:Y:S01]  /*5ca0*/  UMOV UR4, 0xf0000000 ;  /* 0xf000000000047882 */ /* 0x000fe20000000000 */
[----:B------:R-:W-:Y:S01]  /*5cb0*/  UMOV UR5, 0x380fffff ;  /* 0x380fffff00057882 */ /* 0x000fe20000000000 */
[----:B----4-:R-:W0:Y:S01]  /*5cc0*/  F2F.F32.F64 R16, R4 ;  /* 0x0000000400107310 */ /* 0x010e220000301000 */
[----:B------:R-:W-:-:S14]  /*5cd0*/  DSETP.GEU.AND P0, PT, |R4|, UR4, PT ;  /* 0x0000000404007e2a */ /* 0x000fdc000bf0e200 */
[----:B0-----:R-:W-:Y:S01]  /*5ce0*/  @!P0 FMUL R16, R16, 1.175494350822287508e-38 ;  /* 0x0080000010108820 */ /* 0x001fe20000400000 */
[----:B------:R-:W-:Y:S06]  /*5cf0*/  BRA `(.L_x_2398) ;  /* 0x0000000800307947 */ /* 0x000fec0003800000 */
.L_x_2406:
        /* <DEDUP_REMOVED lines=26> */
.L_x_2409:
        /* <DEDUP_REMOVED lines=13> */
.L_x_2408:
[----:B------:R-:W4:Y:S02]  /*5f70*/  LDG.E.U16 R4, desc[UR36][R4.64] ;  /* 0x0000002404047981 */ /* 0x000f24000c1e1500 */
[----:B----4-:R-:W-:Y:S01]  /*5f80*/  IMAD.U32 R16, R4, 0x10000, RZ ;  /* 0x0001000004107824 */ /* 0x010fe200078e00ff */
[----:B------:R-:W-:Y:S06]  /*5f90*/  BRA `(.L_x_2398) ;  /* 0x0000000400887947 */ /* 0x000fec0003800000 */
.L_x_2405:
        /* <DEDUP_REMOVED lines=11> */
.L_x_2412:
        /* <DEDUP_REMOVED lines=20> */
.L_x_2414:
[----:B------:R-:W-:Y:S05]  /*6190*/  BSYNC B0 ;  /* 0x0000000000007941 */ /* 0x000fea0003800000 */
.L_x_2413:
[----:B------:R-:W-:Y:S01]  /*61a0*/  IMAD.SHL.U32 R3, R3, 0x100000, RZ ;  /* 0x0010000003037824 */ /* 0x000fe200078e00ff */
[----:B------:R-:W-:-:S04]  /*61b0*/  LEA R5, R0, 0x3b800000, 0x17 ;  /* 0x3b80000000057811 */ /* 0x000fc800078eb8ff */
[----:B------:R-:W-:Y:S01]  /*61c0*/  LOP3.LUT R16, R5, R3, R16, 0xfe, !PT ;  /* 0x0000000305107212 */ /* 0x000fe200078efe10 */
[----:B------:R-:W-:Y:S06]  /*61d0*/  BRA `(.L_x_2398) ;  /* 0x0000000000f87947 */ /* 0x000fec0003800000 */
.L_x_2411:
        /* <DEDUP_REMOVED lines=20> */
.L_x_2416:
[----:B------:R-:W-:Y:S05]  /*6320*/  BSYNC B0 ;  /* 0x0000000000007941 */ /* 0x000fea0003800000 */
.L_x_2415:
[----:B------:R-:W-:Y:S01]  /*6330*/  IMAD.SHL.U32 R3, R3, 0x200000, RZ ;  /* 0x0020000003037824 */ /* 0x000fe200078e00ff */
[----:B------:R-:W-:-:S04]  /*6340*/  LEA R5, R0, 0x37800000, 0x17 ;  /* 0x3780000000057811 */ /* 0x000fc800078eb8ff */
[----:B------:R-:W-:Y:S01]  /*6350*/  LOP3.LUT R16, R5, R3, R16, 0xfe, !PT ;  /* 0x0000000305107212 */ /* 0x000fe200078efe10 */
[----:B------:R-:W-:Y:S06]  /*6360*/  BRA `(.L_x_2398) ;  /* 0x0000000000947947 */ /* 0x000fec0003800000 */
.L_x_2410:
        /* <DEDUP_REMOVED lines=14> */
.L_x_2397:
        /* <DEDUP_REMOVED lines=16> */
.L_x_2419:
[----:B------:R-:W-:Y:S01]  /*6550*/  IMAD.MOV.U32 R16, RZ, RZ, RZ ;  /* 0x000000ffff107224 */ /* 0x000fe200078e00ff */
[----:B------:R-:W-:Y:S06]  /*6560*/  BRA `(.L_x_2398) ;  /* 0x0000000000147947 */ /* 0x000fec0003800000 */
.L_x_2418:
[----:B------:R-:W4:Y:S02]  /*6570*/  LDG.E.64 R4, desc[UR36][R4.64] ;  /* 0x0000002404047981 */ /* 0x000f24000c1e1b00 */
[----:B----4-:R0:W4:Y:S01]  /*6580*/  I2F.U64 R16, R4 ;  /* 0x0000000400107312 */ /* 0x0101220000301000 */
[----:B------:R-:W-:Y:S05]  /*6590*/  BRA `(.L_x_2398) ;  /* 0x0000000000087947 */ /* 0x000fea0003800000 */
.L_x_2417:
[----:B------:R-:W4:Y:S02]  /*65a0*/  LDG.E R4, desc[UR36][R4.64] ;  /* 0x0000002404047981 */ /* 0x000f24000c1e1900 */
[----:B----4-:R-:W-:-:S07]  /*65b0*/  I2FP.F32.U32 R16, R4 ;  /* 0x0000000400107245 */ /* 0x010fce0000201000 */
.L_x_2398:
[----:B------:R-:W-:Y:S05]  /*65c0*/  BSYNC B6 ;  /* 0x0000000000067941 */ /* 0x000fea0003800000 */
.L_x_2392:
        /* <DEDUP_REMOVED lines=20> */
.L_x_2423:
[----:B------:R-:W2:Y:S02]  /*6710*/  LDG.E.U8 R4, desc[UR36][R4.64] ;  /* 0x0000002404047981 */ /* 0x000ea4000c1e1100 */
[----:B--2---:R-:W-:Y:S01]  /*6720*/  I2FP.F32.U32 R19, R4 ;  /* 0x0000000400137245 */ /* 0x004fe20000201000 */
[----:B------:R-:W-:Y:S06]  /*6730*/  BRA `(.L_x_2391) ;  /* 0x0000000c00207947 */ /* 0x000fec0003800000 */
.L_x_2422:
        /* <DEDUP_REMOVED lines=9> */
.L_x_2426:
[----:B------:R-:W2:Y:S02]  /*67d0*/  LDG.E R4, desc[UR36][R4.64] ;  /* 0x0000002404047981 */ /* 0x000ea4000c1e1900 */
[----:B--2---:R-:W-:Y:S01]  /*67e0*/  I2FP.F32.S32 R19, R4 ;  /* 0x0000000400137245 */ /* 0x004fe20000201400 */
[----:B------:R-:W-:Y:S06]  /*67f0*/  BRA `(.L_x_2391) ;  /* 0x0000000800f07947 */ /* 0x000fec0003800000 */
.L_x_2425:
[----:B------:R-:W2:Y:S02]  /*6800*/  LDG.E.U16 R4, desc[UR36][R4.64] ;  /* 0x0000002404047981 */ /* 0x000ea4000c1e1500 */
[----:B--2---:R0:W1:Y:S01]  /*6810*/  I2F.S16 R19, R4 ;  /* 0x0000000400137306 */ /* 0x0040620000101400 */
[----:B------:R-:W-:Y:S05]  /*6820*/  BRA `(.L_x_2391) ;  /* 0x0000000800e47947 */ /* 0x000fea0003800000 */
.L_x_2421:
        /* <DEDUP_REMOVED lines=8> */
.L_x_2428:
[----:B------:R-:W2:Y:S02]  /*68b0*/  LDG.E.U16 R4, desc[UR36][R4.64] ;  /* 0x0000002404047981 */ /* 0x000ea4000c1e1500 */
[----:B--2---:R-:W-:Y:S01]  /*68c0*/  HADD2.F32 R19, -RZ, R4.H0_H0 ;  /* 0x20000004ff137230 */ /* 0x004fe20000004100 */
[----:B------:R-:W-:Y:S06]  /*68d0*/  BRA `(.L_x_2391) ;  /* 0x0000000800b87947 */ /* 0x000fec0003800000 */
.L_x_2427:
        /* <DEDUP_REMOVED lines=8> */
.L_x_2430:
[----:B------:R-:W2:Y:S02]  /*6960*/  LDG.E.U16 R4, desc[UR36][R4.64] ;  /* 0x0000002404047981 */ /* 0x000ea4000c1e1500 */
[----:B--2---:R-:W-:Y:S01]  /*6970*/  HADD2.F32 R19, -RZ, R4.H0_H0 ;  /* 0x20000004ff137230 */ /* 0x004fe20000004100 */
[----:B------:R-:W-:Y:S06]  /*6980*/  BRA `(.L_x_2391) ;  /* 0x00000008008c7947 */ /* 0x000fec0003800000 */
.L_x_2429:
[----:B------:R-:W2:Y:S01]  /*6990*/  LDG.E.64 R4, desc[UR36][R4.64] ;  /* 0x0000002404047981 */ /* 0x000ea2000c1e1b00 */
[----:B------:R-:W-:Y:S01]  /*69a0*/  UMOV UR4, 0xf0000000 ;  /* 0xf000000000047882 */ /* 0x000fe20000000000 */
[----:B------:R-:W-:Y:S01]  /*69b0*/  UMOV UR5, 0x380fffff ;  /* 0x380fffff00057882 */ /* 0x000fe20000000000 */
[----:B--2---:R-:W0:Y:S01]  /*69c0*/  F2F.F32.F64 R19, R4 ;  /* 0x0000000400137310 */ /* 0x004e220000301000 */
[----:B------:R-:W-:-:S14]  /*69d0*/  DSETP.GEU.AND P0, PT, |R4|, UR4, PT ;  /* 0x0000000404007e2a */ /* 0x000fdc000bf0e200 */
[----:B0-----:R-:W-:Y:S01]  /*69e0*/  @!P0 FMUL R19, R19, 1.175494350822287508e-38 ;  /* 0x0080000013138820 */ /* 0x001fe20000400000 */
[----:B------:R-:W-:Y:S06]  /*69f0*/  BRA `(.L_x_2391) ;  /* 0x0000000800707947 */ /* 0x000fec0003800000 */
.L_x_2420:
        /* <DEDUP_REMOVED lines=12> */
.L_x_2433:
[----:B------:R-:W2:Y:S01]  /*6ac0*/  LDG.E.64 R4, desc[UR36][R4.64] ;  /* 0x0000002404047981 */ /* 0x000ea2000c1e1b00 */
[----:B------:R-:W-:Y:S01]  /*6ad0*/  UMOV UR4, 0xf0000000 ;  /* 0xf000000000047882 */ /* 0x000fe20000000000 */
[----:B------:R-:W-:Y:S01]  /*6ae0*/  UMOV UR5, 0x380fffff ;  /* 0x380fffff00057882 */ /* 0x000fe20000000000 */
[----:B--2---:R-:W0:Y:S01]  /*6af0*/  F2F.F32.F64 R19, R4 ;  /* 0x0000000400137310 */ /* 0x004e220000301000 */
[----:B------:R-:W-:-:S14]  /*6b00*/  DSETP.GEU.AND P0, PT, |R4|, UR4, PT ;  /* 0x0000000404007e2a */ /* 0x000fdc000bf0e200 */
[----:B0-----:R-:W-:Y:S01]  /*6b10*/  @!P0 FMUL R19, R19, 1.175494350822287508e-38 ;  /* 0x0080000013138820 */ /* 0x001fe20000400000 */
[----:B------:R-:W-:Y:S06]  /*6b20*/  BRA `(.L_x_2391) ;  /* 0x0000000800247947 */ /* 0x000fec0003800000 */
.L_x_2432:
        /* <DEDUP_REMOVED lines=26> */
.L_x_2435:
        /* <DEDUP_REMOVED lines=13> */
.L_x_2434:
[----:B------:R-:W2:Y:S02]  /*6da0*/  LDG.E.U16 R4, desc[UR36][R4.64] ;  /* 0x0000002404047981 */ /* 0x000ea4000c1e1500 */
[----:B--2---:R-:W-:Y:S01]  /*6db0*/  IMAD.U32 R19, R4, 0x10000, RZ ;  /* 0x0001000004137824 */ /* 0x004fe200078e00ff */
[----:B------:R-:W-:Y:S06]  /*6dc0*/  BRA `(.L_x_2391) ;  /* 0x00000004007c7947 */ /* 0x000fec0003800000 */
.L_x_2431:
        /* <DEDUP_REMOVED lines=11> */
.L_x_2438:
[----:B------:R-:W2:Y:S02]  /*6e80*/  LDG.E.U8 R3, desc[UR36][R4.64] ;  /* 0x0000002404037981 */ /* 0x000ea4000c1e1100 */
        /* <DEDUP_REMOVED lines=18> */
.L_x_2440:
[----:B------:R-:W-:Y:S05]  /*6fb0*/  BSYNC B0 ;  /* 0x0000000000007941 */ /* 0x000fea0003800000 */
.L_x_2439:
[----:B------:R-:W-:Y:S01]  /*6fc0*/  IMAD.SHL.U32 R3, R3, 0x100000, RZ ;  /* 0x0010000003037824 */ /* 0x000fe200078e00ff */
[----:B------:R-:W-:-:S04]  /*6fd0*/  LEA R0, R0, 0x3b800000, 0x17 ;  /* 0x3b80000000007811 */ /* 0x000fc800078eb8ff */
[----:B------:R-:W-:Y:S01]  /*6fe0*/  LOP3.LUT R19, R0, R3, R19, 0xfe, !PT ;  /* 0x0000000300137212 */ /* 0x000fe200078efe13 */
[----:B------:R-:W-:Y:S06]  /*6ff0*/  BRA `(.L_x_2391) ;  /* 0x0000000000f07947 */ /* 0x000fec0003800000 */
.L_x_2437:
        /* <DEDUP_REMOVED lines=19> */
.L_x_2442:
[----:B------:R-:W-:Y:S05]  /*7130*/  BSYNC B0 ;  /* 0x0000000000007941 */ /* 0x000fea0003800000 */
.L_x_2441:
[----:B------:R-:W-:Y:S01]  /*7140*/  IMAD.SHL.U32 R3, R3, 0x200000, RZ ;  /* 0x0020000003037824 */ /* 0x000fe200078e00ff */
[----:B------:R-:W-:-:S04]  /*7150*/  LEA R0, R0, 0x37800000, 0x17 ;  /* 0x3780000000007811 */ /* 0x000fc800078eb8ff */
[----:B------:R-:W-:Y:S01]  /*7160*/  LOP3.LUT R19, R0, R3, R19, 0xfe, !PT ;  /* 0x0000000300137212 */ /* 0x000fe200078efe13 */
[----:B------:R-:W-:Y:S06]  /*7170*/  BRA `(.L_x_2391) ;  /* 0x0000000000907947 */ /* 0x000fec0003800000 */
.L_x_2436:
        /* <DEDUP_REMOVED lines=14> */
.L_x_2424:
        /* <DEDUP_REMOVED lines=16> */
.L_x_2445:
[----:B------:R-:W-:Y:S05]  /*7360*/  BRA `(.L_x_2391) ;  /* 0x0000000000147947 */ /* 0x000fea0003800000 */
.L_x_2444:
[----:B------:R-:W2:Y:S02]  /*7370*/  LDG.E.64 R4, desc[UR36][R4.64] ;  /* 0x0000002404047981 */ /* 0x000ea4000c1e1b00 */
[----:B--2---:R0:W1:Y:S01]  /*7380*/  I2F.U64 R19, R4 ;  /* 0x0000000400137312 */ /* 0x0040620000301000 */
[----:B------:R-:W-:Y:S05]  /*7390*/  BRA `(.L_x_2391) ;  /* 0x0000000000087947 */ /* 0x000fea0003800000 */
.L_x_2443:
[----:B------:R-:W2:Y:S02]  /*73a0*/  LDG.E R4, desc[UR36][R4.64] ;  /* 0x0000002404047981 */ /* 0x000ea4000c1e1900 */
[----:B--2---:R-:W-:-:S07]  /*73b0*/  I2FP.F32.U32 R19, R4 ;  /* 0x0000000400137245 */ /* 0x004fce0000201000 */
.L_x_2391:
[----:B------:R-:W-:Y:S05]  /*73c0*/  BSYNC B7 ;  /* 0x0000000000077941 */ /* 0x000fea0003800000 */
.L_x_2390:
[----:B------:R-:W0:Y:S01]  /*73d0*/  S2R R27, SR_TID.X ;  /* 0x00000000001b7919 */ /* 0x000e220000002100 */
[----:B------:R-:W1:Y:S01]  /*73e0*/  LDC.U8 R17, c[0x0][0x250] ;  /* 0x00009400ff117b82 */ /* 0x000e620000000000 */
[----:B------:R-:W-:Y:S01]  /*73f0*/  BSSY B0, `(.L_x_2446) ;  /* 0x0000012000007945 */ /* 0x000fe20003800000 */
[CC--:B0-----:R-:W-:Y:S01]  /*7400*/  ISETP.GE.AND P1, PT, R27.reuse, R26.reuse, PT ;  /* 0x0000001a1b00720c */ /* 0x0c1fe20003f26270 */
[C---:B------:R-:W-:Y:S02]  /*7410*/  VIADD R3, R27.reuse, 0x100 ;  /* 0x000001001b037836 */ /* 0x040fe40000000000 */
[C---:B----4-:R-:W-:Y:S02]  /*7420*/  VIADD R5, R27.reuse, 0x180 ;  /* 0x000001801b057836 */ /* 0x050fe40000000000 */
[----:B------:R-:W-:Y:S01]  /*7430*/  VIADD R23, R27, 0x80 ;  /* 0x000000801b177836 */ /* 0x000fe20000000000 */
[-C--:B------:R-:W-:Y:S02]  /*7440*/  ISETP.GE.AND P2, PT, R3, R26.reuse, PT ;  /* 0x0000001a0300720c */ /* 0x080fe40003f46270 */
[----:B------:R-:W-:-:S02]  /*7450*/  ISETP.GE.AND P0, PT, R5, R26, PT ;  /* 0x0000001a0500720c */ /* 0x000fc40003f06270 */
[----:B------:R-:W-:-:S03]  /*7460*/  ISETP.GE.AND P4, PT, R23, R26, PT ;  /* 0x0000001a1700720c */ /* 0x000fc60003f86270 */
[----:B------:R-:W-:Y:S10]  /*7470*/  @P1 BRA `(.L_x_2447) ;  /* 0x0000000000241947 */ /* 0x000ff40003800000 */
[----:B------:R-:W-:Y:S02]  /*7480*/  ULDC.64 UR4, c[0x0][0x218] ;  /* 0x0000860000047ab9 */ /* 0x000fe40000000a00 */
[----:B--2--5:R-:W-:-:S05]  /*7490*/  FMUL.FTZ R0, R29, UR4 ;  /* 0x000000041d007c20 */ /* 0x024fca0008410000 */
[----:B------:R-:W-:-:S13]  /*74a0*/  FSETP.GT.FTZ.AND P3, PT, R0, UR5, PT ;  /* 0x0000000500007c0b */ /* 0x000fda000bf74000 */
[----:B------:R-:W-:-:S04]  /*74b0*/  @!P3 FMUL.FTZ R0, R0, 1.4426950216293334961 ;  /* 0x3fb8aa3b0000b820 */ /* 0x000fc80000410000 */
[----:B------:R-:W0:Y:S02]  /*74c0*/  @!P3 MUFU.EX2 R3, R0 ;  /* 0x000000000003b308 */ /* 0x000e240000000800 */
[----:B0-----:R-:W-:Y:S01]  /*74d0*/  @!P3 FADD.FTZ R4, R3, 1 ;  /* 0x3f8000000304b421 */ /* 0x001fe20000010000 */
[----:B-1-3--:R-:W-:-:S05]  /*74e0*/  @!P3 FMUL.FTZ R3, R18, R3 ;  /* 0x000000031203b220 */ /* 0x00afca0000410000 */
[----:B------:R-:W0:Y:S02]  /*74f0*/  @!P3 MUFU.RCP R4, R4 ;  /* 0x000000040004b308 */ /* 0x000e240000001000 */
[----:B0-----:R-:W-:-:S07]  /*7500*/  @!P3 FMUL.FTZ R18, R3, R4 ;  /* 0x000000040312b220 */ /* 0x001fce0000410000 */
.L_x_2447:
[----:B------:R-:W-:Y:S05]  /*7510*/  BSYNC B0 ;  /* 0x0000000000007941 */ /* 0x000fea0003800000 */
.L_x_2446:
[----:B------:R-:W-:Y:S04]  /*7520*/  BSSY B0, `(.L_x_2448) ;  /* 0x000000b000007945 */ /* 0x000fe80003800000 */
[----:B------:R-:W-:Y:S05]  /*7530*/  @P4 BRA `(.L_x_2449) ;  /* 0x0000000000244947 */ /* 0x000fea0003800000 */
[----:B------:R-:W-:Y:S02]  /*7540*/  ULDC.64 UR4, c[0x0][0x218] ;  /* 0x0000860000047ab9 */ /* 0x000fe40000000a00 */
[----:B--2--5:R-:W-:-:S05]  /*7550*/  FMUL.FTZ R0, R28, UR4 ;  /* 0x000000041c007c20 */ /* 0x024fca0008410000 */
[----:B------:R-:W-:-:S13]  /*7560*/  FSETP.GT.FTZ.AND P3, PT, R0, UR5, PT ;  /* 0x0000000500007c0b */ /* 0x000fda000bf74000 */
[----:B------:R-:W-:-:S04]  /*7570*/  @!P3 FMUL.FTZ R0, R0, 1.4426950216293334961 ;  /* 0x3fb8aa3b0000b820 */ /* 0x000fc80000410000 */
[----:B------:R-:W0:Y:S02]  /*7580*/  @!P3 MUFU.EX2 R3, R0 ;  /* 0x000000000003b308 */ /* 0x000e240000000800 */
[----:B0-----:R-:W-:Y:S01]  /*7590*/  @!P3 FADD.FTZ R4, R3, 1 ;  /* 0x3f8000000304b421 */ /* 0x001fe20000010000 */
[----:B------:R-:W-:-:S05]  /*75a0*/  @!P3 FMUL.FTZ R3, R22, R3 ;  /* 0x000000031603b220 */ /* 0x000fca0000410000 */
[----:B------:R-:W0:Y:S02]  /*75b0*/  @!P3 MUFU.RCP R4, R4 ;  /* 0x000000040004b308 */ /* 0x000e240000001000 */
[----:B0-----:R-:W-:-:S07]  /*75c0*/  @!P3 FMUL.FTZ R22, R3, R4 ;  /* 0x000000040316b220 */ /* 0x001fce0000410000 */
.L_x_2449:
[----:B------:R-:W-:Y:S05]  /*75d0*/  BSYNC B0 ;  /* 0x0000000000007941 */ /* 0x000fea0003800000 */
.L_x_2448:
[----:B------:R-:W-:Y:S04]  /*75e0*/  BSSY B0, `(.L_x_2450) ;  /* 0x000000b000007945 */ /* 0x000fe80003800000 */
[----:B------:R-:W-:Y:S05]  /*75f0*/  @P2 BRA `(.L_x_2451) ;  /* 0x0000000000242947 */ /* 0x000fea0003800000 */
[----:B------:R-:W-:Y:S02]  /*7600*/  ULDC.64 UR4, c[0x0][0x218] ;  /* 0x0000860000047ab9 */ /* 0x000fe40000000a00 */
[----:B-1---5:R-:W-:-:S05]  /*7610*/  FMUL.FTZ R0, R25, UR4 ;  /* 0x0000000419007c20 */ /* 0x022fca0008410000 */
[----:B------:R-:W-:-:S13]  /*7620*/  FSETP.GT.FTZ.AND P2, PT, R0, UR5, PT ;  /* 0x0000000500007c0b */ /* 0x000fda000bf54000 */
[----:B------:R-:W-:-:S04]  /*7630*/  @!P2 FMUL.FTZ R0, R0, 1.4426950216293334961 ;  /* 0x3fb8aa3b0000a820 */ /* 0x000fc80000410000 */
[----:B------:R-:W0:Y:S02]  /*7640*/  @!P2 MUFU.EX2 R3, R0 ;  /* 0x000000000003a308 */ /* 0x000e240000000800 */
[----:B0-----:R-:W-:Y:S01]  /*7650*/  @!P2 FADD.FTZ R4, R3, 1 ;  /* 0x3f8000000304a421 */ /* 0x001fe20000010000 */
[----:B------:R-:W-:-:S05]  /*7660*/  @!P2 FMUL.FTZ R3, R24, R3 ;  /* 0x000000031803a220 */ /* 0x000fca0000410000 */
[----:B------:R-:W0:Y:S02]  /*7670*/  @!P2 MUFU.RCP R4, R4 ;  /* 0x000000040004a308 */ /* 0x000e240000001000 */
[----:B0-----:R-:W-:-:S07]  /*7680*/  @!P2 FMUL.FTZ R24, R3, R4 ;  /* 0x000000040318a220 */ /* 0x001fce0000410000 */
.L_x_2451:
[----:B------:R-:W-:Y:S05]  /*7690*/  BSYNC B0 ;  /* 0x0000000000007941 */ /* 0x000fea0003800000 */
.L_x_2450:
        /* <DEDUP_REMOVED lines=11> */
.L_x_2453:
[----:B------:R-:W-:Y:S05]  /*7750*/  BSYNC B0 ;  /* 0x0000000000007941 */ /* 0x000fea0003800000 */
.L_x_2452:
[----:B------:R-:W-:Y:S04]  /*7760*/  BSSY B6, `(.L_x_2454) ;  /* 0x0000100000067945 */ /* 0x000fe80003800000 */
[----:B------:R-:W-:Y:S05]  /*7770*/  @P1 BRA `(.L_x_2455) ;  /* 0x0000000c00f81947 */ /* 0x000fea0003800000 */
[----:B------:R-:W0:Y:S01]  /*7780*/  LDC.64 R8, c[0x0][0x228] ;  /* 0x00008a00ff087b82 */ /* 0x000e220000000a00 */
[----:B-1----:R-:W-:Y:S01]  /*7790*/  PRMT R0, R17, 0x9910, RZ ;  /* 0x0000991011007816 */ /* 0x002fe200000000ff */
        /* <DEDUP_REMOVED lines=15> */
[----:B---3-5:R-:W0:Y:S01]  /*7890*/  F2I.FTZ.TRUNC.NTZ R3, R18 ;  /* 0x0000001200037305 */ /* 0x028e22000021f100 */
[----:B------:R-:W-:Y:S01]  /*78a0*/  IMAD.MOV.U32 R27, RZ, RZ, R23 ;  /* 0x000000ffff1b7224 */ /* 0x000fe200078e0017 */
[----:B0-----:R0:W-:Y:S01]  /*78b0*/  STG.E.U8 desc[UR36][R8.64], R3 ;  /* 0x0000000308007986 */ /* 0x0011e2000c101124 */
[----:B------:R-:W-:Y:S05]  /*78c0*/  BRA `(.L_x_2455) ;  /* 0x0000000c00a47947 */ /* 0x000fea0003800000 */
.L_x_2459:
[----:B---3-5:R-:W0:Y:S01]  /*78d0*/  F2I.S64.TRUNC R18, R18 ;  /* 0x0000001200127311 */ /* 0x028e22000020d900 */
[----:B------:R-:W-:Y:S02]  /*78e0*/  IMAD.MOV.U32 R27, RZ, RZ, R23 ;  /* 0x000000ffff1b7224 */ /* 0x000fe400078e0017 */
[----:B0-----:R-:W-:-:S05]  /*78f0*/  IMAD.MOV.U32 R3, RZ, RZ, R18 ;  /* 0x000000ffff037224 */ /* 0x001fca00078e0012 */
[----:B------:R0:W-:Y:S01]  /*7900*/  STG.E.U8 desc[UR36][R8.64], R3 ;  /* 0x0000000308007986 */ /* 0x0001e2000c101124 */
[----:B------:R-:W-:Y:S05]  /*7910*/  BRA `(.L_x_2455) ;  /* 0x0000000c00907947 */ /* 0x000fea0003800000 */
.L_x_2458:
[----:B------:R-:W-:-:S13]  /*7920*/  ISETP.NE.AND P0, PT, R0, 0x2, PT ;  /* 0x000000020000780c */ /* 0x000fda0003f05270 */
[----:B------:R-:W-:Y:S05]  /*7930*/  @!P0 BRA `(.L_x_2461) ;  /* 0x0000000000308947 */ /* 0x000fea0003800000 */
[----:B------:R-:W-:-:S13]  /*7940*/  ISETP.NE.AND P0, PT, R0, 0x3, PT ;  /* 0x000000030000780c */ /* 0x000fda0003f05270 */
[----:B------:R-:W-:Y:S05]  /*7950*/  @!P0 BRA `(.L_x_2462) ;  /* 0x0000000000188947 */ /* 0x000fea0003800000 */
[----:B------:R-:W-:-:S13]  /*7960*/  ISETP.NE.AND P0, PT, R0, 0x4, PT ;  /* 0x000000040000780c */ /* 0x000fda0003f05270 */
[----:B------:R-:W-:Y:S05]  /*7970*/  @P0 BRA `(.L_x_2460) ;  /* 0x0000000c00140947 */ /* 0x000fea0003800000 */
[----:B---3-5:R-:W0:Y:S01]  /*7980*/  F2I.S64.TRUNC R18, R18 ;  /* 0x0000001200127311 */ /* 0x028e22000020d900 */
[----:B------:R-:W-:Y:S01]  /*7990*/  IMAD.MOV.U32 R27, RZ, RZ, R23 ;  /* 0x000000ffff1b7224 */ /* 0x000fe200078e0017 */
[----:B0-----:R0:W-:Y:S01]  /*79a0*/  STG.E.64 desc[UR36][R8.64], R18 ;  /* 0x0000001208007986 */ /* 0x0011e2000c101b24 */
[----:B------:R-:W-:Y:S05]  /*79b0*/  BRA `(.L_x_2455) ;  /* 0x0000000c00687947 */ /* 0x000fea0003800000 */
.L_x_2462:
[----:B---3-5:R-:W0:Y:S01]  /*79c0*/  F2I.FTZ.TRUNC.NTZ R3, R18 ;  /* 0x0000001200037305 */ /* 0x028e22000021f100 */
[----:B------:R-:W-:Y:S01]  /*79d0*/  IMAD.MOV.U32 R27, RZ, RZ, R23 ;  /* 0x000000ffff1b7224 */ /* 0x000fe200078e0017 */
[----:B0-----:R0:W-:Y:S01]  /*79e0*/  STG.E desc[UR36][R8.64], R3 ;  /* 0x0000000308007986 */ /* 0x0011e2000c101924 */
[----:B------:R-:W-:Y:S05]  /*79f0*/  BRA `(.L_x_2455) ;  /* 0x0000000c00587947 */ /* 0x000fea0003800000 */
.L_x_2461:
[----:B---3-5:R-:W0:Y:S01]  /*7a00*/  F2I.FTZ.TRUNC.NTZ R3, R18 ;  /* 0x0000001200037305 */ /* 0x028e22000021f100 */
[----:B------:R-:W-:Y:S01]  /*7a10*/  IMAD.MOV.U32 R27, RZ, RZ, R23 ;  /* 0x000000ffff1b7224 */ /* 0x000fe200078e0017 */
[----:B0-----:R0:W-:Y:S01]  /*7a20*/  STG.E.U16 desc[UR36][R8.64], R3 ;  /* 0x0000000308007986 */ /* 0x0011e2000c101524 */
[----:B------:R-:W-:Y:S05]  /*7a30*/  BRA `(.L_x_2455) ;  /* 0x0000000c00487947 */ /* 0x000fea0003800000 */
.L_x_2457:
[----:B------:R-:W-:-:S13]  /*7a40*/  ISETP.GT.AND P0, PT, R0, 0x6, PT ;  /* 0x000000060000780c */ /* 0x000fda0003f04270 */
[----:B------:R-:W-:Y:S05]  /*7a50*/  @P0 BRA `(.L_x_2463) ;  /* 0x00000000002c0947 */ /* 0x000fea0003800000 */
[----:B------:R-:W-:-:S13]  /*7a60*/  ISETP.NE.AND P0, PT, R0, 0x5, PT ;  /* 0x000000050000780c */ /* 0x000fda0003f05270 */
[----:B------:R-:W-:Y:S05]  /*7a70*/  @!P0 BRA `(.L_x_2464) ;  /* 0x0000000000148947 */ /* 0x000fea0003800000 */
[----:B------:R-:W-:-:S13]  /*7a80*/  ISETP.NE.AND P0, PT, R0, 0x6, PT ;  /* 0x000000060000780c */ /* 0x000fda0003f05270 */
[----:B------:R-:W-:Y:S05]  /*7a90*/  @P0 BRA `(.L_x_2460) ;  /* 0x0000000800cc0947 */ /* 0x000fea0003800000 */
[----:B---3-5:R4:W-:Y:S01]  /*7aa0*/  STG.E desc[UR36][R8.64], R18 ;  /* 0x0000001208007986 */ /* 0x0289e2000c101924 */
[----:B------:R-:W-:Y:S01]  /*7ab0*/  IMAD.MOV.U32 R27, RZ, RZ, R23 ;  /* 0x000000ffff1b7224 */ /* 0x000fe200078e0017 */
[----:B------:R-:W-:Y:S06]  /*7ac0*/  BRA `(.L_x_2455) ;  /* 0x0000000c00247947 */ /* 0x000fec0003800000 */
.L_x_2464:
[----:B---3-5:R-:W-:Y:S01]  /*7ad0*/  F2FP.F16.F32.PACK_AB R18, RZ, R18 ;  /* 0x00000012ff12723e */ /* 0x028fe200000000ff */
[----:B------:R-:W-:-:S04]  /*7ae0*/  IMAD.MOV.U32 R27, RZ, RZ, R23 ;  /* 0x000000ffff1b7224 */ /* 0x000fc800078e0017 */
[----:B------:R0:W-:Y:S01]  /*7af0*/  STG.E.U16 desc[UR36][R8.64], R18 ;  /* 0x0000001208007986 */ /* 0x0001e2000c101524 */
[----:B------:R-:W-:Y:S05]  /*7b00*/  BRA `(.L_x_2455) ;  /* 0x0000000c00147947 */ /* 0x000fea0003800000 */
.L_x_2463:
[----:B------:R-:W-:-:S13]  /*7b10*/  ISETP.NE.AND P0, PT, R0, 0x7, PT ;  /* 0x000000070000780c */ /* 0x000fda0003f05270 */
[----:B------:R-:W-:Y:S05]  /*7b20*/  @!P0 BRA `(.L_x_2465) ;  /* 0x0000000000348947 */ /* 0x000fea0003800000 */
[----:B------:R-:W-:-:S13]  /*7b30*/  ISETP.NE.AND P0, PT, R0, 0x8, PT ;  /* 0x000000080000780c */ /* 0x000fda0003f05270 */
[----:B------:R-:W-:Y:S05]  /*7b40*/  @!P0 BRA `(.L_x_2466) ;  /* 0x0000000000188947 */ /* 0x000fea0003800000 */
[----:B------:R-:W-:-:S13]  /*7b50*/  ISETP.NE.AND P0, PT, R0, 0x9, PT ;  /* 0x000000090000780c */ /* 0x000fda0003f05270 */
[----:B------:R-:W-:Y:S05]  /*7b60*/  @P0 BRA `(.L_x_2460) ;  /* 0x0000000800980947 */ /* 0x000fea0003800000 */
[----:B-----5:R-:W-:Y:S02]  /*7b70*/  IMAD.MOV.U32 R19, RZ, RZ, RZ ;  /* 0x000000ffff137224 */ /* 0x020fe400078e00ff */
[----:B------:R-:W-:-:S03]  /*7b80*/  IMAD.MOV.U32 R27, RZ, RZ, R23 ;  /* 0x000000ffff1b7224 */ /* 0x000fc600078e0017 */
[----:B---3--:R0:W-:Y:S01]  /*7b90*/  STG.E.64 desc[UR36][R8.64], R18 ;  /* 0x0000001208007986 */ /* 0x0081e2000c101b24 */
[----:B------:R-:W-:Y:S05]  /*7ba0*/  BRA `(.L_x_2455) ;  /* 0x0000000800ec7947 */ /* 0x000fea0003800000 */
.L_x_2466:
[----:B---3-5:R-:W-:Y:S01]  /*7bb0*/  F2FP.F16.F32.PACK_AB R3, RZ, R18 ;  /* 0x00000012ff03723e */ /* 0x028fe200000000ff */
[----:B------:R-:W-:-:S03]  /*7bc0*/  IMAD.MOV.U32 R27, RZ, RZ, R23 ;  /* 0x000000ffff1b7224 */ /* 0x000fc600078e0017 */
[----:B------:R-:W-:-:S05]  /*7bd0*/  PRMT R3, R3, 0x5410, RZ ;  /* 0x0000541003037816 */ /* 0x000fca00000000ff */
[----:B------:R0:W-:Y:S01]  /*7be0*/  STG.E desc[UR36][R8.64], R3 ;  /* 0x0000000308007986 */ /* 0x0001e2000c101924 */
[----:B------:R-:W-:Y:S05]  /*7bf0*/  BRA `(.L_x_2455) ;  /* 0x0000000800d87947 */ /* 0x000fea0003800000 */
.L_x_2465:
[----:B---3-5:R-:W-:Y:S01]  /*7c00*/  FMUL.FTZ R4, R18, 1 ;  /* 0x3f80000012047820 */ /* 0x028fe20000410000 */
[----:B------:R-:W-:-:S05]  /*7c10*/  IMAD.MOV.U32 R27, RZ, RZ, R23 ;  /* 0x000000ffff1b7224 */ /* 0x000fca00078e0017 */
[----:B------:R-:W0:Y:S02]  /*7c20*/  F2F.F64.F32 R4, R4 ;  /* 0x0000000400047310 */ /* 0x000e240000201800 */
[----:B0-----:R0:W-:Y:S01]  /*7c30*/  STG.E.64 desc[UR36][R8.64], R4 ;  /* 0x0000000408007986 */ /* 0x0011e2000c101b24 */
[----:B------:R-:W-:Y:S05]  /*7c40*/  BRA `(.L_x_2455) ;  /* 0x0000000800c47947 */ /* 0x000fea0003800000 */
.L_x_2456:
        /* <DEDUP_REMOVED lines=8> */
[----:B---3-5:R-:W-:Y:S01]  /*7cd0*/  FSETP.NEU.FTZ.AND P0, PT, R18, RZ, PT ;  /* 0x000000ff1200720b */ /* 0x028fe20003f1d000 */
[----:B------:R-:W-:-:S03]  /*7ce0*/  IMAD.MOV.U32 R27, RZ, RZ, R23 ;  /* 0x000000ffff1b7224 */ /* 0x000fc600078e0017 */
[----:B------:R-:W-:-:S05]  /*7cf0*/  SEL R3, RZ, 0x1, !P0 ;  /* 0x00000001ff037807 */ /* 0x000fca0004000000 */
[----:B------:R0:W-:Y:S01]  /*7d00*/  STG.E.U8 desc[UR36][R8.64], R3 ;  /* 0x0000000308007986 */ /* 0x0001e2000c101124 */
[----:B------:R-:W-:Y:S05]  /*7d10*/  BRA `(.L_x_2455) ;  /* 0x0000000800907947 */ /* 0x000fea0003800000 */
.L_x_2469:
[----:B---3-5:R-:W-:Y:S01]  /*7d20*/  FMUL.FTZ R4, R18, 1 ;  /* 0x3f80000012047820 */ /* 0x028fe20000410000 */
[----:B------:R-:W-:Y:S01]  /*7d30*/  CS2R R6, SRZ ;  /* 0x0000000000067805 */ /* 0x000fe2000001ff00 */
[----:B------:R-:W-:-:S04]  /*7d40*/  IMAD.MOV.U32 R27, RZ, RZ, R23 ;  /* 0x000000ffff1b7224 */ /* 0x000fc800078e0017 */
[----:B------:R-:W0:Y:S02]  /*7d50*/  F2F.F64.F32 R4, R4 ;  /* 0x0000000400047310 */ /* 0x000e240000201800 */
[----:B0-----:R0:W-:Y:S01]  /*7d60*/  STG.E.128 desc[UR36][R8.64], R4 ;  /* 0x0000000408007986 */ /* 0x0011e2000c101d24 */
[----:B------:R-:W-:Y:S05]  /*7d70*/  BRA `(.L_x_2455) ;  /* 0x0000000800787947 */ /* 0x000fea0003800000 */
.L_x_2468:
[----:B------:R-:W-:-:S13]  /*7d80*/  ISETP.NE.AND P0, PT, R0, 0xf, PT ;  /* 0x0000000f0000780c */ /* 0x000fda0003f05270 */
[----:B------:R-:W-:Y:S05]  /*7d90*/  @!P0 BRA `(.L_x_2470) ;  /* 0x0000000000b48947 */ /* 0x000fea0003800000 */
[----:B------:R-:W-:-:S13]  /*7da0*/  ISETP.NE.AND P0, PT, R0, 0x17, PT ;  /* 0x000000170000780c */ /* 0x000fda0003f05270 */
[----:B------:R-:W-:Y:S05]  /*7db0*/  @!P0 BRA `(.L_x_2471) ;  /* 0x0000000000548947 */ /* 0x000fea0003800000 */
[----:B------:R-:W-:-:S13]  /*7dc0*/  ISETP.NE.AND P0, PT, R0, 0x18, PT ;  /* 0x000000180000780c */ /* 0x000fda0003f05270 */
[----:B------:R-:W-:Y:S05]  /*7dd0*/  @P0 BRA `(.L_x_2460) ;  /* 0x0000000400fc0947 */ /* 0x000fea0003800000 */
[C---:B---3-5:R-:W-:Y:S01]  /*7de0*/  LOP3.LUT R4, R18.reuse, 0x7fffffff, RZ, 0xc0, !PT ;  /* 0x7fffffff12047812 */ /* 0x068fe200078ec0ff */
[----:B------:R-:W-:Y:S01]  /*7df0*/  BSSY B0, `(.L_x_2472) ;  /* 0x000000d000007945 */ /* 0x000fe20003800000 */
[----:B------:R-:W-:Y:S02]  /*7e00*/  LOP3.LUT R0, R18, 0x80000000, RZ, 0xc0, !PT ;  /* 0x8000000012007812 */ /* 0x000fe400078ec0ff */
[----:B------:R-:W-:Y:S02]  /*7e10*/  ISETP.GT.U32.AND P0, PT, R4, 0x43efffff, PT ;  /* 0x43efffff0400780c */ /* 0x000fe40003f04070 */
[----:B------:R-:W-:Y:S01]  /*7e20*/  SHF.R.U32.HI R5, RZ, 0x18, R0 ;  /* 0x00000018ff057819 */ /* 0x000fe20000011600 */
[----:B------:R-:W-:-:S10]  /*7e30*/  IMAD.MOV.U32 R0, RZ, RZ, 0x7f ;  /* 0x0000007fff007424 */ /* 0x000fd400078e00ff */
[----:B------:R-:W-:Y:S05]  /*7e40*/  @P0 BRA `(.L_x_2473) ;  /* 0x00000000001c0947 */ /* 0x000fea0003800000 */
[----:B------:R-:W-:-:S13]  /*7e50*/  ISETP.GE.U32.AND P0, PT, R4, 0x3c800000, PT ;  /* 0x3c8000000400780c */ /* 0x000fda0003f06070 */
[----:B------:R-:W-:-:S04]  /*7e60*/  @P0 SHF.R.U32.HI R0, RZ, 0x14, R18 ;  /* 0x00000014ff000819 */ /* 0x000fc80000011612 */
[----:B------:R-:W-:-:S04]  /*7e70*/  @P0 LOP3.LUT R3, R0, 0x1, RZ, 0xc0, !PT ;  /* 0x0000000100030812 */ /* 0x000fc800078ec0ff */
[----:B------:R-:W-:Y:S01]  /*7e80*/  @P0 IADD3 R0, R18, 0x407ffff, R3 ;  /* 0x0407ffff12000810 */ /* 0x000fe20007ffe003 */
[----:B------:R-:W-:-:S03]  /*7e90*/  @!P0 FADD.FTZ R3, R4, 16384 ;  /* 0x4680000004038421 */ /* 0x000fc60000010000 */
[----:B------:R-:W-:Y:S01]  /*7ea0*/  @P0 SHF.R.U32.HI R0, RZ, 0x14, R0 ;  /* 0x00000014ff000819 */ /* 0x000fe20000011600 */
[----:B------:R-:W-:-:S07]  /*7eb0*/  @!P0 VIADD R0, R3, 0xb9800000 ;  /* 0xb980000003008836 */ /* 0x000fce0000000000 */
.L_x_2473:
[----:B------:R-:W-:Y:S05]  /*7ec0*/  BSYNC B0 ;  /* 0x0000000000007941 */ /* 0x000fea0003800000 */
.L_x_2472:
[----:B------:R-:W-:Y:S01]  /*7ed0*/  LOP3.LUT R5, R0, R5, RZ, 0xfc, !PT ;  /* 0x0000000500057212 */ /* 0x000fe200078efcff */
[----:B------:R-:W-:-:S04]  /*7ee0*/  IMAD.MOV.U32 R27, RZ, RZ, R23 ;  /* 0x000000ffff1b7224 */ /* 0x000fc800078e0017 */
[----:B------:R0:W-:Y:S01]  /*7ef0*/  STG.E.U8 desc[UR36][R8.64], R5 ;  /* 0x0000000508007986 */ /* 0x0001e2000c101124 */
[----:B------:R-:W-:Y:S05]  /*7f00*/  BRA `(.L_x_2455) ;  /* 0x0000000800147947 */ /* 0x000fea0003800000 */
.L_x_2471:
[----:B---3-5:R-:W-:Y:S01]  /*7f10*/  LOP3.LUT R4, R18, 0x7fffffff, RZ, 0xc0, !PT ;  /* 0x7fffffff12047812 */ /* 0x028fe200078ec0ff */
[----:B------:R-:W-:Y:S03]  /*7f20*/  BSSY B0, `(.L_x_2474) ;  /* 0x000000e000007945 */ /* 0x000fe60003800000 */
[----:B------:R-:W-:-:S13]  /*7f30*/  ISETP.GT.U32.AND P0, PT, R4, 0x477fffff, PT ;  /* 0x477fffff0400780c */ /* 0x000fda0003f04070 */
[----:B------:R-:W-:Y:S05]  /*7f40*/  @P0 BRA `(.L_x_2475) ;  /* 0x0000000000200947 */ /* 0x000fea0003800000 */
[----:B------:R-:W-:-:S13]  /*7f50*/  ISETP.GE.U32.AND P0, PT, R4, 0x38800000, PT ;  /* 0x388000000400780c */ /* 0x000fda0003f06070 */
[----:B------:R-:W-:-:S04]  /*7f60*/  @P0 SHF.R.U32.HI R0, RZ, 0x15, R18 ;  /* 0x00000015ff000819 */ /* 0x000fc80000011612 */
[----:B------:R-:W-:-:S04]  /*7f70*/  @P0 LOP3.LUT R3, R0, 0x1, RZ, 0xc0, !PT ;  /* 0x0000000100030812 */ /* 0x000fc800078ec0ff */
[----:B------:R-:W-:Y:S01]  /*7f80*/  @P0 IADD3 R0, R18, 0x80fffff, R3 ;  /* 0x080fffff12000810 */ /* 0x000fe20007ffe003 */
[----:B------:R-:W-:-:S03]  /*7f90*/  @!P0 FADD.FTZ R3, R4, 128 ;  /* 0x4300000004038421 */ /* 0x000fc60000010000 */
[----:B------:R-:W-:Y:S01]  /*7fa0*/  @P0 SHF.R.U32.HI R0, RZ, 0x15, R0 ;  /* 0x00000015ff000819 */ /* 0x000fe20000011600 */
[----:B------:R-:W-:Y:S01]  /*7fb0*/  @!P0 VIADD R0, R3, 0xbd000000 ;  /* 0xbd00000003008836 */ /* 0x000fe20000000000 */
[----:B------:R-:W-:Y:S06]  /*7fc0*/  BRA `(.L_x_2476) ;  /* 0x00000000000c7947 */ /* 0x000fec0003800000 */
.L_x_2475:
[----:B------:R-:W-:Y:S01]  /*7fd0*/  IMAD.MOV.U32 R0, RZ, RZ, 0x7f ;  /* 0x0000007fff007424 */ /* 0x000fe200078e00ff */
[----:B------:R-:W-:-:S04]  /*7fe0*/  ISETP.GT.U32.AND P0, PT, R4, 0x7f800000, PT ;  /* 0x7f8000000400780c */ /* 0x000fc80003f04070 */
[----:B------:R-:W-:-:S09]  /*7ff0*/  SEL R0, R0, 0x7c, P0 ;  /* 0x0000007c00007807 */ /* 0x000fd20000000000 */
.L_x_2476:
[----:B------:R-:W-:Y:S05]  /*8000*/  BSYNC B0 ;  /* 0x0000000000007941 */ /* 0x000fea0003800000 */
.L_x_2474:
[----:B------:R-:W-:Y:S01]  /*8010*/  LOP3.LUT R18, R18, 0x80000000, RZ, 0xc0, !PT ;  /* 0x8000000012127812 */ /* 0x000fe200078ec0ff */
[----:B------:R-:W-:-:S03]  /*8020*/  IMAD.MOV.U32 R27, RZ, RZ, R23 ;  /* 0x000000ffff1b7224 */ /* 0x000fc600078e0017 */
[----:B------:R-:W-:-:S04]  /*8030*/  SHF.R.U32.HI R3, RZ, 0x18, R18 ;  /* 0x00000018ff037819 */ /* 0x000fc80000011612 */
[----:B------:R-:W-:-:S05]  /*8040*/  LOP3.LUT R3, R0, R3, RZ, 0xfc, !PT ;  /* 0x0000000300037212 */ /* 0x000fca00078efcff */
[----:B------:R0:W-:Y:S01]  /*8050*/  STG.E.U8 desc[UR36][R8.64], R3 ;  /* 0x0000000308007986 */ /* 0x0001e2000c101124 */
[----:B------:R-:W-:Y:S05]  /*8060*/  BRA `(.L_x_2455) ;  /* 0x0000000400bc7947 */ /* 0x000fea0003800000 */
.L_x_2470:
[----:B---3-5:R-:W-:Y:S01]  /*8070*/  F2FP.BF16.F32.PACK_AB R18, RZ, R18 ;  /* 0x00000012ff12723e */ /* 0x028fe200000010ff */
[----:B------:R-:W-:-:S04]  /*8080*/  IMAD.MOV.U32 R27, RZ, RZ, R23 ;  /* 0x000000ffff1b7224 */ /* 0x000fc800078e0017 */
[----:B------:R0:W-:Y:S01]  /*8090*/  STG.E.U16 desc[UR36][R8.64], R18 ;  /* 0x0000001208007986 */ /* 0x0001e2000c101524 */
[----:B------:R-:W-:Y:S05]  /*80a0*/  BRA `(.L_x_2455) ;  /* 0x0000000400ac7947 */ /* 0x000fea0003800000 */
.L_x_2467:
        /* <DEDUP_REMOVED lines=8> */
[----:B---3-5:R-:W0:Y:S01]  /*8130*/  F2I.FTZ.U32.TRUNC.NTZ R3, R18 ;  /* 0x0000001200037305 */ /* 0x028e22000021f000 */
[----:B------:R-:W-:Y:S01]  /*8140*/  IMAD.MOV.U32 R27, RZ, RZ, R23 ;  /* 0x000000ffff1b7224 */ /* 0x000fe200078e0017 */
[----:B0-----:R0:W-:Y:S01]  /*8150*/  STG.E.U16 desc[UR36][R8.64], R3 ;  /* 0x0000000308007986 */ /* 0x0011e2000c101524 */
[----:B------:R-:W-:Y:S05]  /*8160*/  BRA `(.L_x_2455) ;  /* 0x00000004007c7947 */ /* 0x000fea0003800000 */
.L_x_2479:
[----:B---3-5:R-:W-:Y:S01]  /*8170*/  LOP3.LUT R3, R18, 0x7fffffff, RZ, 0xc0, !PT ;  /* 0x7fffffff12037812 */ /* 0x028fe200078ec0ff */
        /* <DEDUP_REMOVED lines=15> */
.L_x_2482:
[----:B------:R-:W-:-:S04]  /*8270*/  LOP3.LUT R18, R18, 0x80000000, RZ, 0xc0, !PT ;  /* 0x8000000012127812 */ /* 0x000fc800078ec0ff */
[----:B------:R-:W-:-:S04]  /*8280*/  SHF.R.U32.HI R3, RZ, 0x18, R18 ;  /* 0x00000018ff037819 */ /* 0x000fc80000011612 */
[----:B------:R-:W-:-:S04]  /*8290*/  LOP3.LUT R0, R0, R3, RZ, 0xfc, !PT ;  /* 0x0000000300007212 */ /* 0x000fc800078efcff */
[----:B------:R-:W-:-:S07]  /*82a0*/  PRMT R4, R0, 0x7610, R4 ;  /* 0x0000761000047816 */ /* 0x000fce0000000004 */
.L_x_2481:
[----:B------:R-:W-:Y:S05]  /*82b0*/  BSYNC B0 ;  /* 0x0000000000007941 */ /* 0x000fea0003800000 */
.L_x_2480:
[----:B------:R0:W-:Y:S01]  /*82c0*/  STG.E.U8 desc[UR36][R8.64], R4 ;  /* 0x0000000408007986 */ /* 0x0001e2000c101124 */
[----:B------:R-:W-:Y:S01]  /*82d0*/  IMAD.MOV.U32 R27, RZ, RZ, R23 ;  /* 0x000000ffff1b7224 */ /* 0x000fe200078e0017 */
[----:B------:R-:W-:Y:S06]  /*82e0*/  BRA `(.L_x_2455) ;  /* 0x00000004001c7947 */ /* 0x000fec0003800000 */
.L_x_2478:
        /* <DEDUP_REMOVED lines=16> */
.L_x_2485:
[----:B------:R-:W-:-:S04]  /*83f0*/  LOP3.LUT R18, R18, 0x80000000, RZ, 0xc0, !PT ;  /* 0x8000000012127812 */ /* 0x000fc800078ec0ff */
[----:B------:R-:W-:-:S04]  /*8400*/  SHF.R.U32.HI R3, RZ, 0x18, R18 ;  /* 0x00000018ff037819 */ /* 0x000fc80000011612 */
[----:B------:R-:W-:-:S04]  /*8410*/  LOP3.LUT R0, R0, R3, RZ, 0xfc, !PT ;  /* 0x0000000300007212 */ /* 0x000fc800078efcff */
[----:B------:R-:W-:-:S07]  /*8420*/  PRMT R4, R0, 0x7610, R4 ;  /* 0x0000761000047816 */ /* 0x000fce0000000004 */
.L_x_2484:
[----:B------:R-:W-:Y:S05]  /*8430*/  BSYNC B0 ;  /* 0x0000000000007941 */ /* 0x000fea0003800000 */
.L_x_2483:
[----:B------:R0:W-:Y:S01]  /*8440*/  STG.E.U8 desc[UR36][R8.64], R4 ;  /* 0x0000000408007986 */ /* 0x0001e2000c101124 */
[----:B------:R-:W-:Y:S01]  /*8450*/  IMAD.MOV.U32 R27, RZ, RZ, R23 ;  /* 0x000000ffff1b7224 */ /* 0x000fe200078e0017 */
[----:B------:R-:W-:Y:S06]  /*8460*/  BRA `(.L_x_2455) ;  /* 0x0000000000bc7947 */ /* 0x000fec0003800000 */
.L_x_2477:
[----:B------:R-:W-:-:S13]  /*8470*/  ISETP.NE.AND P0, PT, R0, 0x1c, PT ;  /* 0x0000001c0000780c */ /* 0x000fda0003f05270 */
[----:B------:R-:W-:Y:S05]  /*8480*/  @!P0 BRA `(.L_x_2486) ;  /* 0x0000000000a88947 */ /* 0x000fea0003800000 */
[----:B------:R-:W-:-:S13]  /*8490*/  ISETP.NE.AND P0, PT, R0, 0x1d, PT ;  /* 0x0000001d0000780c */ /* 0x000fda0003f05270 */
[----:B------:R-:W-:Y:S05]  /*84a0*/  @!P0 BRA `(.L_x_2487) ;  /* 0x0000000000908947 */ /* 0x000fea0003800000 */
[----:B------:R-:W-:-:S13]  /*84b0*/  ISETP.NE.AND P0, PT, R0, 0x2c, PT ;  /* 0x0000002c0000780c */ /* 0x000fda0003f05270 */
[----:B------:R-:W-:Y:S05]  /*84c0*/  @P0 BRA `(.L_x_2460) ;  /* 0x0000000000400947 */ /* 0x000fea0003800000 */
[----:B---3-5:R-:W-:Y:S01]  /*84d0*/  SHF.R.U32.HI R4, RZ, 0x17, R18 ;  /* 0x00000017ff047819 */ /* 0x028fe20000011612 */
[----:B------:R-:W-:-:S03]  /*84e0*/  IMAD.MOV.U32 R27, RZ, RZ, R23 ;  /* 0x000000ffff1b7224 */ /* 0x000fc600078e0017 */
        /* <DEDUP_REMOVED lines=14> */
.L_x_2460:
        /* <DEDUP_REMOVED lines=16> */
.L_x_2488:
[----:B------:R-:W-:Y:S01]  /*86d0*/  IMAD.MOV.U32 R27, RZ, RZ, R23 ;  /* 0x000000ffff1b7224 */ /* 0x000fe200078e0017 */
[----:B------:R-:W-:Y:S06]  /*86e0*/  BRA `(.L_x_2455) ;  /* 0x00000000001c7947 */ /* 0x000fec0003800000 */
.L_x_2487:
[----:B---3-5:R-:W0:Y:S01]  /*86f0*/  F2I.U64.TRUNC R18, R18 ;  /* 0x0000001200127311 */ /* 0x028e22000020d800 */
[----:B------:R-:W-:Y:S01]  /*8700*/  IMAD.MOV.U32 R27, RZ, RZ, R23 ;  /* 0x000000ffff1b7224 */ /* 0x000fe200078e0017 */
[----:B0-----:R0:W-:Y:S01]  /*8710*/  STG.E.64 desc[UR36][R8.64], R18 ;  /* 0x0000001208007986 */ /* 0x0011e2000c101b24 */
[----:B------:R-:W-:Y:S05]  /*8720*/  BRA `(.L_x_2455) ;  /* 0x00000000000c7947 */ /* 0x000fea0003800000 */
.L_x_2486:
[----:B---3-5:R-:W0:Y:S01]  /*8730*/  F2I.FTZ.U32.TRUNC.NTZ R3, R18 ;  /* 0x0000001200037305 */ /* 0x028e22000021f000 */
[----:B------:R-:W-:Y:S01]  /*8740*/  IMAD.MOV.U32 R27, RZ, RZ, R23 ;  /* 0x000000ffff1b7224 */ /* 0x000fe200078e0017 */
[----:B0-----:R0:W-:Y:S06]  /*8750*/  STG.E desc[UR36][R8.64], R3 ;  /* 0x0000000308007986 */ /* 0x0011ec000c101924 */
.L_x_2455:
[----:B------:R-:W-:Y:S05]  /*8760*/  BSYNC B6 ;  /* 0x0000000000067941 */ /* 0x000fea0003800000 */
.L_x_2454:
[----:B------:R-:W-:Y:S01]  /*8770*/  ISETP.GE.AND P0, PT, R27, R26, PT ;  /* 0x0000001a1b00720c */ /* 0x000fe20003f06270 */
[----:B------:R-:W-:-:S12]  /*8780*/  BSSY B6, `(.L_x_2489) ;  /* 0x00001d8000067945 */ /* 0x000fd80003800000 */
[----:B------:R-:W-:Y:S05]  /*8790*/  @P0 BRA `(.L_x_2490) ;  /* 0x0000001c00580947 */ /* 0x000fea0003800000 */
[----:B0---4-:R-:W0:Y:S01]  /*87a0*/  LDC.64 R8, c[0x0][0x228] ;  /* 0x00008a00ff087b82 */ /* 0x011e220000000a00 */
[----:B------:R-:W-:Y:S01]  /*87b0*/  IMAD R0, R2, 0x200, R27 ;  /* 0x0000020002007824 */ /* 0x000fe200078e021b */
[----:B-1----:R-:W-:Y:S01]  /*87c0*/  PRMT R4, R17, 0x9910, RZ ;  /* 0x0000991011047816 */ /* 0x002fe200000000ff */
        /* <DEDUP_REMOVED lines=15> */
[----:B-----5:R-:W0:Y:S02]  /*88c0*/  F2I.FTZ.TRUNC.NTZ R3, R22 ;  /* 0x0000001600037305 */ /* 0x020e24000021f100 */
[----:B0-----:R0:W-:Y:S01]  /*88d0*/  STG.E.U8 desc[UR36][R8.64], R3 ;  /* 0x0000000308007986 */ /* 0x0011e2000c101124 */
[----:B------:R-:W-:Y:S05]  /*88e0*/  BRA `(.L_x_2496) ;  /* 0x0000000c00507947 */ /* 0x000fea0003800000 */
.L_x_2494:
[----:B-----5:R-:W0:Y:S02]  /*88f0*/  F2I.S64.TRUNC R22, R22 ;  /* 0x0000001600167311 */ /* 0x020e24000020d900 */
[----:B0-----:R-:W-:-:S05]  /*8900*/  IMAD.MOV.U32 R3, RZ, RZ, R22 ;  /* 0x000000ffff037224 */ /* 0x001fca00078e0016 */
[----:B------:R0:W-:Y:S01]  /*8910*/  STG.E.U8 desc[UR36][R8.64], R3 ;  /* 0x0000000308007986 */ /* 0x0001e2000c101124 */
[----:B------:R-:W-:Y:S05]  /*8920*/  BRA `(.L_x_2496) ;  /* 0x0000000c00407947 */ /* 0x000fea0003800000 */
.L_x_2493:
[----:B------:R-:W-:-:S13]  /*8930*/  ISETP.NE.AND P0, PT, R0, 0x2, PT ;  /* 0x000000020000780c */ /* 0x000fda0003f05270 */
[----:B------:R-:W-:Y:S05]  /*8940*/  @!P0 BRA `(.L_x_2497) ;  /* 0x0000000000288947 */ /* 0x000fea0003800000 */
[----:B------:R-:W-:-:S13]  /*8950*/  ISETP.NE.AND P0, PT, R0, 0x3, PT ;  /* 0x000000030000780c */ /* 0x000fda0003f05270 */
[----:B------:R-:W-:Y:S05]  /*8960*/  @!P0 BRA `(.L_x_2498) ;  /* 0x0000000000148947 */ /* 0x000fea0003800000 */
[----:B------:R-:W-:-:S13]  /*8970*/  ISETP.NE.AND P0, PT, R0, 0x4, PT ;  /* 0x000000040000780c */ /* 0x000fda0003f05270 */
[----:B------:R-:W-:Y:S05]  /*8980*/  @P0 BRA `(.L_x_2495) ;  /* 0x0000000800d00947 */ /* 0x000fea0003800000 */
[----:B-----5:R-:W0:Y:S02]  /*8990*/  F2I.S64.TRUNC R22, R22 ;  /* 0x0000001600167311 */ /* 0x020e24000020d900 */
[----:B0-----:R0:W-:Y:S01]  /*89a0*/  STG.E.64 desc[UR36][R8.64], R22 ;  /* 0x0000001608007986 */ /* 0x0011e2000c101b24 */
[----:B------:R-:W-:Y:S05]  /*89b0*/  BRA `(.L_x_2496) ;  /* 0x0000000c001c7947 */ /* 0x000fea0003800000 */
.L_x_2498:
[----:B-----5:R-:W0:Y:S02]  /*89c0*/  F2I.FTZ.TRUNC.NTZ R3, R22 ;  /* 0x0000001600037305 */ /* 0x020e24000021f100 */
[----:B0-----:R0:W-:Y:S01]  /*89d0*/  STG.E desc[UR36][R8.64], R3 ;  /* 0x0000000308007986 */ /* 0x0011e2000c101924 */
[----:B------:R-:W-:Y:S05]  /*89e0*/  BRA `(.L_x_2496) ;  /* 0x0000000c00107947 */ /* 0x000fea0003800000 */
.L_x_2497:
[----:B-----5:R-:W0:Y:S02]  /*89f0*/  F2I.FTZ.TRUNC.NTZ R3, R22 ;  /* 0x0000001600037305 */ /* 0x020e24000021f100 */
[----:B0-----:R0:W-:Y:S01]  /*8a00*/  STG.E.U16 desc[UR36][R8.64], R3 ;  /* 0x0000000308007986 */ /* 0x0011e2000c101524 */
[----:B------:R-:W-:Y:S05]  /*8a10*/  BRA `(.L_x_2496) ;  /* 0x0000000c00047947 */ /* 0x000fea0003800000 */
.L_x_2492:
[----:B------:R-:W-:-:S13]  /*8a20*/  ISETP.GT.AND P0, PT, R0, 0x6, PT ;  /* 0x000000060000780c */ /* 0x000fda0003f04270 */
[----:B------:R-:W-:Y:S05]  /*8a30*/  @P0 BRA `(.L_x_2499) ;  /* 0x0000000000240947 */ /* 0x000fea0003800000 */
[----:B------:R-:W-:-:S13]  /*8a40*/  ISETP.NE.AND P0, PT, R0, 0x5, PT ;  /* 0x000000050000780c */ /* 0x000fda0003f05270 */
[----:B------:R-:W-:Y:S05]  /*8a50*/  @!P0 BRA `(.L_x_2500) ;  /* 0x0000000000108947 */ /* 0x000fea0003800000 */
[----:B------:R-:W-:-:S13]  /*8a60*/  ISETP.NE.AND P0, PT, R0, 0x6, PT ;  /* 0x000000060000780c */ /* 0x000fda0003f05270 */
[----:B------:R-:W-:Y:S05]  /*8a70*/  @P0 BRA `(.L_x_2495) ;  /* 0x0000000800940947 */ /* 0x000fea0003800000 */
[----:B-----5:R1:W-:Y:S01]  /*8a80*/  STG.E desc[UR36][R8.64], R22 ;  /* 0x0000001608007986 */ /* 0x0203e2000c101924 */
[----:B------:R-:W-:Y:S05]  /*8a90*/  BRA `(.L_x_2496) ;  /* 0x0000000800e47947 */ /* 0x000fea0003800000 */
.L_x_2500:
[----:B-----5:R-:W-:-:S05]  /*8aa0*/  F2FP.F16.F32.PACK_AB R22, RZ, R22 ;  /* 0x00000016ff16723e */ /* 0x020fca00000000ff */
[----:B------:R0:W-:Y:S01]  /*8ab0*/  STG.E.U16 desc[UR36][R8.64], R22 ;  /* 0x0000001608007986 */ /* 0x0001e2000c101524 */
[----:B------:R-:W-:Y:S05]  /*8ac0*/  BRA `(.L_x_2496) ;  /* 0x0000000800d87947 */ /* 0x000fea0003800000 */
.L_x_2499:
[----:B------:R-:W-:-:S13]  /*8ad0*/  ISETP.NE.AND P0, PT, R0, 0x7, PT ;  /* 0x000000070000780c */ /* 0x000fda0003f05270 */
[----:B------:R-:W-:Y:S05]  /*8ae0*/  @!P0 BRA `(.L_x_2501) ;  /* 0x00000000002c8947 */ /* 0x000fea0003800000 */
[----:B------:R-:W-:-:S13]  /*8af0*/  ISETP.NE.AND P0, PT, R0, 0x8, PT ;  /* 0x000000080000780c */ /* 0x000fda0003f05270 */
[----:B------:R-:W-:Y:S05]  /*8b00*/  @!P0 BRA `(.L_x_2502) ;  /* 0x0000000000148947 */ /* 0x000fea0003800000 */
[----:B------:R-:W-:-:S13]  /*8b10*/  ISETP.NE.AND P0, PT, R0, 0x9, PT ;  /* 0x000000090000780c */ /* 0x000fda0003f05270 */
[----:B------:R-:W-:Y:S05]  /*8b20*/  @P0 BRA `(.L_x_2495) ;  /* 0x0000000800680947 */ /* 0x000fea0003800000 */
[----:B------:R-:W-:-:S05]  /*8b30*/  IMAD.MOV.U32 R23, RZ, RZ, RZ ;  /* 0x000000ffff177224 */ /* 0x000fca00078e00ff */
[----:B-----5:R0:W-:Y:S01]  /*8b40*/  STG.E.64 desc[UR36][R8.64], R22 ;  /* 0x0000001608007986 */ /* 0x0201e2000c101b24 */
[----:B------:R-:W-:Y:S05]  /*8b50*/  BRA `(.L_x_2496) ;  /* 0x0000000800b47947 */ /* 0x000fea0003800000 */
.L_x_2502:
[----:B-----5:R-:W-:-:S04]  /*8b60*/  F2FP.F16.F32.PACK_AB R3, RZ, R22 ;  /* 0x00000016ff03723e */ /* 0x020fc800000000ff */
[----:B------:R-:W-:-:S05]  /*8b70*/  PRMT R3, R3, 0x5410, RZ ;  /* 0x0000541003037816 */ /* 0x000fca00000000ff */
[----:B------:R4:W-:Y:S01]  /*8b80*/  STG.E desc[UR36][R8.64], R3 ;  /* 0x0000000308007986 */ /* 0x0009e2000c101924 */
[----:B------:R-:W-:Y:S05]  /*8b90*/  BRA `(.L_x_2496) ;  /* 0x0000000800a47947 */ /* 0x000fea0003800000 */
.L_x_2501:
[----:B-----5:R-:W-:-:S06]  /*8ba0*/  FMUL.FTZ R4, R22, 1 ;  /* 0x3f80000016047820 */ /* 0x020fcc0000410000 */
[----:B------:R-:W0:Y:S02]  /*8bb0*/  F2F.F64.F32 R4, R4 ;  /* 0x0000000400047310 */ /* 0x000e240000201800 */
[----:B0-----:R0:W-:Y:S01]  /*8bc0*/  STG.E.64 desc[UR36][R8.64], R4 ;  /* 0x0000000408007986 */ /* 0x0011e2000c101b24 */
[----:B------:R-:W-:Y:S05]  /*8bd0*/  BRA `(.L_x_2496) ;  /* 0x0000000800947947 */ /* 0x000fea0003800000 */
.L_x_2491:
        /* <DEDUP_REMOVED lines=8> */
[----:B-----5:R-:W-:-:S04]  /*8c60*/  FSETP.NEU.FTZ.AND P0, PT, R22, RZ, PT ;  /* 0x000000ff1600720b */ /* 0x020fc80003f1d000 */
[----:B------:R-:W-:-:S05]  /*8c70*/  SEL R3, RZ, 0x1, !P0 ;  /* 0x00000001ff037807 */ /* 0x000fca0004000000 */
[----:B------:R0:W-:Y:S01]  /*8c80*/  STG.E.U8 desc[UR36][R8.64], R3 ;  /* 0x0000000308007986 */ /* 0x0001e2000c101124 */
[----:B------:R-:W-:Y:S05]  /*8c90*/  BRA `(.L_x_2496) ;  /* 0x0000000800647947 */ /* 0x000fea0003800000 */
.L_x_2505:
[----:B-----5:R-:W-:Y:S01]  /*8ca0*/  FMUL.FTZ R4, R22, 1 ;  /* 0x3f80000016047820 */ /* 0x020fe20000410000 */
[----:B------:R-:W-:-:S05]  /*8cb0*/  CS2R R6, SRZ ;  /* 0x0000000000067805 */ /* 0x000fca000001ff00 */
[----:B------:R-:W0:Y:S02]  /*8cc0*/  F2F.F64.F32 R4, R4 ;  /* 0x0000000400047310 */ /* 0x000e240000201800 */
[----:B0-----:R0:W-:Y:S01]  /*8cd0*/  STG.E.128 desc[UR36][R8.64], R4 ;  /* 0x0000000408007986 */ /* 0x0011e2000c101d24 */
[----:B------:R-:W-:Y:S05]  /*8ce0*/  BRA `(.L_x_2496) ;  /* 0x0000000800507947 */ /* 0x000fea0003800000 */
.L_x_2504:
[----:B------:R-:W-:-:S13]  /*8cf0*/  ISETP.NE.AND P0, PT, R0, 0xf, PT ;  /* 0x0000000f0000780c */ /* 0x000fda0003f05270 */
[----:B------:R-:W-:Y:S05]  /*8d00*/  @!P0 BRA `(.L_x_2506) ;  /* 0x0000000000ac8947 */ /* 0x000fea0003800000 */
[----:B------:R-:W-:-:S13]  /*8d10*/  ISETP.NE.AND P0, PT, R0, 0x17, PT ;  /* 0x000000170000780c */ /* 0x000fda0003f05270 */
[----:B------:R-:W-:Y:S05]  /*8d20*/  @!P0 BRA `(.L_x_2507) ;  /* 0x0000000000508947 */ /* 0x000fea0003800000 */
[----:B------:R-:W-:-:S13]  /*8d30*/  ISETP.NE.AND P0, PT, R0, 0x18, PT ;  /* 0x000000180000780c */ /* 0x000fda0003f05270 */
[----:B------:R-:W-:Y:S05]  /*8d40*/  @P0 BRA `(.L_x_2495) ;  /* 0x0000000400e00947 */ /* 0x000fea0003800000 */
[C---:B-----5:R-:W-:Y:S01]  /*8d50*/  LOP3.LUT R4, R22.reuse, 0x7fffffff, RZ, 0xc0, !PT ;  /* 0x7fffffff16047812 */ /* 0x060fe200078ec0ff */
        /* <DEDUP_REMOVED lines=13> */
.L_x_2509:
[----:B------:R-:W-:Y:S05]  /*8e30*/  BSYNC B0 ;  /* 0x0000000000007941 */ /* 0x000fea0003800000 */
.L_x_2508:
[----:B------:R-:W-:-:S05]  /*8e40*/  LOP3.LUT R5, R0, R5, RZ, 0xfc, !PT ;  /* 0x0000000500057212 */ /* 0x000fca00078efcff */
[----:B------:R0:W-:Y:S01]  /*8e50*/  STG.E.U8 desc[UR36][R8.64], R5 ;  /* 0x0000000508007986 */ /* 0x0001e2000c101124 */
[----:B------:R-:W-:Y:S05]  /*8e60*/  BRA `(.L_x_2496) ;  /* 0x0000000400f07947 */ /* 0x000fea0003800000 */
.L_x_2507:
[----:B-----5:R-:W-:Y:S01]  /*8e70*/  LOP3.LUT R4, R22, 0x7fffffff, RZ, 0xc0, !PT ;  /* 0x7fffffff16047812 */ /* 0x020fe200078ec0ff */
        /* <DEDUP_REMOVED lines=11> */
.L_x_2511:
[----:B------:R-:W-:Y:S01]  /*8f30*/  IMAD.MOV.U32 R0, RZ, RZ, 0x7f ;  /* 0x0000007fff007424 */ /* 0x000fe200078e00ff */
[----:B------:R-:W-:-:S04]  /*8f40*/  ISETP.GT.U32.AND P0, PT, R4, 0x7f800000, PT ;  /* 0x7f8000000400780c */ /* 0x000fc80003f04070 */
[----:B------:R-:W-:-:S09]  /*8f50*/  SEL R0, R0, 0x7c, P0 ;  /* 0x0000007c00007807 */ /* 0x000fd20000000000 */
.L_x_2512:
[----:B------:R-:W-:Y:S05]  /*8f60*/  BSYNC B0 ;  /* 0x0000000000007941 */ /* 0x000fea0003800000 */
.L_x_2510:
[----:B------:R-:W-:-:S04]  /*8f70*/  LOP3.LUT R22, R22, 0x80000000, RZ, 0xc0, !PT ;  /* 0x8000000016167812 */ /* 0x000fc800078ec0ff */
[----:B------:R-:W-:-:S04]  /*8f80*/  SHF.R.U32.HI R3, RZ, 0x18, R22 ;  /* 0x00000018ff037819 */ /* 0x000fc80000011616 */
[----:B------:R-:W-:-:S05]  /*8f90*/  LOP3.LUT R3, R0, R3, RZ, 0xfc, !PT ;  /* 0x0000000300037212 */ /* 0x000fca00078efcff */
[----:B------:R0:W-:Y:S01]  /*8fa0*/  STG.E.U8 desc[UR36][R8.64], R3 ;  /* 0x0000000308007986 */ /* 0x0001e2000c101124 */
[----:B------:R-:W-:Y:S05]  /*8fb0*/  BRA `(.L_x_2496) ;  /* 0x00000004009c7947 */ /* 0x000fea0003800000 */
.L_x_2506:
[----:B-----5:R-:W-:-:S05]  /*8fc0*/  F2FP.BF16.F32.PACK_AB R22, RZ, R22 ;  /* 0x00000016ff16723e */ /* 0x020fca00000010ff */
[----:B------:R0:W-:Y:S01]  /*8fd0*/  STG.E.U16 desc[UR36][R8.64], R22 ;  /* 0x0000001608007986 */ /* 0x0001e2000c101524 */
[----:B------:R-:W-:Y:S05]  /*8fe0*/  BRA `(.L_x_2496) ;  /* 0x0000000400907947 */ /* 0x000fea0003800000 */
.L_x_2503:
        /* <DEDUP_REMOVED lines=8> */
[----:B-----5:R-:W0:Y:S02]  /*9070*/  F2I.FTZ.U32.TRUNC.NTZ R3, R22 ;  /* 0x0000001600037305 */ /* 0x020e24000021f000 */
[----:B0-----:R0:W-:Y:S01]  /*9080*/  STG.E.U16 desc[UR36][R8.64], R3 ;  /* 0x0000000308007986 */ /* 0x0011e2000c101524 */
[----:B------:R-:W-:Y:S05]  /*9090*/  BRA `(.L_x_2496) ;  /* 0x0000000400647947 */ /* 0x000fea0003800000 */
.L_x_2515:
[----:B-----5:R-:W-:Y:S01]  /*90a0*/  LOP3.LUT R3, R22, 0x7fffffff, RZ, 0xc0, !PT ;  /* 0x7fffffff16037812 */ /* 0x020fe200078ec0ff */
        /* <DEDUP_REMOVED lines=15> */
.L_x_2518:
[----:B------:R-:W-:-:S04]  /*91a0*/  LOP3.LUT R22, R22, 0x80000000, RZ, 0xc0, !PT ;  /* 0x8000000016167812 */ /* 0x000fc800078ec0ff */
[----:B------:R-:W-:-:S04]  /*91b0*/  SHF.R.U32.HI R3, RZ, 0x18, R22 ;  /* 0x00000018ff037819 */ /* 0x000fc80000011616 */
[----:B------:R-:W-:-:S04]  /*91c0*/  LOP3.LUT R0, R0, R3, RZ, 0xfc, !PT ;  /* 0x0000000300007212 */ /* 0x000fc800078efcff */
[----:B------:R-:W-:-:S07]  /*91d0*/  PRMT R4, R0, 0x7610, R4 ;  /* 0x0000761000047816 */ /* 0x000fce0000000004 */
.L_x_2517:
[----:B------:R-:W-:Y:S05]  /*91e0*/  BSYNC B0 ;  /* 0x0000000000007941 */ /* 0x000fea0003800000 */
.L_x_2516:
[----:B------:R0:W-:Y:S01]  /*91f0*/  STG.E.U8 desc[UR36][R8.64], R4 ;  /* 0x0000000408007986 */ /* 0x0001e2000c101124 */
[----:B------:R-:W-:Y:S05]  /*9200*/  BRA `(.L_x_2496) ;  /* 0x0000000400087947 */ /* 0x000fea0003800000 */
.L_x_2514:
        /* <DEDUP_REMOVED lines=16> */
.L_x_2521:
[----:B------:R-:W-:-:S04]  /*9310*/  LOP3.LUT R22, R22, 0x80000000, RZ, 0xc0, !PT ;  /* 0x8000000016167812 */ /* 0x000fc800078ec0ff */
[----:B------:R-:W-:-:S04]  /*9320*/  SHF.R.U32.HI R3, RZ, 0x18, R22 ;  /* 0x00000018ff037819 */ /* 0x000fc80000011616 */
[----:B------:R-:W-:-:S04]  /*9330*/  LOP3.LUT R0, R0, R3, RZ, 0xfc, !PT ;  /* 0x0000000300007212 */ /* 0x000fc800078efcff */
[----:B------:R-:W-:-:S07]  /*9340*/  PRMT R4, R0, 0x7610, R4 ;  /* 0x0000761000047816 */ /* 0x000fce0000000004 */
.L_x_2520:
[----:B------:R-:W-:Y:S05]  /*9350*/  BSYNC B0 ;  /* 0x0000000000007941 */ /* 0x000fea0003800000 */
.L_x_2519:
[----:B------:R0:W-:Y:S01]  /*9360*/  STG.E.U8 desc[UR36][R8.64], R4 ;  /* 0x0000000408007986 */ /* 0x0001e2000c101124 */
[----:B------:R-:W-:Y:S05]  /*9370*/  BRA `(.L_x_2496) ;  /* 0x0000000000ac7947 */ /* 0x000fea0003800000 */
.L_x_2513:
[----:B------:R-:W-:-:S13]  /*9380*/  ISETP.NE.AND P0, PT, R0, 0x1c, PT ;  /* 0x0000001c0000780c */ /* 0x000fda0003f05270 */
[----:B------:R-:W-:Y:S05]  /*9390*/  @!P0 BRA `(.L_x_2522) ;  /* 0x00000000009c8947 */ /* 0x000fea0003800000 */
[----:B------:R-:W-:-:S13]  /*93a0*/  ISETP.NE.AND P0, PT, R0, 0x1d, PT ;  /* 0x0000001d0000780c */ /* 0x000fda0003f05270 */
[----:B------:R-:W-:Y:S05]  /*93b0*/  @!P0 BRA `(.L_x_2523) ;  /* 0x0000000000888947 */ /* 0x000fea0003800000 */
[----:B------:R-:W-:-:S13]  /*93c0*/  ISETP.NE.AND P0, PT, R0, 0x2c, PT ;  /* 0x0000002c0000780c */ /* 0x000fda0003f05270 */
[----:B------:R-:W-:Y:S05]  /*93d0*/  @P0 BRA `(.L_x_2495) ;  /* 0x00000000003c0947 */ /* 0x000fea0003800000 */
[----:B-----5:R-:W-:-:S04]  /*93e0*/  SHF.R.U32.HI R4, RZ, 0x17, R22 ;  /* 0x00000017ff047819 */ /* 0x020fc80000011616 */
        /* <DEDUP_REMOVED lines=14> */
.L_x_2495:
        /* <DEDUP_REMOVED lines=16> */
.L_x_2524:
[----:B------:R-:W-:Y:S05]  /*95d0*/  BRA `(.L_x_2496) ;  /* 0x0000000000147947 */ /* 0x000fea0003800000 */
.L_x_2523:
[----:B-----5:R-:W0:Y:S02]  /*95e0*/  F2I.U64.TRUNC R22, R22 ;  /* 0x0000001600167311 */ /* 0x020e24000020d800 */
[----:B0-----:R0:W-:Y:S01]  /*95f0*/  STG.E.64 desc[UR36][R8.64], R22 ;  /* 0x0000001608007986 */ /* 0x0011e2000c101b24 */
[----:B------:R-:W-:Y:S05]  /*9600*/  BRA `(.L_x_2496) ;  /* 0x0000000000087947 */ /* 0x000fea0003800000 */
.L_x_2522:
[----:B-----5:R-:W0:Y:S02]  /*9610*/  F2I.FTZ.U32.TRUNC.NTZ R3, R22 ;  /* 0x0000001600037305 */ /* 0x020e24000021f000 */
[----:B0-----:R0:W-:Y:S02]  /*9620*/  STG.E desc[UR36][R8.64], R3 ;  /* 0x0000000308007986 */ /* 0x0011e4000c101924 */
.L_x_2496:
[----:B------:R-:W-:-:S05]  /*9630*/  VIADD R27, R27, 0x80 ;  /* 0x000000801b1b7836 */ /* 0x000fca0000000000 */
[----:B------:R-:W-:-:S13]  /*9640*/  ISETP.GE.AND P0, PT, R27, R26, PT ;  /* 0x0000001a1b00720c */ /* 0x000fda0003f06270 */
[----:B------:R-:W-:Y:S05]  /*9650*/  @P0 BRA `(.L_x_2490) ;  /* 0x0000000c00a80947 */ /* 0x000fea0003800000 */
[----:B01--4-:R-:W0:Y:S01]  /*9660*/  LDC.64 R8, c[0x0][0x228] ;  /* 0x00008a00ff087b82 */ /* 0x013e220000000a00 */
        /* <DEDUP_REMOVED lines=20> */
.L_x_2528:
[----:B------:R-:W0:Y:S02]  /*97b0*/  F2I.S64.TRUNC R24, R24 ;  /* 0x0000001800187311 */ /* 0x000e24000020d900 */
[----:B0-----:R-:W-:-:S05]  /*97c0*/  IMAD.MOV.U32 R3, RZ, RZ, R24 ;  /* 0x000000ffff037224 */ /* 0x001fca00078e0018 */
[----:B------:R0:W-:Y:S01]  /*97d0*/  STG.E.U8 desc[UR36][R8.64], R3 ;  /* 0x0000000308007986 */ /* 0x0001e2000c101124 */
[----:B------:R-:W-:Y:S05]  /*97e0*/  BRA `(.L_x_2530) ;  /* 0x0000000c00407947 */ /* 0x000fea0003800000 */
.L_x_2527:
        /* <DEDUP_REMOVED lines=9> */
.L_x_2532:
[----:B------:R-:W0:Y:S02]  /*9880*/  F2I.FTZ.TRUNC.NTZ R3, R24 ;  /* 0x0000001800037305 */ /* 0x000e24000021f100 */
[----:B0-----:R4:W-:Y:S01]  /*9890*/  STG.E desc[UR36][R8.64], R3 ;  /* 0x0000000308007986 */ /* 0x0019e2000c101924 */
[----:B------:R-:W-:Y:S05]  /*98a0*/  BRA `(.L_x_2530) ;  /* 0x0000000c00107947 */ /* 0x000fea0003800000 */
.L_x_2531:
[----:B------:R-:W0:Y:S02]  /*98b0*/  F2I.FTZ.TRUNC.NTZ R3, R24 ;  /* 0x0000001800037305 */ /* 0x000e24000021f100 */
[----:B0-----:R0:W-:Y:S01]  /*98c0*/  STG.E.U16 desc[UR36][R8.64], R3 ;  /* 0x0000000308007986 */ /* 0x0011e2000c101524 */
[----:B------:R-:W-:Y:S05]  /*98d0*/  BRA `(.L_x_2530) ;  /* 0x0000000c00047947 */ /* 0x000fea0003800000 */
.L_x_2526:
        /* <DEDUP_REMOVED lines=8> */
.L_x_2534:
[----:B------:R-:W-:-:S05]  /*9960*/  F2FP.F16.F32.PACK_AB R24, RZ, R24 ;  /* 0x00000018ff18723e */ /* 0x000fca00000000ff */
[----:B------:R0:W-:Y:S01]  /*9970*/  STG.E.U16 desc[UR36][R8.64], R24 ;  /* 0x0000001808007986 */ /* 0x0001e2000c101524 */
[----:B------:R-:W-:Y:S05]  /*9980*/  BRA `(.L_x_2530) ;  /* 0x0000000800d87947 */ /* 0x000fea0003800000 */
.L_x_2533:
        /* <DEDUP_REMOVED lines=9> */
.L_x_2536:
[----:B------:R-:W-:-:S04]  /*9a20*/  F2FP.F16.F32.PACK_AB R3, RZ, R24 ;  /* 0x00000018ff03723e */ /* 0x000fc800000000ff */
[----:B------:R-:W-:-:S05]  /*9a30*/  PRMT R3, R3, 0x5410, RZ ;  /* 0x0000541003037816 */ /* 0x000fca00000000ff */
[----:B------:R0:W-:Y:S01]  /*9a40*/  STG.E desc[UR36][R8.64], R3 ;  /* 0x0000000308007986 */ /* 0x0001e2000c101924 */
[----:B------:R-:W-:Y:S05]  /*9a50*/  BRA `(.L_x_2530) ;  /* 0x0000000800a47947 */ /* 0x000fea0003800000 */
.L_x_2535:
[----:B------:R-:W-:-:S06]  /*9a60*/  FMUL.FTZ R4, R24, 1 ;  /* 0x3f80000018047820 */ /* 0x000fcc0000410000 */
[----:B------:R-:W0:Y:S02]  /*9a70*/  F2F.F64.F32 R4, R4 ;  /* 0x0000000400047310 */ /* 0x000e240000201800 */
[----:B0-----:R0:W-:Y:S01]  /*9a80*/  STG.E.64 desc[UR36][R8.64], R4 ;  /* 0x0000000408007986 */ /* 0x0011e2000c101b24 */
[----:B------:R-:W-:Y:S05]  /*9a90*/  BRA `(.L_x_2530) ;  /* 0x0000000800947947 */ /* 0x000fea0003800000 */
.L_x_2525:
        /* <DEDUP_REMOVED lines=12> */
.L_x_2539:
[----:B------:R-:W-:Y:S01]  /*9b60*/  FMUL.FTZ R4, R24, 1 ;  /* 0x3f80000018047820 */ /* 0x000fe20000410000 */
[----:B------:R-:W-:-:S05]  /*9b70*/  CS2R R6, SRZ ;  /* 0x0000000000067805 */ /* 0x000fca000001ff00 */
[----:B------:R-:W0:Y:S02]  /*9b80*/  F2F.F64.F32 R4, R4 ;  /* 0x0000000400047310 */ /* 0x000e240000201800 */
[----:B0-----:R0:W-:Y:S01]  /*9b90*/  STG.E.128 desc[UR36][R8.64], R4 ;  /* 0x0000000408007986 */ /* 0x0011e2000c101d24 */
[----:B------:R-:W-:Y:S05]  /*9ba0*/  BRA `(.L_x_2530) ;  /* 0x0000000800507947 */ /* 0x000fea0003800000 */
.L_x_2538:
        /* <DEDUP_REMOVED lines=20> */
.L_x_2543:
[----:B------:R-:W-:Y:S05]  /*9cf0*/  BSYNC B0 ;  /* 0x0000000000007941 */ /* 0x000fea0003800000 */
.L_x_2542:
[----:B------:R-:W-:-:S05]  /*9d00*/  LOP3.LUT R5, R0, R5, RZ, 0xfc, !PT ;  /* 0x0000000500057212 */ /* 0x000fca00078efcff */
[----:B------:R0:W-:Y:S01]  /*9d10*/  STG.E.U8 desc[UR36][R8.64], R5 ;  /* 0x0000000508007986 */ /* 0x0001e2000c101124 */
[----:B------:R-:W-:Y:S05]  /*9d20*/  BRA `(.L_x_2530) ;  /* 0x0000000400f07947 */ /* 0x000fea0003800000 */
.L_x_2541:
[----:B------:R-:W-:Y:S01]  /*9d30*/  LOP3.LUT R4, R24, 0x7fffffff, RZ, 0xc0, !PT ;  /* 0x7fffffff18047812 */ /* 0x000fe200078ec0ff */
        /* <DEDUP_REMOVED lines=11> */
.L_x_2545:
[----:B------:R-:W-:Y:S01]  /*9df0*/  IMAD.MOV.U32 R0, RZ, RZ, 0x7f ;  /* 0x0000007fff007424 */ /* 0x000fe200078e00ff */
[----:B------:R-:W-:-:S04]  /*9e00*/  ISETP.GT.U32.AND P0, PT, R4, 0x7f800000, PT ;  /* 0x7f8000000400780c */ /* 0x000fc80003f04070 */
[----:B------:R-:W-:-:S09]  /*9e10*/  SEL R0, R0, 0x7c, P0 ;  /* 0x0000007c00007807 */ /* 0x000fd20000000000 */
.L_x_2546:
[----:B------:R-:W-:Y:S05]  /*9e20*/  BSYNC B0 ;  /* 0x0000000000007941 */ /* 0x000fea0003800000 */
.L_x_2544:
[----:B------:R-:W-:-:S04]  /*9e30*/  LOP3.LUT R24, R24, 0x80000000, RZ, 0xc0, !PT ;  /* 0x8000000018187812 */ /* 0x000fc800078ec0ff */
[----:B------:R-:W-:-:S04]  /*9e40*/  SHF.R.U32.HI R3, RZ, 0x18, R24 ;  /* 0x00000018ff037819 */ /* 0x000fc80000011618 */
[----:B------:R-:W-:-:S05]  /*9e50*/  LOP3.LUT R3, R0, R3, RZ, 0xfc, !PT ;  /* 0x0000000300037212 */ /* 0x000fca00078efcff */
[----:B------:R0:W-:Y:S01]  /*9e60*/  STG.E.U8 desc[UR36][R8.64], R3 ;  /* 0x0000000308007986 */ /* 0x0001e2000c101124 */
[----:B------:R-:W-:Y:S05]  /*9e70*/  BRA `(.L_x_2530) ;  /* 0x00000004009c7947 */ /* 0x000fea0003800000 */
.L_x_2540:
[----:B------:R-:W-:-:S05]  /*9e80*/  F2FP.BF16.F32.PACK_AB R24, RZ, R24 ;  /* 0x00000018ff18723e */ /* 0x000fca00000010ff */
[----:B------:R0:W-:Y:S01]  /*9e90*/  STG.E.U16 desc[UR36][R8.64], R24 ;  /* 0x0000001808007986 */ /* 0x0001e2000c101524 */
[----:B------:R-:W-:Y:S05]  /*9ea0*/  BRA `(.L_x_2530) ;  /* 0x0000000400907947 */ /* 0x000fea0003800000 */
.L_x_2537:
        /* <DEDUP_REMOVED lines=11> */
.L_x_2549:
        /* <DEDUP_REMOVED lines=16> */
.L_x_2552:
[----:B------:R-:W-:-:S04]  /*a060*/  LOP3.LUT R24, R24, 0x80000000, RZ, 0xc0, !PT ;  /* 0x8000000018187812 */ /* 0x000fc800078ec0ff */
[----:B------:R-:W-:-:S04]  /*a070*/  SHF.R.U32.HI R3, RZ, 0x18, R24 ;  /* 0x00000018ff037819 */ /* 0x000fc80000011618 */
[----:B------:R-:W-:-:S04]  /*a080*/  LOP3.LUT R0, R0, R3, RZ, 0xfc, !PT ;  /* 0x0000000300007212 */ /* 0x000fc800078efcff */
[----:B------:R-:W-:-:S07]  /*a090*/  PRMT R4, R0, 0x7610, R4 ;  /* 0x0000761000047816 */ /* 0x000fce0000000004 */
.L_x_2551:
[----:B------:R-:W-:Y:S05]  /*a0a0*/  BSYNC B0 ;  /* 0x0000000000007941 */ /* 0x000fea0003800000 */
.L_x_2550:
[----:B------:R0:W-:Y:S01]  /*a0b0*/  STG.E.U8 desc[UR36][R8.64], R4 ;  /* 0x0000000408007986 */ /* 0x0001e2000c101124 */
[----:B------:R-:W-:Y:S05]  /*a0c0*/  BRA `(.L_x_2530) ;  /* 0x0000000400087947 */ /* 0x000fea0003800000 */
.L_x_2548:
        /* <DEDUP_REMOVED lines=16> */
.L_x_2555:
[----:B------:R-:W-:-:S04]  /*a1d0*/  LOP3.LUT R24, R24, 0x80000000, RZ, 0xc0, !PT ;  /* 0x8000000018187812 */ /* 0x000fc800078ec0ff */
[----:B------:R-:W-:-:S04]  /*a1e0*/  SHF.R.U32.HI R3, RZ, 0x18, R24 ;  /* 0x00000018ff037819 */ /* 0x000fc80000011618 */
[----:B------:R-:W-:-:S04]  /*a1f0*/  LOP3.LUT R0, R0, R3, RZ, 0xfc, !PT ;  /* 0x0000000300007212 */ /* 0x000fc800078efcff */
[----:B------:R-:W-:-:S07]  /*a200*/  PRMT R4, R0, 0x7610, R4 ;  /* 0x0000761000047816 */ /* 0x000fce0000000004 */
.L_x_2554:
[----:B------:R-:W-:Y:S05]  /*a210*/  BSYNC B0 ;  /* 0x0000000000007941 */ /* 0x000fea0003800000 */
.L_x_2553:
[----:B------:R0:W-:Y:S01]  /*a220*/  STG.E.U8 desc[UR36][R8.64], R4 ;  /* 0x0000000408007986 */ /* 0x0001e2000c101124 */
[----:B------:R-:W-:Y:S05]  /*a230*/  BRA `(.L_x_2530) ;  /* 0x0000000000ac7947 */ /* 0x000fea0003800000 */
.L_x_2547:
        /* <DEDUP_REMOVED lines=21> */
.L_x_2529:
        /* <DEDUP_REMOVED lines=15> */
[----:B0-23--:R-:W-:Y:S05]  /*a480*/  CALL.ABS.NOINC R14 ;  /* 0x000000000e007343 */ /* 0x00dfea0003c00000 */
.L_x_2558:
[----:B------:R-:W-:Y:S05]  /*a490*/  BRA `(.L_x_2530) ;  /* 0x0000000000147947 */ /* 0x000fea0003800000 */
.L_x_2557:
[----:B------:R-:W0:Y:S02]  /*a4a0*/  F2I.U64.TRUNC R24, R24 ;  /* 0x0000001800187311 */ /* 0x000e24000020d800 */
[----:B0-----:R0:W-:Y:S01]  /*a4b0*/  STG.E.64 desc[UR36][R8.64], R24 ;  /* 0x0000001808007986 */ /* 0x0011e2000c101b24 */
[----:B------:R-:W-:Y:S05]  /*a4c0*/  BRA `(.L_x_2530) ;  /* 0x0000000000087947 */ /* 0x000fea0003800000 */
.L_x_2556:
[----:B------:R-:W0:Y:S02]  /*a4d0*/  F2I.FTZ.U32.TRUNC.NTZ R3, R24 ;  /* 0x0000001800037305 */ /* 0x000e24000021f000 */
[----:B0-----:R0:W-:Y:S02]  /*a4e0*/  STG.E desc[UR36][R8.64], R3 ;  /* 0x0000000308007986 */ /* 0x0011e4000c101924 */
.L_x_2530:
[----:B------:R-:W-:-:S07]  /*a4f0*/  VIADD R27, R27, 0x80 ;  /* 0x000000801b1b7836 */ /* 0x000fce0000000000 */
.L_x_2490:
[----:B------:R-:W-:Y:S05]  /*a500*/  BSYNC B6 ;  /* 0x0000000000067941 */ /* 0x000fea0003800000 */
.L_x_2489:
[----:B------:R-:W-:-:S13]  /*a510*/  ISETP.GE.AND P0, PT, R27, R26, PT ;  /* 0x0000001a1b00720c */ /* 0x000fda0003f06270 */
[----:B------:R-:W-:Y:S05]  /*a520*/  @P0 EXIT ;  /* 0x000000000000094d */ /* 0x000fea0003800000 */
[----:B0-----:R-:W0:Y:S01]  /*a530*/  LDC.64 R4, c[0x0][0x228] ;  /* 0x00008a00ff047b82 */ /* 0x001e220000000a00 */
[----:B-1----:R-:W-:Y:S01]  /*a540*/  PRMT R0, R17, 0x9910, RZ ;  /* 0x0000991011007816 */ /* 0x002fe200000000ff */
[----:B------:R-:W-:Y:S01]  /*a550*/  IMAD R2, R2, 0x200, R27 ;  /* 0x0000020002027824 */ /* 0x000fe200078e021b */
[----:B------:R-:W-:Y:S02]  /*a560*/  ULDC UR4, c[0x0][0x254] ;  /* 0x0000950000047ab9 */ /* 0x000fe40000000800 */
[----:B------:R-:W-:Y:S01]  /*a570*/  ISETP.GT.AND P1, PT, R0, 0x9, PT ;  /* 0x000000090000780c */ /* 0x000fe20003f24270 */
[----:B----4-:R-:W-:-:S05]  /*a580*/  IMAD R3, R2, UR4, RZ ;  /* 0x0000000402037c24 */ /* 0x010fca000f8e02ff */
        /* <DEDUP_REMOVED lines=12> */
[----:B0-----:R-:W-:Y:S01]  /*a650*/  STG.E.U8 desc[UR36][R2.64], R5 ;  /* 0x0000000502007986 */ /* 0x001fe2000c101124 */
[----:B------:R-:W-:Y:S05]  /*a660*/  EXIT ;  /* 0x000000000000794d */ /* 0x000fea0003800000 */
.L_x_2562:
[----:B-----5:R-:W0:Y:S02]  /*a670*/  F2I.S64.TRUNC R16, R16 ;  /* 0x0000001000107311 */ /* 0x020e24000020d900 */
[----:B0-----:R-:W-:-:S05]  /*a680*/  IMAD.MOV.U32 R5, RZ, RZ, R16 ;  /* 0x000000ffff057224 */ /* 0x001fca00078e0010 */
[----:B------:R-:W-:Y:S01]  /*a690*/  STG.E.U8 desc[UR36][R2.64], R5 ;  /* 0x0000000502007986 */ /* 0x000fe2000c101124 */
[----:B------:R-:W-:Y:S05]  /*a6a0*/  EXIT ;  /* 0x000000000000794d */ /* 0x000fea0003800000 */
.L_x_2561:
[----:B------:R-:W-:-:S13]  /*a6b0*/  ISETP.NE.AND P0, PT, R0, 0x2, PT ;  /* 0x000000020000780c */ /* 0x000fda0003f05270 */
[----:B------:R-:W-:Y:S05]  /*a6c0*/  @!P0 BRA `(.L_x_2564) ;  /* 0x0000000000288947 */ /* 0x000fea0003800000 */
[----:B------:R-:W-:-:S13]  /*a6d0*/  ISETP.NE.AND P0, PT, R0, 0x3, PT ;  /* 0x000000030000780c */ /* 0x000fda0003f05270 */
[----:B------:R-:W-:Y:S05]  /*a6e0*/  @!P0 BRA `(.L_x_2565) ;  /* 0x0000000000148947 */ /* 0x000fea0003800000 */
[----:B------:R-:W-:-:S13]  /*a6f0*/  ISETP.NE.AND P0, PT, R0, 0x4, PT ;  /* 0x000000040000780c */ /* 0x000fda0003f05270 */
[----:B------:R-:W-:Y:S05]  /*a700*/  @P0 BRA `(.L_x_2563) ;  /* 0x0000000800d00947 */ /* 0x000fea0003800000 */
[----:B-----5:R-:W0:Y:S02]  /*a710*/  F2I.S64.TRUNC R16, R16 ;  /* 0x0000001000107311 */ /* 0x020e24000020d900 */
[----:B0-----:R-:W-:Y:S01]  /*a720*/  STG.E.64 desc[UR36][R2.64], R16 ;  /* 0x0000001002007986 */ /* 0x001fe2000c101b24 */
[----:B------:R-:W-:Y:S05]  /*a730*/  EXIT ;  /* 0x000000000000794d */ /* 0x000fea0003800000 */
.L_x_2565:
[----:B-----5:R-:W0:Y:S02]  /*a740*/  F2I.FTZ.TRUNC.NTZ R5, R16 ;  /* 0x0000001000057305 */ /* 0x020e24000021f100 */
[----:B0-----:R-:W-:Y:S01]  /*a750*/  STG.E desc[UR36][R2.64], R5 ;  /* 0x0000000502007986 */ /* 0x001fe2000c101924 */
[----:B------:R-:W-:Y:S05]  /*a760*/  EXIT ;  /* 0x000000000000794d */ /* 0x000fea0003800000 */
.L_x_2564:
[----:B-----5:R-:W0:Y:S02]  /*a770*/  F2I.FTZ.TRUNC.NTZ R5, R16 ;  /* 0x0000001000057305 */ /* 0x020e24000021f100 */
[----:B0-----:R-:W-:Y:S01]  /*a780*/  STG.E.U16 desc[UR36][R2.64], R5 ;  /* 0x0000000502007986 */ /* 0x001fe2000c101524 */
[----:B------:R-:W-:Y:S05]  /*a790*/  EXIT ;  /* 0x000000000000794d */ /* 0x000fea0003800000 */
.L_x_2560:
[----:B------:R-:W-:-:S13]  /*a7a0*/  ISETP.GT.AND P0, PT, R0, 0x6, PT ;  /* 0x000000060000780c */ /* 0x000fda0003f04270 */
[----:B------:R-:W-:Y:S05]  /*a7b0*/  @P0 BRA `(.L_x_2566) ;  /* 0x0000000000240947 */ /* 0x000fea0003800000 */
[----:B------:R-:W-:-:S13]  /*a7c0*/  ISETP.NE.AND P0, PT, R0, 0x5, PT ;  /* 0x000000050000780c */ /* 0x000fda0003f05270 */
[----:B------:R-:W-:Y:S05]  /*a7d0*/  @!P0 BRA `(.L_x_2567) ;  /* 0x0000000000108947 */ /* 0x000fea0003800000 */
[----:B------:R-:W-:-:S13]  /*a7e0*/  ISETP.NE.AND P0, PT, R0, 0x6, PT ;  /* 0x000000060000780c */ /* 0x000fda0003f05270 */
[----:B------:R-:W-:Y:S05]  /*a7f0*/  @P0 BRA `(.L_x_2563) ;  /* 0x0000000800940947 */ /* 0x000fea0003800000 */
[----:B-----5:R-:W-:Y:S01]  /*a800*/  STG.E desc[UR36][R2.64], R16 ;  /* 0x0000001002007986 */ /* 0x020fe2000c101924 */
[----:B------:R-:W-:Y:S05]  /*a810*/  EXIT ;  /* 0x000000000000794d */ /* 0x000fea0003800000 */
.L_x_2567:
[----:B-----5:R-:W-:-:S05]  /*a820*/  F2FP.F16.F32.PACK_AB R16, RZ, R16 ;  /* 0x00000010ff10723e */ /* 0x020fca00000000ff */
[----:B------:R-:W-:Y:S01]  /*a830*/  STG.E.U16 desc[UR36][R2.64], R16 ;  /* 0x0000001002007986 */ /* 0x000fe2000c101524 */
[----:B------:R-:W-:Y:S05]  /*a840*/  EXIT ;  /* 0x000000000000794d */ /* 0x000fea0003800000 */
.L_x_2566:
[----:B------:R-:W-:-:S13]  /*a850*/  ISETP.NE.AND P0, PT, R0, 0x7, PT ;  /* 0x000000070000780c */ /* 0x000fda0003f05270 */
[----:B------:R-:W-:Y:S05]  /*a860*/  @!P0 BRA `(.L_x_2568) ;  /* 0x00000000002c8947 */ /* 0x000fea0003800000 */
[----:B------:R-:W-:-:S13]  /*a870*/  ISETP.NE.AND P0, PT, R0, 0x8, PT ;  /* 0x000000080000780c */ /* 0x000fda0003f05270 */
[----:B------:R-:W-:Y:S05]  /*a880*/  @!P0 BRA `(.L_x_2569) ;  /* 0x0000000000148947 */ /* 0x000fea0003800000 */
[----:B------:R-:W-:-:S13]  /*a890*/  ISETP.NE.AND P0, PT, R0, 0x9, PT ;  /* 0x000000090000780c */ /* 0x000fda0003f05270 */
[----:B------:R-:W-:Y:S05]  /*a8a0*/  @P0 BRA `(.L_x_2563) ;  /* 0x0000000800680947 */ /* 0x000fea0003800000 */
[----:B------:R-:W-:-:S05]  /*a8b0*/  IMAD.MOV.U32 R17, RZ, RZ, RZ ;  /* 0x000000ffff117224 */ /* 0x000fca00078e00ff */
[----:B-----5:R-:W-:Y:S01]  /*a8c0*/  STG.E.64 desc[UR36][R2.64], R16 ;  /* 0x0000001002007986 */ /* 0x020fe2000c101b24 */
[----:B------:R-:W-:Y:S05]  /*a8d0*/  EXIT ;  /* 0x000000000000794d */ /* 0x000fea0003800000 */
.L_x_2569:
[----:B-----5:R-:W-:-:S04]  /*a8e0*/  F2FP.F16.F32.PACK_AB R5, RZ, R16 ;  /* 0x00000010ff05723e */ /* 0x020fc800000000ff */
[----:B------:R-:W-:-:S05]  /*a8f0*/  PRMT R5, R5, 0x5410, RZ ;  /* 0x0000541005057816 */ /* 0x000fca00000000ff */
[----:B------:R-:W-:Y:S01]  /*a900*/  STG.E desc[UR36][R2.64], R5 ;  /* 0x0000000502007986 */ /* 0x000fe2000c101924 */
[----:B------:R-:W-:Y:S05]  /*a910*/  EXIT ;  /* 0x000000000000794d */ /* 0x000fea0003800000 */
.L_x_2568:
[----:B-----5:R-:W-:-:S06]  /*a920*/  FMUL.FTZ R4, R16, 1 ;  /* 0x3f80000010047820 */ /* 0x020fcc0000410000 */
[----:B------:R-:W0:Y:S02]  /*a930*/  F2F.F64.F32 R4, R4 ;  /* 0x0000000400047310 */ /* 0x000e240000201800 */
[----:B0-----:R-:W-:Y:S01]  /*a940*/  STG.E.64 desc[UR36][R2.64], R4 ;  /* 0x0000000402007986 */ /* 0x001fe2000c101b24 */
[----:B------:R-:W-:Y:S05]  /*a950*/  EXIT ;  /* 0x000000000000794d */ /* 0x000fea0003800000 */
.L_x_2559:
        /* <DEDUP_REMOVED lines=10> */
[----:B------:R-:W-:Y:S01]  /*aa00*/  STG.E.U8 desc[UR36][R2.64], R5 ;  /* 0x0000000502007986 */ /* 0x000fe2000c101124 */
[----:B------:R-:W-:Y:S05]  /*aa10*/  EXIT ;  /* 0x000000000000794d */ /* 0x000fea0003800000 */
.L_x_2572:
[----:B-----5:R-:W-:Y:S01]  /*aa20*/  FMUL.FTZ R4, R16, 1 ;  /* 0x3f80000010047820 */ /* 0x020fe20000410000 */
[----:B------:R-:W-:-:S05]  /*aa30*/  CS2R R6, SRZ ;  /* 0x0000000000067805 */ /* 0x000fca000001ff00 */
[----:B------:R-:W0:Y:S02]  /*aa40*/  F2F.F64.F32 R4, R4 ;  /* 0x0000000400047310 */ /* 0x000e240000201800 */
[----:B0-----:R-:W-:Y:S01]  /*aa50*/  STG.E.128 desc[UR36][R2.64], R4 ;  /* 0x0000000402007986 */ /* 0x001fe2000c101d24 */
[----:B------:R-:W-:Y:S05]  /*aa60*/  EXIT ;  /* 0x000000000000794d */ /* 0x000fea0003800000 */
.L_x_2571:
        /* <DEDUP_REMOVED lines=20> */
.L_x_2576:
[----:B------:R-:W-:Y:S05]  /*abb0*/  BSYNC B0 ;  /* 0x0000000000007941 */ /* 0x000fea0003800000 */
.L_x_2575:
[----:B------:R-:W-:-:S05]  /*abc0*/  LOP3.LUT R7, R0, R7, RZ, 0xfc, !PT ;  /* 0x0000000700077212 */ /* 0x000fca00078efcff */
[----:B------:R-:W-:Y:S01]  /*abd0*/  STG.E.U8 desc[UR36][R2.64], R7 ;  /* 0x0000000702007986 */ /* 0x000fe2000c101124 */
[----:B------:R-:W-:Y:S05]  /*abe0*/  EXIT ;  /* 0x000000000000794d */ /* 0x000fea0003800000 */
.L_x_2574:
[----:B-----5:R-:W-:Y:S01]  /*abf0*/  LOP3.LUT R4, R16, 0x7fffffff, RZ, 0xc0, !PT ;  /* 0x7fffffff10047812 */ /* 0x020fe200078ec0ff */
        /* <DEDUP_REMOVED lines=11> */
.L_x_2578:
[----:B------:R-:W-:Y:S01]  /*acb0*/  IMAD.MOV.U32 R0, RZ, RZ, 0x7f ;  /* 0x0000007fff007424 */ /* 0x000fe200078e00ff */
[----:B------:R-:W-:-:S04]  /*acc0*/  ISETP.GT.U32.AND P0, PT, R4, 0x7f800000, PT ;  /* 0x7f8000000400780c */ /* 0x000fc80003f04070 */
[----:B------:R-:W-:-:S09]  /*acd0*/  SEL R0, R0, 0x7c, P0 ;  /* 0x0000007c00007807 */ /* 0x000fd20000000000 */
.L_x_2579:
[----:B------:R-:W-:Y:S05]  /*ace0*/  BSYNC B0 ;  /* 0x0000000000007941 */ /* 0x000fea0003800000 */
.L_x_2577:
[----:B------:R-:W-:-:S04]  /*acf0*/  LOP3.LUT R16, R16, 0x80000000, RZ, 0xc0, !PT ;  /* 0x8000000010107812 */ /* 0x000fc800078ec0ff */
[----:B------:R-:W-:-:S04]  /*ad00*/  SHF.R.U32.HI R5, RZ, 0x18, R16 ;  /* 0x00000018ff057819 */ /* 0x000fc80000011610 */
[----:B------:R-:W-:-:S05]  /*ad10*/  LOP3.LUT R5, R0, R5, RZ, 0xfc, !PT ;  /* 0x0000000500057212 */ /* 0x000fca00078efcff */
[----:B------:R-:W-:Y:S01]  /*ad20*/  STG.E.U8 desc[UR36][R2.64], R5 ;  /* 0x0000000502007986 */ /* 0x000fe2000c101124 */
[----:B------:R-:W-:Y:S05]  /*ad30*/  EXIT ;  /* 0x000000000000794d */ /* 0x000fea0003800000 */
.L_x_2573:
[----:B-----5:R-:W-:-:S05]  /*ad40*/  F2FP.BF16.F32.PACK_AB R16, RZ, R16 ;  /* 0x00000010ff10723e */ /* 0x020fca00000010ff */
[----:B------:R-:W-:Y:S01]  /*ad50*/  STG.E.U16 desc[UR36][R2.64], R16 ;  /* 0x0000001002007986 */ /* 0x000fe2000c101524 */
[----:B------:R-:W-:Y:S05]  /*ad60*/  EXIT ;  /* 0x000000000000794d */ /* 0x000fea0003800000 */
.L_x_2570:
        /* <DEDUP_REMOVED lines=9> */
[----:B0-----:R-:W-:Y:S01]  /*ae00*/  STG.E.U16 desc[UR36][R2.64], R5 ;  /* 0x0000000502007986 */ /* 0x001fe2000c101524 */
[----:B------:R-:W-:Y:S05]  /*ae10*/  EXIT ;  /* 0x000000000000794d */ /* 0x000fea0003800000 */
.L_x_2582:
        /* <DEDUP_REMOVED lines=16> */
.L_x_2585:
[----:B------:R-:W-:-:S04]  /*af20*/  LOP3.LUT R16, R16, 0x80000000, RZ, 0xc0, !PT ;  /* 0x8000000010107812 */ /* 0x000fc800078ec0ff */
[----:B------:R-:W-:-:S04]  /*af30*/  SHF.R.U32.HI R5, RZ, 0x18, R16 ;  /* 0x00000018ff057819 */ /* 0x000fc80000011610 */
[----:B------:R-:W-:-:S04]  /*af40*/  LOP3.LUT R4, R4, R5, RZ, 0xfc, !PT ;  /* 0x0000000504047212 */ /* 0x000fc800078efcff */
[----:B------:R-:W-:-:S07]  /*af50*/  PRMT R0, R4, 0x7610, R0 ;  /* 0x0000761004007816 */ /* 0x000fce0000000000 */
.L_x_2584:
[----:B------:R-:W-:Y:S05]  /*af60*/  BSYNC B0 ;  /* 0x0000000000007941 */ /* 0x000fea0003800000 */
.L_x_2583:
[----:B------:R-:W-:Y:S01]  /*af70*/  STG.E.U8 desc[UR36][R2.64], R0 ;  /* 0x0000000002007986 */ /* 0x000fe2000c101124 */
[----:B------:R-:W-:Y:S05]  /*af80*/  EXIT ;  /* 0x000000000000794d */ /* 0x000fea0003800000 */
.L_x_2581:
        /* <DEDUP_REMOVED lines=16> */
.L_x_2588:
[----:B------:R-:W-:-:S04]  /*b090*/  LOP3.LUT R16, R16, 0x80000000, RZ, 0xc0, !PT ;  /* 0x8000000010107812 */ /* 0x000fc800078ec0ff */
[----:B------:R-:W-:-:S04]  /*b0a0*/  SHF.R.U32.HI R5, RZ, 0x18, R16 ;  /* 0x00000018ff057819 */ /* 0x000fc80000011610 */
[----:B------:R-:W-:-:S04]  /*b0b0*/  LOP3.LUT R4, R4, R5, RZ, 0xfc, !PT ;  /* 0x0000000504047212 */ /* 0x000fc800078efcff */
[----:B------:R-:W-:-:S07]  /*b0c0*/  PRMT R0, R4, 0x7610, R0 ;  /* 0x0000761004007816 */ /* 0x000fce0000000000 */
.L_x_2587:
[----:B------:R-:W-:Y:S05]  /*b0d0*/  BSYNC B0 ;  /* 0x0000000000007941 */ /* 0x000fea0003800000 */
.L_x_2586:
[----:B------:R-:W-:Y:S01]  /*b0e0*/  STG.E.U8 desc[UR36][R2.64], R0 ;  /* 0x0000000002007986 */ /* 0x000fe2000c101124 */
[----:B------:R-:W-:Y:S05]  /*b0f0*/  EXIT ;  /* 0x000000000000794d */ /* 0x000fea0003800000 */
.L_x_2580:
        /* <DEDUP_REMOVED lines=21> */
.L_x_2563:
        /* <DEDUP_REMOVED lines=15> */
[----:B-123-5:R-:W-:Y:S05]  /*b340*/  CALL.ABS.NOINC R2 ;  /* 0x0000000002007343 */ /* 0x02efea0003c00000 */
.L_x_2591:
[----:B------:R-:W-:Y:S05]  /*b350*/  EXIT ;  /* 0x000000000000794d */ /* 0x000fea0003800000 */
.L_x_2590:
[----:B-----5:R-:W0:Y:S02]  /*b360*/  F2I.U64.TRUNC R16, R16 ;  /* 0x0000001000107311 */ /* 0x020e24000020d800 */
[----:B0-----:R-:W-:Y:S01]  /*b370*/  STG.E.64 desc[UR36][R2.64], R16 ;  /* 0x0000001002007986 */ /* 0x001fe2000c101b24 */
[----:B------:R-:W-:Y:S05]  /*b380*/  EXIT ;  /* 0x000000000000794d */ /* 0x000fea0003800000 */
.L_x_2589:
[----:B-----5:R-:W0:Y:S02]  /*b390*/  F2I.FTZ.U32.TRUNC.NTZ R5, R16 ;  /* 0x0000001000057305 */ /* 0x020e24000021f000 */
[----:B0-----:R-:W-:Y:S01]  /*b3a0*/  STG.E desc[UR36][R2.64], R5 ;  /* 0x0000000502007986 */ /* 0x001fe2000c101924 */
[----:B------:R-:W-:Y:S05]  /*b3b0*/  EXIT ;  /* 0x000000000000794d */ /* 0x000fea0003800000 */
.L_x_2592:
        /* <DEDUP_REMOVED lines=12> */
.L_x_7919:


//--------------------- .text._ZN2at6native18elementwise_kernelILi128ELi2EZNS0_22gpu_kernel_impl_nocastIZZZNS0_65_GLOBAL__N__cd49fe81_27_ActivationSoftplusKernel_cu_1520ed90_292724softplus_backward_kernelERNS_18TensorIteratorBaseERKN3c106ScalarES9_ENKUlvE_clEvENKUlvE0_clEvEUlffE_EEvS5_RKT_EUliE_EEviT1_ --------------------------
	.section	.text._ZN2at6native18elementwise_kernelILi128ELi2EZNS0_22gpu_kernel_impl_nocastIZZZNS0_65_GLOBAL__N__cd49fe81_27_ActivationSoftplusKernel_cu_1520ed90_292724softplus_backward_kernelERNS_18TensorIteratorBaseERKN3c106ScalarES9_ENKUlvE_clEvENKUlvE0_clEvEUlffE_EEvS5_RKT_EUliE_EEviT1_,"ax",@progbits
	.align	128
        .global         _ZN2at6native18elementwise_kernelILi128ELi2EZNS0_22gpu_kernel_impl_nocastIZZZNS0_65_GLOBAL__N__cd49fe81_27_ActivationSoftplusKernel_cu_1520ed90_292724softplus_backward_kernelERNS_18TensorIteratorBaseERKN3c106ScalarES9_ENKUlvE_clEvENKUlvE0_clEvEUlffE_EEvS5_RKT_EUliE_EEviT1_
        .type           _ZN2at6native18elementwise_kernelILi128ELi2EZNS0_22gpu_kernel_impl_nocastIZZZNS0_65_GLOBAL__N__cd49fe81_27_ActivationSoftplusKernel_cu_1520ed90_292724softplus_backward_kernelERNS_18TensorIteratorBaseERKN3c106ScalarES9_ENKUlvE_clEvENKUlvE0_clEvEUlffE_EEvS5_RKT_EUliE_EEviT1_,@function
        .size           _ZN2at6native18elementwise_kernelILi128ELi2EZNS0_22gpu_kernel_impl_nocastIZZZNS0_65_GLOBAL__N__cd49fe81_27_ActivationSoftplusKernel_cu_1520ed90_292724softplus_backward_kernelERNS_18TensorIteratorBaseERKN3c106ScalarES9_ENKUlvE_clEvENKUlvE0_clEvEUlffE_EEvS5_RKT_EUliE_EEviT1_,(.L_x_7920 - _ZN2at6native18elementwise_kernelILi128ELi2EZNS0_22gpu_kernel_impl_nocastIZZZNS0_65_GLOBAL__N__cd49fe81_27_ActivationSoftplusKernel_cu_1520ed90_292724softplus_backward_kernelERNS_18TensorIteratorBaseERKN3c106ScalarES9_ENKUlvE_clEvENKUlvE0_clEvEUlffE_EEvS5_RKT_EUliE_EEviT1_)
        .other          _ZN2at6native18elementwise_kernelILi128ELi2EZNS0_22gpu_kernel_impl_nocastIZZZNS0_65_GLOBAL__N__cd49fe81_27_ActivationSoftplusKernel_cu_1520ed90_292724softplus_backward_kernelERNS_18TensorIteratorBaseERKN3c106ScalarES9_ENKUlvE_clEvENKUlvE0_clEvEUlffE_EEvS5_RKT_EUliE_EEviT1_,@"STO_CUDA_ENTRY STV_DEFAULT"
_ZN2at6native18elementwise_kernelILi128ELi2EZNS0_22gpu_kernel_impl_nocastIZZZNS0_65_GLOBAL__N__cd49fe81_27_ActivationSoftplusKernel_cu_1520ed90_292724softplus_backward_kernelERNS_18TensorIteratorBaseERKN3c106ScalarES9_ENKUlvE_clEvENKUlvE0_clEvEUlffE_EEvS5_RKT_EUliE_EEviT1_:
.text._ZN2at6native18elementwise_kernelILi128ELi2EZNS0_22gpu_kernel_impl_nocastIZZZNS0_65_GLOBAL__N__cd49fe81_27_ActivationSoftplusKernel_cu_1520ed90_292724softplus_backward_kernelERNS_18TensorIteratorBaseERKN3c106ScalarES9_ENKUlvE_clEvENKUlvE0_clEvEUlffE_EEvS5_RKT_EUliE_EEviT1_:
        /* <DEDUP_REMOVED lines=362> */
.L_x_2595:
[----:B------:R-:W-:Y:S02]  /*16a0*/  ULDC.64 UR8, c[0x0][0x488] ;  /* 0x0001220000087ab9 */ /* 0x000fe40000000a00 */
[----:B------:R-:W-:-:S04]  /*16b0*/  IADD3 R8, P0, R2, UR8, RZ ;  /* 0x0000000802087c10 */ /* 0x000fc8000ff1e0ff */
[----:B------:R-:W-:Y:S01]  /*16c0*/  IADD3.X R9, RZ, UR9, RZ, P0, !PT ;  /* 0x00000009ff097c10 */ /* 0x000fe200087fe4ff */
[----:B------:R-:W-:-:S04]  /*16d0*/  ULDC.64 UR8, c[0x0][0x480] ;  /* 0x0001200000087ab9 */ /* 0x000fc80000000a00 */
[----:B------:R-:W2:Y:S01]  /*16e0*/  LDG.E R8, desc[UR4][R8.64] ;  /* 0x0000000408087981 */ /* 0x000ea2000c1e1900 */
[----:B------:R-:W-:-:S04]  /*16f0*/  IADD3 R6, P0, R0, UR8, RZ ;  /* 0x0000000800067c10 */ /* 0x000fc8000ff1e0ff */
[----:B------:R-:W-:Y:S01]  /*1700*/  IADD3.X R7, RZ, UR9, RZ, P0, !PT ;  /* 0x00000009ff077c10 */ /* 0x000fe200087fe4ff */
[----:B------:R-:W-:-:S05]  /*1710*/  ULDC.64 UR8, c[0x0][0x490] ;  /* 0x0001240000087ab9 */ /* 0x000fca0000000a00 */
[----:B------:R-:W3:Y:S01]  /*1720*/  LDG.E R7, desc[UR4][R6.64] ;  /* 0x0000000406077981 */ /* 0x000ee2000c1e1900 */
[----:B------:R-:W-:Y:S01]  /*1730*/  IADD3 R3, R3, 0x80, RZ ;  /* 0x0000008003037810 */ /* 0x000fe20007ffe0ff */
[----:B--2---:R-:W-:-:S05]  /*1740*/  FMUL.FTZ R0, R8, UR8 ;  /* 0x0000000808007c20 */ /* 0x004fca0008410000 */
[----:B------:R-:W-:Y:S01]  /*1750*/  FSETP.GT.FTZ.AND P0, PT, R0, UR9, PT ;  /* 0x0000000900007c0b */ /* 0x000fe2000bf14000 */
[----:B------:R-:W-:Y:S02]  /*1760*/  ULDC.64 UR8, c[0x0][0x478] ;  /* 0x00011e0000087ab9 */ /* 0x000fe40000000a00 */
[----:B------:R-:W-:-:S04]  /*1770*/  IADD3 R4, P1, R5, UR8, RZ ;  /* 0x0000000805047c10 */ /* 0x000fc8000ff3e0ff */
[----:B------:R-:W-:-:S06]  /*1780*/  IADD3.X R5, RZ, UR9, RZ, P1, !PT ;  /* 0x00000009ff057c10 */ /* 0x000fcc0008ffe4ff */
[----:B------:R-:W-:-:S06]  /*1790*/  @!P0 FMUL.FTZ R0, R0, 1.4426950216293334961 ;  /* 0x3fb8aa3b00008820 */ /* 0x000fcc0000410000 */
[----:B------:R-:W0:Y:S02]  /*17a0*/  @!P0 MUFU.EX2 R0, R0 ;  /* 0x0000000000008308 */ /* 0x000e240000000800 */
[----:B0-----:R-:W-:Y:S01]  /*17b0*/  @!P0 FADD.FTZ R10, R0, 1 ;  /* 0x3f800000000a8421 */ /* 0x001fe20000010000 */
[----:B---3--:R-:W-:-:S05]  /*17c0*/  @!P0 FMUL.FTZ R2, R7, R0 ;  /* 0x0000000007028220 */ /* 0x008fca0000410000 */
[----:B------:R-:W0:Y:S02]  /*17d0*/  @!P0 MUFU.RCP R9, R10 ;  /* 0x0000000a00098308 */ /* 0x000e240000001000 */
[----:B0-----:R-:W-:-:S05]  /*17e0*/  @!P0 FMUL.FTZ R7, R2, R9 ;  /* 0x0000000902078220 */ /* 0x001fca0000410000 */
[----:B------:R0:W-:Y:S02]  /*17f0*/  STG.E desc[UR4][R4.64], R7 ;  /* 0x0000000704007986 */ /* 0x0001e4000c101904 */
.L_x_2594:
[----:B------:R-:W-:Y:S05]  /*1800*/  BSYNC B0 ;  /* 0x0000000000007941 */ /* 0x000fea0003800000 */
.L_x_2593:
[----:B------:R-:W-:-:S13]  /*1810*/  ISETP.GE.AND P0, PT, R3, UR6, PT ;  /* 0x0000000603007c0c */ /* 0x000fda000bf06270 */
[----:B------:R-:W-:Y:S05]  /*1820*/  @P0 EXIT ;  /* 0x000000000000094d */ /* 0x000fea0003800000 */
        /* <DEDUP_REMOVED lines=353> */
.L_x_2596:
        /* <DEDUP_REMOVED lines=20> */
[----:B------:R-:W-:Y:S01]  /*2f80*/  STG.E desc[UR4][R4.64], R3 ;  /* 0x0000000304007986 */ /* 0x000fe2000c101904 */
[----:B------:R-:W-:Y:S05]  /*2f90*/  EXIT ;  /* 0x000000000000794d */ /* 0x000fea0003800000 */
.L_x_2597:
        /* <DEDUP_REMOVED lines=14> */
.L_x_7920:


//--------------------- .text._ZN2at6native27unrolled_elementwise_kernelIZZZNS0_65_GLOBAL__N__cd49fe81_27_ActivationSoftplusKernel_cu_1520ed90_292724softplus_backward_kernelERNS_18TensorIteratorBaseERKN3c106ScalarES8_ENKUlvE_clEvENKUlvE0_clEvEUlffE_St5arrayIPcLm3EELi4E23TrivialOffsetCalculatorILi2EjESF_ILi1EjENS0_6memory15LoadWithoutCastENSI_16StoreWithoutCastEEEviT_T0_T2_T3_T4_T5_ --------------------------
	.section	.text._ZN2at6native27unrolled_elementwise_kernelIZZZNS0_65_GLOBAL__N__cd49fe81_27_ActivationSoftplusKernel_cu_1520ed90_292724softplus_backward_kernelERNS_18TensorIteratorBaseERKN3c106ScalarES8_ENKUlvE_clEvENKUlvE0_clEvEUlffE_St5arrayIPcLm3EELi4E23TrivialOffsetCalculatorILi2EjESF_ILi1EjENS0_6memory15LoadWithoutCastENSI_16StoreWithoutCastEEEviT_T0_T2_T3_T4_T5_,"ax",@progbits
	.align	128
        .global         _ZN2at6native27unrolled_elementwise_kernelIZZZNS0_65_GLOBAL__N__cd49fe81_27_ActivationSoftplusKernel_cu_1520ed90_292724softplus_backward_kernelERNS_18TensorIteratorBaseERKN3c106ScalarES8_ENKUlvE_clEvENKUlvE0_clEvEUlffE_St5arrayIPcLm3EELi4E23TrivialOffsetCalculatorILi2EjESF_ILi1EjENS0_6memory15LoadWithoutCastENSI_16StoreWithoutCastEEEviT_T0_T2_T3_T4_T5_
        .type           _ZN2at6native27unrolled_elementwise_kernelIZZZNS0_65_GLOBAL__N__cd49fe81_27_ActivationSoftplusKernel_cu_1520ed90_292724softplus_backward_kernelERNS_18TensorIteratorBaseERKN3c106ScalarES8_ENKUlvE_clEvENKUlvE0_clEvEUlffE_St5arrayIPcLm3EELi4E23TrivialOffsetCalculatorILi2EjESF_ILi1EjENS0_6memory15LoadWithoutCastENSI_16StoreWithoutCastEEEviT_T0_T2_T3_T4_T5_,@function
        .size           _ZN2at6native27unrolled_elementwise_kernelIZZZNS0_65_GLOBAL__N__cd49fe81_27_ActivationSoftplusKernel_cu_1520ed90_292724softplus_backward_kernelERNS_18TensorIteratorBaseERKN3c106ScalarES8_ENKUlvE_clEvENKUlvE0_clEvEUlffE_St5arrayIPcLm3EELi4E23TrivialOffsetCalculatorILi2EjESF_ILi1EjENS0_6memory15LoadWithoutCastENSI_16StoreWithoutCastEEEviT_T0_T2_T3_T4_T5_,(.L_x_7921 - _ZN2at6native27unrolled_elementwise_kernelIZZZNS0_65_GLOBAL__N__cd49fe81_27_ActivationSoftplusKernel_cu_1520ed90_292724softplus_backward_kernelERNS_18TensorIteratorBaseERKN3c106ScalarES8_ENKUlvE_clEvENKUlvE0_clEvEUlffE_St5arrayIPcLm3EELi4E23TrivialOffsetCalculatorILi2EjESF_ILi1EjENS0_6memory15LoadWithoutCastENSI_16StoreWithoutCastEEEviT_T0_T2_T3_T4_T5_)
        .other          _ZN2at6native27unrolled_elementwise_kernelIZZZNS0_65_GLOBAL__N__cd49fe81_27_ActivationSoftplusKernel_cu_1520ed90_292724softplus_backward_kernelERNS_18TensorIteratorBaseERKN3c106ScalarES8_ENKUlvE_clEvENKUlvE0_clEvEUlffE_St5arrayIPcLm3EELi4E23TrivialOffsetCalculatorILi2EjESF_ILi1EjENS0_6memory15LoadWithoutCastENSI_16StoreWithoutCastEEEviT_T0_T2_T3_T4_T5_,@"STO_CUDA_ENTRY STV_DEFAULT"
_ZN2at6native27unrolled_elementwise_kernelIZZZNS0_65_GLOBAL__N__cd49fe81_27_ActivationSoftplusKernel_cu_1520ed90_292724softplus_backward_kernelERNS_18TensorIteratorBaseERKN3c106ScalarES8_ENKUlvE_clEvENKUlvE0_clEvEUlffE_St5arrayIPcLm3EELi4E23TrivialOffsetCalculatorILi2EjESF_ILi1EjENS0_6memory15LoadWithoutCastENSI_16StoreWithoutCastEEEviT_T0_T2_T3_T4_T5_:
.text._ZN2at6native27unrolled_elementwise_kernelIZZZNS0_65_GLOBAL__N__cd49fe81_27_ActivationSoftplusKernel_cu_1520ed90_292724softplus_backward_kernelERNS_18TensorIteratorBaseERKN3c106ScalarES8_ENKUlvE_clEvENKUlvE0_clEvEUlffE_St5arrayIPcLm3EELi4E23TrivialOffsetCalculatorILi2EjESF_ILi1EjENS0_6memory15LoadWithoutCastENSI_16StoreWithoutCastEEEviT_T0_T2_T3_T4_T5_:
[----:B------:R-:W-:Y:S01]  /*0000*/  LDC R1, c[0x0][0x28] ;  /* 0x00000a00ff017b82 */ /* 0x000fe20000000800 */
[----:B------:R-:W0:Y:S07]  /*0010*/  S2R R17, SR_CTAID.X ;  /* 0x0000000000117919 */ /* 0x000e2e0000002500 */
[----:B------:R-:W0:Y:S01]  /*0020*/  LDC R2, c[0x0][0x210] ;  /* 0x00008400ff027b82 */ /* 0x000e220000000800 */
[----:B------:R-:W-:Y:S01]  /*0030*/  ULDC.64 UR4, c[0x0][0x208] ;  /* 0x0000820000047ab9 */ /* 0x000fe20000000a00 */
[----:B------:R-:W-:Y:S01]  /*0040*/  CS2R R12, SRZ ;  /* 0x00000000000c7805 */ /* 0x000fe2000001ff00 */
[----:B------:R-:W1:Y:S01]  /*0050*/  S2R R0, SR_TID.X ;  /* 0x0000000000007919 */ /* 0x000e620000002100 */
[----:B0-----:R-:W-:Y:S01]  /*0060*/  IMAD R15, R17, -0x200, R2 ;  /* 0xfffffe00110f7824 */ /* 0x001fe200078e0202 */
[----:B-1----:R-:W-:-:S04]  /*0070*/  MOV R14, R0 ;  /* 0x00000000000e7202 */ /* 0x002fc80000000f00 */
[----:B------:R-:W-:-:S13]  /*0080*/  ISETP.GE.AND P0, PT, R0, R15, PT ;  /* 0x0000000f0000720c */ /* 0x000fda0003f06270 */
[----:B------:R-:W-:Y:S01]  /*0090*/  @!P0 IADD3 R0, R14, 0x80, RZ ;  /* 0x000000800e008810 */ /* 0x000fe20007ffe0ff */
[----:B------:R-:W0:Y:S03]  /*00a0*/  @!P0 LDC.64 R6, c[0x0][0x238] ;  /* 0x00008e00ff068b82 */ /* 0x000e260000000a00 */
[----:B------:R-:W-:-:S13]  /*00b0*/  ISETP.GE.AND P1, PT, R0, R15, PT ;  /* 0x0000000f0000720c */ /* 0x000fda0003f26270 */
[----:B------:R-:W-:Y:S01]  /*00c0*/  @!P1 LEA R23, R17, R0, 0x9 ;  /* 0x0000000011179211 */ /* 0x000fe200078e48ff */
[----:B------:R-:W1:Y:S01]  /*00d0*/  @!P1 LDC.64 R24, c[0x0][0x238] ;  /* 0x00008e00ff189b82 */ /* 0x000e620000000a00 */
[----:B------:R-:W-:-:S04]  /*00e0*/  @!P1 IADD3 R0, R0, 0x80, RZ ;  /* 0x0000008000009810 */ /* 0x000fc80007ffe0ff */
[C---:B------:R-:W-:Y:S02]  /*00f0*/  ISETP.GE.AND P3, PT, R0.reuse, R15, PT ;  /* 0x0000000f0000720c */ /* 0x040fe40003f66270 */
[C---:B------:R-:W-:Y:S01]  /*0100*/  @!P0 LEA R16, R17.reuse, R14, 0x9 ;  /* 0x0000000e11108211 */ /* 0x040fe200078e48ff */
[----:B------:R-:W2:Y:S10]  /*0110*/  @!P1 LDC.64 R10, c[0x0][0x230] ;  /* 0x00008c00ff0a9b82 */ /* 0x000eb40000000a00 */
[----:B------:R-:W3:Y:S01]  /*0120*/  @!P3 LDC.64 R4, c[0x0][0x238] ;  /* 0x00008e00ff04bb82 */ /* 0x000ee20000000a00 */
[----:B------:R-:W-:Y:S01]  /*0130*/  @!P3 LEA R21, R17, R0, 0x9 ;  /* 0x000000001115b211 */ /* 0x000fe200078e48ff */
[----:B-1----:R-:W-:Y:S01]  /*0140*/  @!P1 IMAD.WIDE.U32 R24, R23, 0x4, R24 ;  /* 0x0000000417189825 */ /* 0x002fe200078e0018 */
[----:B------:R-:W-:-:S05]  /*0150*/  @!P3 IADD3 R0, R0, 0x80, RZ ;  /* 0x000000800000b810 */ /* 0x000fca0007ffe0ff */
[----:B------:R-:W1:Y:S01]  /*0160*/  @!P3 LDC.64 R8, c[0x0][0x230] ;  /* 0x00008c00ff08bb82 */ /* 0x000e620000000a00 */
[----:B0-----:R-:W-:Y:S01]  /*0170*/  @!P0 IMAD.WIDE.U32 R6, R16, 0x4, R6 ;  /* 0x0000000410068825 */ /* 0x001fe200078e0006 */
[----:B------:R-:W-:Y:S01]  /*0180*/  ISETP.GE.AND P2, PT, R0, R15, PT ;  /* 0x0000000f0000720c */ /* 0x000fe20003f46270 */
[----:B------:R-:W5:Y:S02]  /*0190*/  @!P1 LDG.E R13, desc[UR4][R24.64] ;  /* 0x00000004180d9981 */ /* 0x000f64000c1e1900 */
[----:B---3--:R-:W-:-:S10]  /*01a0*/  @!P3 IMAD.WIDE.U32 R28, R21, 0x4, R4 ;  /* 0x00000004151cb825 */ /* 0x008fd400078e0004 */
[----:B------:R-:W0:Y:S01]  /*01b0*/  @!P2 LDC.64 R2, c[0x0][0x238] ;  /* 0x00008e00ff02ab82 */ /* 0x000e220000000a00 */
[----:B------:R-:W-:Y:S01]  /*01c0*/  @!P2 LEA R19, R17, R0, 0x9 ;  /* 0x000000001113a211 */ /* 0x000fe200078e48ff */
[----:B------:R-:W-:Y:S01]  /*01d0*/  HFMA2.MMA R0, -RZ, RZ, 0, 0 ;  /* 0x00000000ff007435 */ /* 0x000fe200000001ff */
[----:B--2---:R-:W-:Y:S01]  /*01e0*/  @!P1 IMAD.WIDE.U32 R10, R23, 0x4, R10 ;  /* 0x00000004170a9825 */ /* 0x004fe200078e000a */
[----:B------:R2:W5:Y:S03]  /*01f0*/  @!P3 LDG.E R12, desc[UR4][R28.64] ;  /* 0x000000041c0cb981 */ /* 0x000566000c1e1900 */
[----:B-1----:R-:W-:Y:S01]  /*0200*/  @!P3 IMAD.WIDE.U32 R8, R21, 0x4, R8 ;  /* 0x000000041508b825 */ /* 0x002fe200078e0008 */
[----:B------:R-:W-:Y:S01]  /*0210*/  CS2R R20, SRZ ;  /* 0x0000000000147805 */ /* 0x000fe2000001ff00 */
[----:B------:R-:W1:Y:S05]  /*0220*/  @!P2 LDC.64 R4, c[0x0][0x230] ;  /* 0x00008c00ff04ab82 */ /* 0x000e6a0000000a00 */
[----:B------:R-:W5:Y:S03]  /*0230*/  @!P0 LDG.E R20, desc[UR4][R6.64] ;  /* 0x0000000406148981 */ /* 0x000f66000c1e1900 */
[----:B------:R-:W3:Y:S01]  /*0240*/  @!P0 LDC.64 R22, c[0x0][0x228] ;  /* 0x00008a00ff168b82 */ /* 0x000ee20000000a00 */
[----:B0-----:R-:W-:-:S07]  /*0250*/  @!P2 IMAD.WIDE.U32 R26, R19, 0x4, R2 ;  /* 0x00000004131aa825 */ /* 0x001fce00078e0002 */
[----:B------:R-:W0:Y:S01]  /*0260*/  @!P0 LDC.64 R2, c[0x0][0x230] ;  /* 0x00008c00ff028b82 */ /* 0x000e220000000a00 */
[C---:B--2---:R-:W-:Y:S01]  /*0270*/  IADD3 R28, R14.reuse, 0x80, RZ ;  /* 0x000000800e1c7810 */ /* 0x044fe20007ffe0ff */
[----:B------:R2:W5:Y:S01]  /*0280*/  @!P2 LDG.E R0, desc[UR4][R26.64] ;  /* 0x000000041a00a981 */ /* 0x000562000c1e1900 */
[C---:B------:R-:W-:Y:S01]  /*0290*/  IADD3 R24, R14.reuse, 0x100, RZ ;  /* 0x000001000e187810 */ /* 0x040fe20007ffe0ff */
[----:B-1----:R-:W-:Y:S01]  /*02a0*/  @!P2 IMAD.WIDE.U32 R4, R19, 0x4, R4 ;  /* 0x000000041304a825 */ /* 0x002fe200078e0004 */
[----:B------:R-:W-:Y:S02]  /*02b0*/  CS2R R18, SRZ ;  /* 0x0000000000127805 */ /* 0x000fe4000001ff00 */
[----:B------:R-:W-:Y:S01]  /*02c0*/  @!P0 LEA R25, R17, R14, 0x9 ;  /* 0x0000000e11198211 */ /* 0x000fe200078e48ff */
[----:B------:R-:W-:Y:S01]  /*02d0*/  BSSY B0, `(.L_x_2598) ;  /* 0x0000018000007945 */ /* 0x000fe20003800000 */
[----:B--2---:R-:W-:Y:S01]  /*02e0*/  IADD3 R26, R14, 0x180, RZ ;  /* 0x000001800e1a7810 */ /* 0x004fe20007ffe0ff */
[----:B------:R-:W-:Y:S01]  /*02f0*/  @!P0 IMAD.MOV.U32 R14, RZ, RZ, R28 ;  /* 0x000000ffff0e8224 */ /* 0x000fe200078e001c */
[----:B------:R-:W5:Y:S01]  /*0300*/  @!P1 LDG.E R19, desc[UR4][R10.64] ;  /* 0x000000040a139981 */ /* 0x000f62000c1e1900 */
[----:B------:R-:W-:Y:S01]  /*0310*/  ISETP.GE.AND P5, PT, R28, R15, PT ;  /* 0x0000000f1c00720c */ /* 0x000fe20003fa6270 */
[----:B0-----:R-:W-:-:S02]  /*0320*/  @!P0 IMAD.WIDE.U32 R2, R16, 0x4, R2 ;  /* 0x0000000410028825 */ /* 0x001fc400078e0002 */
[----:B------:R-:W5:Y:S02]  /*0330*/  @!P3 LDG.E R18, desc[UR4][R8.64] ;  /* 0x000000040812b981 */ /* 0x000f64000c1e1900 */
[----:B------:R-:W-:Y:S02]  /*0340*/  IMAD.MOV.U32 R16, RZ, RZ, RZ ;  /* 0x000000ffff107224 */ /* 0x000fe400078e00ff */
[----:B------:R3:W5:Y:S01]  /*0350*/  @!P0 LDG.E R21, desc[UR4][R2.64] ;  /* 0x0000000402158981 */ /* 0x000762000c1e1900 */
[-C--:B------:R-:W-:Y:S02]  /*0360*/  ISETP.GE.AND P3, PT, R24, R15.reuse, PT ;  /* 0x0000000f1800720c */ /* 0x080fe40003f66270 */
[-C--:B------:R-:W-:Y:S01]  /*0370*/  ISETP.GE.AND P1, PT, R26, R15.reuse, PT ;  /* 0x0000000f1a00720c */ /* 0x080fe20003f26270 */
[----:B------:R0:W5:Y:S01]  /*0380*/  @!P2 LDG.E R16, desc[UR4][R4.64] ;  /* 0x000000040410a981 */ /* 0x000162000c1e1900 */
[----:B------:R-:W-:Y:S01]  /*0390*/  ISETP.GE.AND P2, PT, R14, R15, PT ;  /* 0x0000000f0e00720c */ /* 0x000fe20003f46270 */
[----:B---3--:R-:W-:Y:S01]  /*03a0*/  @!P0 IMAD.WIDE.U32 R2, R25, 0x4, R22 ;  /* 0x0000000419028825 */ /* 0x008fe200078e0016 */
[----:B------:R-:W-:Y:S11]  /*03b0*/  @P0 BRA `(.L_x_2599) ;  /* 0x0000000000240947 */ /* 0x000ff60003800000 */
[----:B------:R-:W-:Y:S02]  /*03c0*/  ULDC.64 UR6, c[0x0][0x218] ;  /* 0x0000860000067ab9 */ /* 0x000fe40000000a00 */
[----:B-----5:R-:W-:-:S05]  /*03d0*/  FMUL.FTZ R20, R20, UR6 ;  /* 0x0000000614147c20 */ /* 0x020fca0008410000 */
[----:B------:R-:W-:-:S13]  /*03e0*/  FSETP.GT.FTZ.AND P4, PT, R20, UR7, PT ;  /* 0x0000000714007c0b */ /* 0x000fda000bf94000 */
[----:B0-----:R-:W-:-:S06]  /*03f0*/  @!P4 FMUL.FTZ R4, R20, 1.4426950216293334961 ;  /* 0x3fb8aa3b1404c820 */ /* 0x001fcc0000410000 */
[----:B------:R-:W0:Y:S02]  /*0400*/  @!P4 MUFU.EX2 R4, R4 ;  /* 0x000000040004c308 */ /* 0x000e240000000800 */
[----:B0-----:R-:W-:Y:S01]  /*0410*/  @!P4 FADD.FTZ R6, R4, 1 ;  /* 0x3f8000000406c421 */ /* 0x001fe20000010000 */
[----:B------:R-:W-:-:S05]  /*0420*/  @!P4 FMUL.FTZ R5, R21, R4 ;  /* 0x000000041505c220 */ /* 0x000fca0000410000 */
[----:B------:R-:W0:Y:S02]  /*0430*/  @!P4 MUFU.RCP R6, R6 ;  /* 0x000000060006c308 */ /* 0x000e240000001000 */
[----:B0-----:R-:W-:-:S07]  /*0440*/  @!P4 FMUL.FTZ R21, R5, R6 ;  /* 0x000000060515c220 */ /* 0x001fce0000410000 */
.L_x_2599:
[----:B------:R-:W-:Y:S05]  /*0450*/  BSYNC B0 ;  /* 0x0000000000007941 */ /* 0x000fea0003800000 */
.L_x_2598:
[----:B------:R-:W-:Y:S04]  /*0460*/  BSSY B0, `(.L_x_2600) ;  /* 0x000000b000007945 */ /* 0x000fe80003800000 */
[----:B------:R-:W-:Y:S05]  /*0470*/  @P5 BRA `(.L_x_2601) ;  /* 0x0000000000245947 */ /* 0x000fea0003800000 */
        /* <DEDUP_REMOVED lines=9> */
.L_x_2601:
[----:B------:R-:W-:Y:S05]  /*0510*/  BSYNC B0 ;  /* 0x0000000000007941 */ /* 0x000fea0003800000 */
.L_x_2600:
[----:B------:R-:W-:Y:S04]  /*0520*/  BSSY B0, `(.L_x_2602) ;  /* 0x000000b000007945 */ /* 0x000fe80003800000 */
[----:B------:R-:W-:Y:S05]  /*0530*/  @P3 BRA `(.L_x_2603) ;  /* 0x0000000000243947 */ /* 0x000fea0003800000 */
[----:B------:R-:W-:Y:S02]  /*0540*/  ULDC.64 UR6, c[0x0][0x218] ;  /* 0x0000860000067ab9 */ /* 0x000fe40000000a00 */
[----:B-----5:R-:W-:-:S05]  /*0550*/  FMUL.FTZ R12, R12, UR6 ;  /* 0x000000060c0c7c20 */ /* 0x020fca0008410000 */
[----:B------:R-:W-:-:S13]  /*0560*/  FSETP.GT.FTZ.AND P3, PT, R12, UR7, PT ;  /* 0x000000070c007c0b */ /* 0x000fda000bf74000 */
[----:B0-----:R-:W-:-:S04]  /*0570*/  @!P3 FMUL.FTZ R4, R12, 1.4426950216293334961 ;  /* 0x3fb8aa3b0c04b820 */ /* 0x001fc80000410000 */
[----:B------:R-:W0:Y:S02]  /*0580*/  @!P3 MUFU.EX2 R5, R4 ;  /* 0x000000040005b308 */ /* 0x000e240000000800 */
[----:B0-----:R-:W-:Y:S01]  /*0590*/  @!P3 FADD.FTZ R6, R5, 1 ;  /* 0x3f8000000506b421 */ /* 0x001fe20000010000 */
[----:B------:R-:W-:-:S05]  /*05a0*/  @!P3 FMUL.FTZ R5, R18, R5 ;  /* 0x000000051205b220 */ /* 0x000fca0000410000 */
[----:B------:R-:W0:Y:S02]  /*05b0*/  @!P3 MUFU.RCP R6, R6 ;  /* 0x000000060006b308 */ /* 0x000e240000001000 */
[----:B0-----:R-:W-:-:S07]  /*05c0*/  @!P3 FMUL.FTZ R18, R5, R6 ;  /* 0x000000060512b220 */ /* 0x001fce0000410000 */
.L_x_2603:
[----:B------:R-:W-:Y:S05]  /*05d0*/  BSYNC B0 ;  /* 0x0000000000007941 */ /* 0x000fea0003800000 */
.L_x_2602:
[----:B------:R-:W-:Y:S04]  /*05e0*/  BSSY B0, `(.L_x_2604) ;  /* 0x000000b000007945 */ /* 0x000fe80003800000 */
[----:B------:R-:W-:Y:S05]  /*05f0*/  @P1 BRA `(.L_x_2605) ;  /* 0x0000000000241947 */ /* 0x000fea0003800000 */
[----:B------:R-:W-:Y:S02]  /*0600*/  ULDC.64 UR6, c[0x0][0x218] ;  /* 0x0000860000067ab9 */ /* 0x000fe40000000a00 */
[----:B-----5:R-:W-:-:S05]  /*0610*/  FMUL.FTZ R0, R0, UR6 ;  /* 0x0000000600007c20 */ /* 0x020fca0008410000 */
[----:B------:R-:W-:-:S13]  /*0620*/  FSETP.GT.FTZ.AND P1, PT, R0, UR7, PT ;  /* 0x0000000700007c0b */ /* 0x000fda000bf34000 */
[----:B------:R-:W-:-:S04]  /*0630*/  @!P1 FMUL.FTZ R0, R0, 1.4426950216293334961 ;  /* 0x3fb8aa3b00009820 */ /* 0x000fc80000410000 */
[----:B0-----:R-:W0:Y:S02]  /*0640*/  @!P1 MUFU.EX2 R5, R0 ;  /* 0x0000000000059308 */ /* 0x001e240000000800 */
[----:B0-----:R-:W-:Y:S01]  /*0650*/  @!P1 FADD.FTZ R4, R5, 1 ;  /* 0x3f80000005049421 */ /* 0x001fe20000010000 */
[----:B------:R-:W-:-:S05]  /*0660*/  @!P1 FMUL.FTZ R5, R16, R5 ;  /* 0x0000000510059220 */ /* 0x000fca0000410000 */
[----:B------:R-:W0:Y:S02]  /*0670*/  @!P1 MUFU.RCP R4, R4 ;  /* 0x0000000400049308 */ /* 0x000e240000001000 */
[----:B0-----:R-:W-:-:S07]  /*0680*/  @!P1 FMUL.FTZ R16, R5, R4 ;  /* 0x0000000405109220 */ /* 0x001fce0000410000 */
.L_x_2605:
[----:B------:R-:W-:Y:S05]  /*0690*/  BSYNC B0 ;  /* 0x0000000000007941 */ /* 0x000fea0003800000 */
.L_x_2604:
[----:B-----5:R1:W-:Y:S01]  /*06a0*/  @!P0 STG.E desc[UR4][R2.64], R21 ;  /* 0x0000001502008986 */ /* 0x0203e2000c101904 */
[----:B------:R-:W-:Y:S04]  /*06b0*/  BSSY B0, `(.L_x_2606) ;  /* 0x000000c000007945 */ /* 0x000fe80003800000 */
[----:B------:R-:W-:Y:S05]  /*06c0*/  @P2 BRA `(.L_x_2607) ;  /* 0x0000000000282947 */ /* 0x000fea0003800000 */
[----:B-1----:R-:W1:Y:S01]  /*06d0*/  LDC.64 R2, c[0x0][0x228] ;  /* 0x00008a00ff027b82 */ /* 0x002e620000000a00 */
[----:B0-----:R-:W-:Y:S02]  /*06e0*/  LEA R5, R17, R14, 0x9 ;  /* 0x0000000e11057211 */ /* 0x001fe400078e48ff */
[----:B------:R-:W-:-:S04]  /*06f0*/  IADD3 R14, R14, 0x80, RZ ;  /* 0x000000800e0e7810 */ /* 0x000fc80007ffe0ff */
[----:B------:R-:W-:-:S13]  /*0700*/  ISETP.GE.AND P0, PT, R14, R15, PT ;  /* 0x0000000f0e00720c */ /* 0x000fda0003f06270 */
[----:B------:R-:W-:Y:S02]  /*0710*/  @!P0 LEA R7, R17, R14, 0x9 ;  /* 0x0000000e11078211 */ /* 0x000fe400078e48ff */
[----:B------:R-:W-:Y:S01]  /*0720*/  @!P0 IADD3 R14, R14, 0x80, RZ ;  /* 0x000000800e0e8810 */ /* 0x000fe20007ffe0ff */
[----:B-1----:R-:W-:-:S04]  /*0730*/  IMAD.WIDE.U32 R4, R5, 0x4, R2 ;  /* 0x0000000405047825 */ /* 0x002fc800078e0002 */
[----:B------:R-:W-:Y:S01]  /*0740*/  @!P0 IMAD.WIDE.U32 R2, R7, 0x4, R2 ;  /* 0x0000000407028825 */ /* 0x000fe200078e0002 */
[----:B------:R2:W-:Y:S04]  /*0750*/  STG.E desc[UR4][R4.64], R19 ;  /* 0x0000001304007986 */ /* 0x0005e8000c101904 */
[----:B------:R2:W-:Y:S02]  /*0760*/  @!P0 STG.E desc[UR4][R2.64], R18 ;  /* 0x0000001202008986 */ /* 0x0005e4000c101904 */
.L_x_2607:
[----:B------:R-:W-:Y:S05]  /*0770*/  BSYNC B0 ;  /* 0x0000000000007941 */ /* 0x000fea0003800000 */
.L_x_2606:
[----:B------:R-:W-:-:S13]  /*0780*/  ISETP.GE.AND P0, PT, R14, R15, PT ;  /* 0x0000000f0e00720c */ /* 0x000fda0003f06270 */
[----:B------:R-:W-:Y:S05]  /*0790*/  @P0 EXIT ;  /* 0x000000000000094d */ /* 0x000fea0003800000 */
[----:B-12---:R-:W1:Y:S01]  /*07a0*/  LDC.64 R2, c[0x0][0x228] ;  /* 0x00008a00ff027b82 */ /* 0x006e620000000a00 */
[----:B------:R-:W-:-:S05]  /*07b0*/  LEA R17, R17, R14, 0x9 ;  /* 0x0000000e11117211 */ /* 0x000fca00078e48ff */
[----:B-1----:R-:W-:-:S05]  /*07c0*/  IMAD.WIDE.U32 R2, R17, 0x4, R2 ;  /* 0x0000000411027825 */ /* 0x002fca00078e0002 */
[----:B------:R-:W-:Y:S01]  /*07d0*/  STG.E desc[UR4][R2.64], R16 ;  /* 0x0000001002007986 */ /* 0x000fe2000c101904 */
[----:B------:R-:W-:Y:S05]  /*07e0*/  EXIT ;  /* 0x000000000000794d */ /* 0x000fea0003800000 */
.L_x_2608:
        /* <DEDUP_REMOVED lines=9> */
.L_x_7921:


//--------------------- .text._ZN2at6native29vectorized_elementwise_kernelILi2EZZZNS0_65_GLOBAL__N__cd49fe81_27_ActivationSoftplusKernel_cu_1520ed90_292724softplus_backward_kernelERNS_18TensorIteratorBaseERKN3c106ScalarES8_ENKUlvE_clEvENKUlvE0_clEvEUlffE_St5arrayIPcLm3EEEEviT0_T1_ --------------------------
	.section	.text._ZN2at6native29vectorized_elementwise_kernelILi2EZZZNS0_65_GLOBAL__N__cd49fe81_27_ActivationSoftplusKernel_cu_1520ed90_292724softplus_backward_kernelERNS_18TensorIteratorBaseERKN3c106ScalarES8_ENKUlvE_clEvENKUlvE0_clEvEUlffE_St5arrayIPcLm3EEEEviT0_T1_,"ax",@progbits
	.align	128
        .global         _ZN2at6native29vectorized_elementwise_kernelILi2EZZZNS0_65_GLOBAL__N__cd49fe81_27_ActivationSoftplusKernel_cu_1520ed90_292724softplus_backward_kernelERNS_18TensorIteratorBaseERKN3c106ScalarES8_ENKUlvE_clEvENKUlvE0_clEvEUlffE_St5arrayIPcLm3EEEEviT0_T1_
        .type           _ZN2at6native29vectorized_elementwise_kernelILi2EZZZNS0_65_GLOBAL__N__cd49fe81_27_ActivationSoftplusKernel_cu_1520ed90_292724softplus_backward_kernelERNS_18TensorIteratorBaseERKN3c106ScalarES8_ENKUlvE_clEvENKUlvE0_clEvEUlffE_St5arrayIPcLm3EEEEviT0_T1_,@function
        .size           _ZN2at6native29vectorized_elementwise_kernelILi2EZZZNS0_65_GLOBAL__N__cd49fe81_27_ActivationSoftplusKernel_cu_1520ed90_292724softplus_backward_kernelERNS_18TensorIteratorBaseERKN3c106ScalarES8_ENKUlvE_clEvENKUlvE0_clEvEUlffE_St5arrayIPcLm3EEEEviT0_T1_,(.L_x_7922 - _ZN2at6native29vectorized_elementwise_kernelILi2EZZZNS0_65_GLOBAL__N__cd49fe81_27_ActivationSoftplusKernel_cu_1520ed90_292724softplus_backward_kernelERNS_18TensorIteratorBaseERKN3c106ScalarES8_ENKUlvE_clEvENKUlvE0_clEvEUlffE_St5arrayIPcLm3EEEEviT0_T1_)
        .other          _ZN2at6native29vectorized_elementwise_kernelILi2EZZZNS0_65_GLOBAL__N__cd49fe81_27_ActivationSoftplusKernel_cu_1520ed90_292724softplus_backward_kernelERNS_18TensorIteratorBaseERKN3c106ScalarES8_ENKUlvE_clEvENKUlvE0_clEvEUlffE_St5arrayIPcLm3EEEEviT0_T1_,@"STO_CUDA_ENTRY STV_DEFAULT"
_ZN2at6native29vectorized_elementwise_kernelILi2EZZZNS0_65_GLOBAL__N__cd49fe81_27_ActivationSoftplusKernel_cu_1520ed90_292724softplus_backward_kernelERNS_18TensorIteratorBaseERKN3c106ScalarES8_ENKUlvE_clEvENKUlvE0_clEvEUlffE_St5arrayIPcLm3EEEEviT0_T1_:
.text._ZN2at6native29vectorized_elementwise_kernelILi2EZZZNS0_65_GLOBAL__N__cd49fe81_27_ActivationSoftplusKernel_cu_1520ed90_292724softplus_backward_kernelERNS_18TensorIteratorBaseERKN3c106ScalarES8_ENKUlvE_clEvENKUlvE0_clEvEUlffE_St5arrayIPcLm3EEEEviT0_T1_:
        /* <DEDUP_REMOVED lines=13> */
[----:B------:R-:W0:Y:S03]  /*00d0*/  LDC.64 R2, c[0x0][0x230] ;  /* 0x00008c00ff027b82 */ /* 0x000e260000000a00 */
[----:B------:R-:W2:Y:S04]  /*00e0*/  LDG.E.64 R18, desc[UR4][R24.64] ;  /* 0x0000000418127981 */ /* 0x000ea8000c1e1b00 */
[----:B------:R-:W3:Y:S04]  /*00f0*/  LDG.E.64 R12, desc[UR4][R24.64+0x400] ;  /* 0x00040004180c7981 */ /* 0x000ee8000c1e1b00 */
[----:B------:R-:W4:Y:S04]  /*0100*/  LDG.E.64 R16, desc[UR4][R24.64+0x800] ;  /* 0x0008000418107981 */ /* 0x000f28000c1e1b00 */
[----:B------:R-:W5:Y:S01]  /*0110*/  LDG.E.64 R10, desc[UR4][R24.64+0xc00] ;  /* 0x000c0004180a7981 */ /* 0x000f62000c1e1b00 */
[----:B0-----:R-:W-:-:S04]  /*0120*/  IMAD.WIDE R2, R22, 0x4, R2 ;  /* 0x0000000416027825 */ /* 0x001fc800078e0202 */
[----:B------:R-:W-:-:S05]  /*0130*/  IMAD.WIDE.U32 R20, R15, 0x8, R2 ;  /* 0x000000080f147825 */ /* 0x000fca00078e0002 */
[----:B------:R-:W5:Y:S04]  /*0140*/  LDG.E.64 R8, desc[UR4][R20.64] ;  /* 0x0000000414087981 */ /* 0x000f68000c1e1b00 */
[----:B------:R-:W5:Y:S04]  /*0150*/  LDG.E.64 R4, desc[UR4][R20.64+0x400] ;  /* 0x0004000414047981 */ /* 0x000f68000c1e1b00 */
[----:B------:R-:W5:Y:S04]  /*0160*/  LDG.E.64 R2, desc[UR4][R20.64+0x800] ;  /* 0x0008000414027981 */ /* 0x000f68000c1e1b00 */
[----:B------:R0:W5:Y:S01]  /*0170*/  LDG.E.64 R6, desc[UR4][R20.64+0xc00] ;  /* 0x000c000414067981 */ /* 0x000162000c1e1b00 */
[----:B--2---:R-:W-:-:S05]  /*0180*/  FMUL.FTZ R18, R18, UR6 ;  /* 0x0000000612127c20 */ /* 0x004fca0008410000 */
[----:B------:R-:W-:Y:S01]  /*0190*/  FSETP.GT.FTZ.AND P6, PT, R18, UR7, PT ;  /* 0x0000000712007c0b */ /* 0x000fe2000bfd4000 */
[----:B------:R-:W-:-:S12]  /*01a0*/  FMUL.FTZ R0, R19, UR6 ;  /* 0x0000000613007c20 */ /* 0x000fd80008410000 */
[----:B------:R-:W-:-:S06]  /*01b0*/  @!P6 FMUL.FTZ R19, R18, 1.4426950216293334961 ;  /* 0x3fb8aa3b1213e820 */ /* 0x000fcc0000410000 */
[----:B------:R-:W1:Y:S01]  /*01c0*/  @!P6 MUFU.EX2 R19, R19 ;  /* 0x000000130013e308 */ /* 0x000e620000000800 */
[----:B---3--:R-:W-:Y:S01]  /*01d0*/  FMUL.FTZ R12, R12, UR6 ;  /* 0x000000060c0c7c20 */ /* 0x008fe20008410000 */
[----:B-1----:R-:W-:-:S06]  /*01e0*/  @!P6 FADD.FTZ R14, R19, 1 ;  /* 0x3f800000130ee421 */ /* 0x002fcc0000010000 */
[----:B------:R-:W1:Y:S01]  /*01f0*/  @!P6 MUFU.RCP R14, R14 ;  /* 0x0000000e000ee308 */ /* 0x000e620000001000 */
[----:B------:R-:W-:Y:S01]  /*0200*/  FMUL.FTZ R18, R13, UR6 ;  /* 0x000000060d127c20 */ /* 0x000fe20008410000 */
[----:B----4-:R-:W-:Y:S01]  /*0210*/  FMUL.FTZ R16, R16, UR6 ;  /* 0x0000000610107c20 */ /* 0x010fe20008410000 */
[----:B-----5:R-:W-:Y:S01]  /*0220*/  FMUL.FTZ R10, R10, UR6 ;  /* 0x000000060a0a7c20 */ /* 0x020fe20008410000 */
[----:B------:R-:W-:Y:S01]  /*0230*/  FMUL.FTZ R11, R11, UR6 ;  /* 0x000000060b0b7c20 */ /* 0x000fe20008410000 */
[----:B------:R-:W-:Y:S01]  /*0240*/  @!P6 FMUL.FTZ R19, R8, R19 ;  /* 0x000000130813e220 */ /* 0x000fe20000410000 */
[----:B------:R-:W-:Y:S01]  /*0250*/  FSETP.GT.FTZ.AND P4, PT, R12, UR7, PT ;  /* 0x000000070c007c0b */ /* 0x000fe2000bf94000 */
[----:B------:R-:W-:Y:S01]  /*0260*/  FMUL.FTZ R17, R17, UR6 ;  /* 0x0000000611117c20 */ /* 0x000fe20008410000 */
[----:B------:R-:W-:Y:S02]  /*0270*/  FSETP.GT.FTZ.AND P5, PT, R0, UR7, PT ;  /* 0x0000000700007c0b */ /* 0x000fe4000bfb4000 */
[----:B------:R-:W-:-:S02]  /*0280*/  FSETP.GT.FTZ.AND P3, PT, R18, UR7, PT ;  /* 0x0000000712007c0b */ /* 0x000fc4000bf74000 */
[----:B------:R-:W-:Y:S02]  /*0290*/  FSETP.GT.FTZ.AND P2, PT, R16, UR7, PT ;  /* 0x0000000710007c0b */ /* 0x000fe4000bf54000 */
[----:B------:R-:W-:Y:S01]  /*02a0*/  FSETP.GT.FTZ.AND P0, PT, R10, UR7, PT ;  /* 0x000000070a007c0b */ /* 0x000fe2000bf14000 */
[----:B-1----:R-:W-:Y:S01]  /*02b0*/  @!P6 FMUL.FTZ R8, R19, R14 ;  /* 0x0000000e1308e220 */ /* 0x002fe20000410000 */
[----:B------:R-:W-:Y:S02]  /*02c0*/  FSETP.GT.FTZ.AND P6, PT, R11, UR7, PT ;  /* 0x000000070b007c0b */ /* 0x000fe4000bfd4000 */
[----:B------:R-:W-:Y:S01]  /*02d0*/  FSETP.GT.FTZ.AND P1, PT, R17, UR7, PT ;  /* 0x0000000711007c0b */ /* 0x000fe2000bf34000 */
[----:B------:R-:W-:Y:S02]  /*02e0*/  @!P4 FMUL.FTZ R13, R12, 1.4426950216293334961 ;  /* 0x3fb8aa3b0c0dc820 */ /* 0x000fe40000410000 */
[----:B------:R-:W-:Y:S02]  /*02f0*/  @!P5 FMUL.FTZ R0, R0, 1.4426950216293334961 ;  /* 0x3fb8aa3b0000d820 */ /* 0x000fe40000410000 */
[----:B------:R-:W-:-:S02]  /*0300*/  @!P3 FMUL.FTZ R12, R18, 1.4426950216293334961 ;  /* 0x3fb8aa3b120cb820 */ /* 0x000fc40000410000 */
[----:B0-----:R-:W-:Y:S02]  /*0310*/  @!P2 FMUL.FTZ R21, R16, 1.4426950216293334961 ;  /* 0x3fb8aa3b1015a820 */ /* 0x001fe40000410000 */
[----:B------:R-:W-:Y:S02]  /*0320*/  @!P0 FMUL.FTZ R19, R10, 1.4426950216293334961 ;  /* 0x3fb8aa3b0a138820 */ /* 0x000fe40000410000 */
[----:B------:R-:W-:Y:S02]  /*0330*/  @!P6 FMUL.FTZ R16, R11, 1.4426950216293334961 ;  /* 0x3fb8aa3b0b10e820 */ /* 0x000fe40000410000 */
[----:B------:R-:W0:Y:S01]  /*0340*/  LDC.64 R10, c[0x0][0x228] ;  /* 0x00008a00ff0a7b82 */ /* 0x000e220000000a00 */
[----:B------:R-:W-:Y:S01]  /*0350*/  @!P1 FMUL.FTZ R20, R17, 1.4426950216293334961 ;  /* 0x3fb8aa3b11149820 */ /* 0x000fe20000410000 */
[----:B------:R-:W1:Y:S08]  /*0360*/  @!P5 MUFU.EX2 R0, R0 ;  /* 0x000000000000d308 */ /* 0x000e700000000800 */
[----:B------:R-:W2:Y:S08]  /*0370*/  @!P3 MUFU.EX2 R12, R12 ;  /* 0x0000000c000cb308 */ /* 0x000eb00000000800 */
[----:B------:R-:W3:Y:S08]  /*0380*/  @!P4 MUFU.EX2 R13, R13 ;  /* 0x0000000d000dc308 */ /* 0x000ef00000000800 */
[----:B------:R-:W4:Y:S08]  /*0390*/  @!P2 MUFU.EX2 R21, R21 ;  /* 0x000000150015a308 */ /* 0x000f300000000800 */
[----:B------:R-:W5:Y:S08]  /*03a0*/  @!P1 MUFU.EX2 R20, R20 ;  /* 0x0000001400149308 */ /* 0x000f700000000800 */
[----:B------:R-:W5:Y:S08]  /*03b0*/  @!P0 MUFU.EX2 R19, R19 ;  /* 0x0000001300138308 */ /* 0x000f700000000800 */
[----:B------:R-:W5:Y:S01]  /*03c0*/  @!P6 MUFU.EX2 R16, R16 ;  /* 0x000000100010e308 */ /* 0x000f620000000800 */
[----:B-1----:R-:W-:Y:S01]  /*03d0*/  @!P5 FADD.FTZ R23, R0, 1 ;  /* 0x3f8000000017d421 */ /* 0x002fe20000010000 */
[----:B--2---:R-:W-:Y:S01]  /*03e0*/  @!P3 FADD.FTZ R24, R12, 1 ;  /* 0x3f8000000c18b421 */ /* 0x004fe20000010000 */
[----:B0-----:R-:W-:-:S04]  /*03f0*/  IMAD.WIDE.U32 R10, R22, 0x4, R10 ;  /* 0x00000004160a7825 */ /* 0x001fc800078e000a */
[----:B---3--:R-:W-:Y:S01]  /*0400*/  @!P4 FADD.FTZ R25, R13, 1 ;  /* 0x3f8000000d19c421 */ /* 0x008fe20000010000 */
[----:B----4-:R-:W-:Y:S01]  /*0410*/  @!P2 FADD.FTZ R14, R21, 1 ;  /* 0x3f800000150ea421 */ /* 0x010fe20000010000 */
[----:B-----5:R-:W-:Y:S01]  /*0420*/  @!P1 FADD.FTZ R18, R20, 1 ;  /* 0x3f80000014129421 */ /* 0x020fe20000010000 */
[----:B------:R-:W0:Y:S01]  /*0430*/  @!P5 MUFU.RCP R23, R23 ;  /* 0x000000170017d308 */ /* 0x000e220000001000 */
[----:B------:R-:W-:-:S07]  /*0440*/  @!P0 FADD.FTZ R17, R19, 1 ;  /* 0x3f80000013118421 */ /* 0x000fce0000010000 */
[----:B------:R-:W1:Y:S01]  /*0450*/  @!P3 MUFU.RCP R24, R24 ;  /* 0x000000180018b308 */ /* 0x000e620000001000 */
[----:B------:R-:W-:-:S07]  /*0460*/  @!P6 FADD.FTZ R22, R16, 1 ;  /* 0x3f8000001016e421 */ /* 0x000fce0000010000 */
[----:B------:R-:W2:Y:S01]  /*0470*/  @!P4 MUFU.RCP R25, R25 ;  /* 0x000000190019c308 */ /* 0x000ea20000001000 */
[----:B------:R-:W-:-:S07]  /*0480*/  @!P4 FMUL.FTZ R26, R4, R13 ;  /* 0x0000000d041ac220 */ /* 0x000fce0000410000 */
[----:B------:R-:W3:Y:S08]  /*0490*/  @!P2 MUFU.RCP R14, R14 ;  /* 0x0000000e000ea308 */ /* 0x000ef00000001000 */
[----:B------:R-:W4:Y:S08]  /*04a0*/  @!P1 MUFU.RCP R18, R18 ;  /* 0x0000001200129308 */ /* 0x000f300000001000 */
[----:B------:R-:W5:Y:S08]  /*04b0*/  @!P0 MUFU.RCP R17, R17 ;  /* 0x0000001100118308 */ /* 0x000f700000001000 */
[----:B------:R-:W5:Y:S01]  /*04c0*/  @!P6 MUFU.RCP R22, R22 ;  /* 0x000000160016e308 */ /* 0x000f620000001000 */
[----:B------:R-:W-:Y:S01]  /*04d0*/  @!P5 FMUL.FTZ R0, R9, R0 ;  /* 0x000000000900d220 */ /* 0x000fe20000410000 */
[----:B------:R-:W-:Y:S01]  /*04e0*/  @!P3 FMUL.FTZ R13, R5, R12 ;  /* 0x0000000c050db220 */ /* 0x000fe20000410000 */
[----:B------:R-:W-:-:S04]  /*04f0*/  IMAD.WIDE R10, R15, 0x8, R10 ;  /* 0x000000080f0a7825 */ /* 0x000fc800078e020a */
[----:B------:R-:W-:Y:S01]  /*0500*/  @!P2 FMUL.FTZ R21, R2, R21 ;  /* 0x000000150215a220 */ /* 0x000fe20000410000 */
[----:B0-----:R-:W-:Y:S01]  /*0510*/  @!P5 FMUL.FTZ R9, R0, R23 ;  /* 0x000000170009d220 */ /* 0x001fe20000410000 */
[----:B-1----:R-:W-:Y:S01]  /*0520*/  @!P3 FMUL.FTZ R5, R13, R24 ;  /* 0x000000180d05b220 */ /* 0x002fe20000410000 */
[----:B------:R-:W-:Y:S01]  /*0530*/  @!P1 FMUL.FTZ R13, R3, R20 ;  /* 0x00000014030d9220 */ /* 0x000fe20000410000 */
[----:B------:R-:W-:Y:S01]  /*0540*/  @!P0 FMUL.FTZ R0, R6, R19 ;  /* 0x0000001306008220 */ /* 0x000fe20000410000 */
[----:B------:R-:W-:Y:S01]  /*0550*/  @!P6 FMUL.FTZ R15, R7, R16 ;  /* 0x00000010070fe220 */ /* 0x000fe20000410000 */
[----:B--2---:R-:W-:Y:S01]  /*0560*/  @!P4 FMUL.FTZ R4, R26, R25 ;  /* 0x000000191a04c220 */ /* 0x004fe20000410000 */
[----:B---3--:R-:W-:Y:S01]  /*0570*/  @!P2 FMUL.FTZ R2, R21, R14 ;  /* 0x0000000e1502a220 */ /* 0x008fe20000410000 */
[----:B----4-:R-:W-:Y:S01]  /*0580*/  @!P1 FMUL.FTZ R3, R13, R18 ;  /* 0x000000120d039220 */ /* 0x010fe20000410000 */
[----:B-----5:R-:W-:Y:S01]  /*0590*/  @!P0 FMUL.FTZ R6, R0, R17 ;  /* 0x0000001100068220 */ /* 0x020fe20000410000 */
[----:B------:R-:W-:Y:S01]  /*05a0*/  @!P6 FMUL.FTZ R7, R15, R22 ;  /* 0x000000160f07e220 */ /* 0x000fe20000410000 */
[----:B------:R-:W-:Y:S04]  /*05b0*/  STG.E.64 desc[UR4][R10.64], R8 ;  /* 0x000000080a007986 */ /* 0x000fe8000c101b04 */
[----:B------:R-:W-:Y:S04]  /*05c0*/  STG.E.64 desc[UR4][R10.64+0x400], R4 ;  /* 0x000400040a007986 */ /* 0x000fe8000c101b04 */
[----:B------:R-:W-:Y:S04]  /*05d0*/  STG.E.64 desc[UR4][R10.64+0x800], R2 ;  /* 0x000800020a007986 */ /* 0x000fe8000c101b04 */
[----:B------:R-:W-:Y:S01]  /*05e0*/  STG.E.64 desc[UR4][R10.64+0xc00], R6 ;  /* 0x000c00060a007986 */ /* 0x000fe2000c101b04 */
[----:B------:R-:W-:Y:S05]  /*05f0*/  EXIT ;  /* 0x000000000000794d */ /* 0x000fea0003800000 */
.L_x_2609:
[----:B------:R-:W0:Y:S01]  /*0600*/  S2R R8, SR_TID.X ;  /* 0x0000000000087919 */ /* 0x000e220000002100 */
[----:B------:R-:W-:Y:S01]  /*0610*/  CS2R R4, SRZ ;  /* 0x0000000000047805 */ /* 0x000fe2000001ff00 */
[----:B------:R-:W-:Y:S01]  /*0620*/  HFMA2.MMA R6, -RZ, RZ, 0, 0 ;  /* 0x00000000ff067435 */ /* 0x000fe200000001ff */
[----:B0-----:R-:W-:Y:S02]  /*0630*/  ISETP.GE.AND P0, PT, R8, R10, PT ;  /* 0x0000000a0800720c */ /* 0x001fe40003f06270 */
[----:B------:R-:W-:-:S11]  /*0640*/  MOV R7, R8 ;  /* 0x0000000800077202 */ /* 0x000fd60000000f00 */
[----:B------:R-:W-:Y:S01]  /*0650*/  @!P0 IADD3 R9, R22, R7, RZ ;  /* 0x0000000716098210 */ /* 0x000fe20007ffe0ff */
[----:B------:R-:W0:Y:S01]  /*0660*/  @!P0 LDC.64 R14, c[0x0][0x230] ;  /* 0x00008c00ff0e8b82 */ /* 0x000e220000000a00 */
[----:B------:R-:W-:-:S04]  /*0670*/  @!P0 IADD3 R7, R7, 0x80, RZ ;  /* 0x0000008007078810 */ /* 0x000fc80007ffe0ff */
[----:B------:R-:W-:-:S13]  /*0680*/  ISETP.GE.AND P6, PT, R7, R10, PT ;  /* 0x0000000a0700720c */ /* 0x000fda0003fc6270 */
[----:B------:R-:W-:Y:S01]  /*0690*/  @!P6 IADD3 R27, R22, R7, RZ ;  /* 0x00000007161be210 */ /* 0x000fe20007ffe0ff */
[----:B------:R-:W1:Y:S01]  /*06a0*/  @!P6 LDC.64 R12, c[0x0][0x230] ;  /* 0x00008c00ff0ceb82 */ /* 0x000e620000000a00 */
[----:B------:R-:W-:-:S04]  /*06b0*/  @!P6 IADD3 R7, R7, 0x80, RZ ;  /* 0x000000800707e810 */ /* 0x000fc80007ffe0ff */
[----:B------:R-:W-:Y:S01]  /*06c0*/  ISETP.GE.AND P5, PT, R7, R10, PT ;  /* 0x0000000a0700720c */ /* 0x000fe20003fa6270 */
[----:B------:R-:W-:Y:S01]  /*06d0*/  HFMA2.MMA R24, -RZ, RZ, 0, 0 ;  /* 0x00000000ff187435 */ /* 0x000fe200000001ff */
[----:B0-----:R-:W-:Y:S01]  /*06e0*/  @!P0 IMAD.WIDE.U32 R14, R9, 0x4, R14 ;  /* 0x00000004090e8825 */ /* 0x001fe200078e000e */
[----:B------:R-:W0:Y:S04]  /*06f0*/  @!P6 LDC.64 R16, c[0x0][0x238] ;  /* 0x00008e00ff10eb82 */ /* 0x000e280000000a00 */
[----:B------:R-:W5:Y:S06]  /*0700*/  @!P0 LDG.E R6, desc[UR4][R14.64] ;  /* 0x000000040e068981 */ /* 0x000f6c000c1e1900 */
[----:B------:R-:W-:Y:S01]  /*0710*/  @!P5 IADD3 R3, R22, R7, RZ ;  /* 0x000000071603d210 */ /* 0x000fe20007ffe0ff */
[----:B------:R-:W2:Y:S01]  /*0720*/  @!P5 LDC.64 R20, c[0x0][0x230] ;  /* 0x00008c00ff14db82 */ /* 0x000ea20000000a00 */
[----:B------:R-:W-:-:S04]  /*0730*/  @!P5 IADD3 R7, R7, 0x80, RZ ;  /* 0x000000800707d810 */ /* 0x000fc80007ffe0ff */
[----:B------:R-:W-:Y:S01]  /*0740*/  ISETP.GE.AND P4, PT, R7, R10, PT ;  /* 0x0000000a0700720c */ /* 0x000fe20003f86270 */
[----:B-1----:R-:W-:Y:S02]  /*0750*/  @!P6 IMAD.WIDE.U32 R12, R27, 0x4, R12 ;  /* 0x000000041b0ce825 */ /* 0x002fe400078e000c */
[----:B------:R-:W1:Y:S03]  /*0760*/  @!P5 LDC.64 R28, c[0x0][0x238] ;  /* 0x00008e00ff1cdb82 */ /* 0x000e660000000a00 */
[----:B------:R3:W5:Y:S07]  /*0770*/  @!P6 LDG.E R5, desc[UR4][R12.64] ;  /* 0x000000040c05e981 */ /* 0x00076e000c1e1900 */
[----:B------:R-:W-:Y:S01]  /*0780*/  @!P4 IADD3 R11, R22, R7, RZ ;  /* 0x00000007160bc210 */ /* 0x000fe20007ffe0ff */
[----:B------:R-:W4:Y:S01]  /*0790*/  @!P4 LDC.64 R18, c[0x0][0x238] ;  /* 0x00008e00ff12cb82 */ /* 0x000f220000000a00 */
[----:B------:R-:W-:-:S04]  /*07a0*/  @!P4 IADD3 R7, R7, 0x80, RZ ;  /* 0x000000800707c810 */ /* 0x000fc80007ffe0ff */
[----:B------:R-:W-:-:S13]  /*07b0*/  ISETP.GE.AND P3, PT, R7, R10, PT ;  /* 0x0000000a0700720c */ /* 0x000fda0003f66270 */
[----:B---3--:R-:W3:Y:S01]  /*07c0*/  @!P3 LDC.64 R12, c[0x0][0x238] ;  /* 0x00008e00ff0cbb82 */ /* 0x008ee20000000a00 */
[----:B------:R-:W-:Y:S02]  /*07d0*/  @!P3 IADD3 R23, R22, R7, RZ ;  /* 0x000000071617b210 */ /* 0x000fe40007ffe0ff */
[----:B------:R-:W-:-:S04]  /*07e0*/  @!P3 IADD3 R7, R7, 0x80, RZ ;  /* 0x000000800707b810 */ /* 0x000fc80007ffe0ff */
[----:B------:R-:W-:Y:S01]  /*07f0*/  ISETP.GE.AND P2, PT, R7, R10, PT ;  /* 0x0000000a0700720c */ /* 0x000fe20003f46270 */
[----:B0-----:R-:W-:-:S05]  /*0800*/  @!P6 IMAD.WIDE.U32 R16, R27, 0x4, R16 ;  /* 0x000000041b10e825 */ /* 0x001fca00078e0010 */
[----:B------:R-:W5:Y:S07]  /*0810*/  @!P6 LDG.E R4, desc[UR4][R16.64] ;  /* 0x000000041004e981 */ /* 0x000f6e000c1e1900 */
[----:B------:R-:W-:Y:S01]  /*0820*/  @!P2 IADD3 R25, R22, R7, RZ ;  /* 0x000000071619a210 */ /* 0x000fe20007ffe0ff */
[----:B------:R-:W0:Y:S01]  /*0830*/  @!P2 LDC.64 R14, c[0x0][0x238] ;  /* 0x00008e00ff0eab82 */ /* 0x000e220000000a00 */
[----:B------:R-:W-:Y:S01]  /*0840*/  @!P2 IADD3 R7, R7, 0x80, RZ ;  /* 0x000000800707a810 */ /* 0x000fe20007ffe0ff */
[----:B---3--:R-:W-:-:S03]  /*0850*/  @!P3 IMAD.WIDE.U32 R12, R23, 0x4, R12 ;  /* 0x00000004170cb825 */ /* 0x008fc600078e000c */
[----:B------:R-:W-:Y:S02]  /*0860*/  ISETP.GE.AND P1, PT, R7, R10, PT ;  /* 0x0000000a0700720c */ /* 0x000fe40003f26270 */
[----:B------:R3:W5:Y:S02]  /*0870*/  @!P3 LDG.E R24, desc[UR4][R12.64] ;  /* 0x000000040c18b981 */ /* 0x000764000c1e1900 */
[----:B---3--:R-:W3:Y:S09]  /*0880*/  @!P4 LDC.64 R12, c[0x0][0x230] ;  /* 0x00008c00ff0ccb82 */ /* 0x008ef20000000a00 */
[----:B------:R-:W-:-:S02]  /*0890*/  @!P1 IADD3 R27, R22, R7, RZ ;  /* 0x00000007161b9210 */ /* 0x000fc40007ffe0ff */
[----:B------:R-:W-:Y:S01]  /*08a0*/  @!P1 IADD3 R7, R7, 0x80, RZ ;  /* 0x0000008007079810 */ /* 0x000fe20007ffe0ff */
[C---:B--2---:R-:W-:Y:S01]  /*08b0*/  @!P5 IMAD.WIDE.U32 R20, R3.reuse, 0x4, R20 ;  /* 0x000000040314d825 */ /* 0x044fe200078e0014 */
[----:B------:R-:W2:Y:S03]  /*08c0*/  @!P1 LDC.64 R16, c[0x0][0x238] ;  /* 0x00008e00ff109b82 */ /* 0x000ea60000000a00 */
[----:B-1----:R-:W-:Y:S01]  /*08d0*/  @!P5 IMAD.WIDE.U32 R28, R3, 0x4, R28 ;  /* 0x00000004031cd825 */ /* 0x002fe200078e001c */
[----:B------:R-:W-:Y:S02]  /*08e0*/  ISETP.GE.AND P6, PT, R7, R10, PT ;  /* 0x0000000a0700720c */ /* 0x000fe40003fc6270 */
[----:B------:R-:W-:Y:S01]  /*08f0*/  CS2R R2, SRZ ;  /* 0x0000000000027805 */ /* 0x000fe2000001ff00 */
[----:B----4-:R-:W-:Y:S01]  /*0900*/  @!P4 IMAD.WIDE.U32 R18, R11, 0x4, R18 ;  /* 0x000000040b12c825 */ /* 0x010fe200078e0012 */
[----:B------:R-:W-:-:S04]  /*0910*/  MOV R26, RZ ;  /* 0x000000ff001a7202 */ /* 0x000fc80000000f00 */
[----:B------:R1:W5:Y:S01]  /*0920*/  @!P5 LDG.E R2, desc[UR4][R28.64] ;  /* 0x000000041c02d981 */ /* 0x000362000c1e1900 */
[----:B0-----:R-:W-:-:S03]  /*0930*/  @!P2 IMAD.WIDE.U32 R14, R25, 0x4, R14 ;  /* 0x00000004190ea825 */ /* 0x001fc600078e000e */
[----:B------:R0:W5:Y:S01]  /*0940*/  @!P5 LDG.E R3, desc[UR4][R20.64] ;  /* 0x000000041403d981 */ /* 0x000162000c1e1900 */
[----:B---3--:R-:W-:Y:S01]  /*0950*/  @!P4 IMAD.WIDE.U32 R12, R11, 0x4, R12 ;  /* 0x000000040b0cc825 */ /* 0x008fe200078e000c */
[----:B------:R-:W-:Y:S02]  /*0960*/  HFMA2.MMA R11, -RZ, RZ, 0, 0 ;  /* 0x00000000ff0b7435 */ /* 0x000fe400000001ff */
[----:B------:R3:W5:Y:S01]  /*0970*/  @!P2 LDG.E R26, desc[UR4][R14.64] ;  /* 0x000000040e1aa981 */ /* 0x000762000c1e1900 */
[----:B-1----:R-:W1:Y:S08]  /*0980*/  @!P0 LDC.64 R28, c[0x0][0x238] ;  /* 0x00008e00ff1c8b82 */ /* 0x002e700000000a00 */
[----:B0-----:R-:W0:Y:S01]  /*0990*/  @!P6 LDC.64 R20, c[0x0][0x238] ;  /* 0x00008e00ff14eb82 */ /* 0x001e220000000a00 */
[----:B---3--:R-:W-:Y:S01]  /*09a0*/  @!P6 IADD3 R15, R22, R7, RZ ;  /* 0x00000007160fe210 */ /* 0x008fe20007ffe0ff */
[----:B------:R-:W-:Y:S01]  /*09b0*/  HFMA2.MMA R7, -RZ, RZ, 0, 0 ;  /* 0x00000000ff077435 */ /* 0x000fe200000001ff */
[----:B------:R3:W5:Y:S01]  /*09c0*/  @!P4 LDG.E R11, desc[UR4][R12.64] ;  /* 0x000000040c0bc981 */ /* 0x000762000c1e1900 */
[----:B--2---:R-:W-:Y:S01]  /*09d0*/  @!P1 IMAD.WIDE.U32 R16, R27, 0x4, R16 ;  /* 0x000000041b109825 */ /* 0x004fe200078e0010 */
[----:B------:R-:W-:-:S06]  /*09e0*/  MOV R0, RZ ;  /* 0x000000ff00007202 */ /* 0x000fcc0000000f00 */
[----:B------:R2:W5:Y:S01]  /*09f0*/  @!P4 LDG.E R0, desc[UR4][R18.64] ;  /* 0x000000041200c981 */ /* 0x000562000c1e1900 */
[----:B---3--:R-:W3:Y:S03]  /*0a00*/  @!P2 LDC.64 R12, c[0x0][0x230] ;  /* 0x00008c00ff0cab82 */ /* 0x008ee60000000a00 */
[----:B------:R4:W5:Y:S01]  /*0a10*/  @!P1 LDG.E R7, desc[UR4][R16.64] ;  /* 0x0000000410079981 */ /* 0x000962000c1e1900 */
[----:B-1----:R-:W-:Y:S01]  /*0a20*/  @!P0 IMAD.WIDE.U32 R28, R9, 0x4, R28 ;  /* 0x00000004091c8825 */ /* 0x002fe200078e001c */
[----:B------:R-:W-:Y:S02]  /*0a30*/  MOV R9, RZ ;  /* 0x000000ff00097202 */ /* 0x000fe40000000f00 */
[----:B--2---:R-:W-:-:S04]  /*0a40*/  CS2R R18, SRZ ;  /* 0x0000000000127805 */ /* 0x004fc8000001ff00 */
[----:B------:R3:W5:Y:S01]  /*0a50*/  @!P0 LDG.E R9, desc[UR4][R28.64] ;  /* 0x000000041c098981 */ /* 0x000762000c1e1900 */
[----:B----4-:R-:W1:Y:S01]  /*0a60*/  @!P3 LDC.64 R16, c[0x0][0x230] ;  /* 0x00008c00ff10bb82 */ /* 0x010e620000000a00 */
[----:B0-----:R-:W-:-:S05]  /*0a70*/  @!P6 IMAD.WIDE.U32 R20, R15, 0x4, R20 ;  /* 0x000000040f14e825 */ /* 0x001fca00078e0014 */
[----:B------:R0:W5:Y:S01]  /*0a80*/  @!P6 LDG.E R18, desc[UR4][R20.64] ;  /* 0x000000041412e981 */ /* 0x000162000c1e1900 */
[----:B---3--:R-:W-:Y:S02]  /*0a90*/  @!P2 IMAD.WIDE.U32 R28, R25, 0x4, R12 ;  /* 0x00000004191ca825 */ /* 0x008fe400078e000c */
[----:B------:R-:W2:Y:S01]  /*0aa0*/  @!P1 LDC.64 R12, c[0x0][0x230] ;  /* 0x00008c00ff0c9b82 */ /* 0x000ea20000000a00 */
[----:B------:R-:W-:-:S07]  /*0ab0*/  MOV R14, RZ ;  /* 0x000000ff000e7202 */ /* 0x000fce0000000f00 */
[----:B0-----:R-:W0:Y:S01]  /*0ac0*/  @!P6 LDC.64 R20, c[0x0][0x230] ;  /* 0x00008c00ff14eb82 */ /* 0x001e220000000a00 */
[----:B-1----:R-:W-:Y:S01]  /*0ad0*/  @!P3 IMAD.WIDE.U32 R16, R23, 0x4, R16 ;  /* 0x000000041710b825 */ /* 0x002fe200078e0010 */
[----:B------:R-:W-:Y:S01]  /*0ae0*/  MOV R25, R8 ;  /* 0x0000000800197202 */ /* 0x000fe20000000f00 */
[----:B------:R-:W5:Y:S04]  /*0af0*/  @!P2 LDG.E R19, desc[UR4][R28.64] ;  /* 0x000000041c13a981 */ /* 0x000f68000c1e1900 */
[----:B------:R1:W5:Y:S01]  /*0b00*/  @!P3 LDG.E R14, desc[UR4][R16.64] ;  /* 0x00000004100eb981 */ /* 0x000362000c1e1900 */
[----:B------:R-:W-:Y:S01]  /*0b10*/  HFMA2.MMA R23, -RZ, RZ, 0, 0 ;  /* 0x00000000ff177435 */ /* 0x000fe200000001ff */
[----:B-1----:R-:W1:Y:S01]  /*0b20*/  @!P0 LDC.64 R16, c[0x0][0x228] ;  /* 0x00008a00ff108b82 */ /* 0x002e620000000a00 */
[----:B--2---:R-:W-:Y:S01]  /*0b30*/  @!P1 IMAD.WIDE.U32 R12, R27, 0x4, R12 ;  /* 0x000000041b0c9825 */ /* 0x004fe200078e000c */
[----:B------:R-:W-:-:S03]  /*0b40*/  IADD3 R27, R25, 0x100, RZ ;  /* 0x00000100191b7810 */ /* 0x000fc60007ffe0ff */
[----:B0-----:R-:W-:Y:S01]  /*0b50*/  @!P6 IMAD.WIDE.U32 R20, R15, 0x4, R20 ;  /* 0x000000040f14e825 */ /* 0x001fe200078e0014 */
[----:B------:R-:W-:-:S03]  /*0b60*/  MOV R15, RZ ;  /* 0x000000ff000f7202 */ /* 0x000fc60000000f00 */
[----:B------:R0:W5:Y:S01]  /*0b70*/  @!P1 LDG.E R23, desc[UR4][R12.64] ;  /* 0x000000040c179981 */ /* 0x000162000c1e1900 */
[-C--:B------:R-:W-:Y:S01]  /*0b80*/  ISETP.GE.AND P1, PT, R27, R10.reuse, PT ;  /* 0x0000000a1b00720c */ /* 0x080fe20003f26270 */
[----:B------:R-:W-:Y:S01]  /*0b90*/  BSSY B0, `(.L_x_2610) ;  /* 0x0000014000007945 */ /* 0x000fe20003800000 */
[C---:B------:R-:W-:Y:S02]  /*0ba0*/  IADD3 R27, R25.reuse, 0x180, RZ ;  /* 0x00000180191b7810 */ /* 0x040fe40007ffe0ff */
[C---:B------:R-:W-:Y:S01]  /*0bb0*/  IADD3 R29, R25.reuse, 0x200, RZ ;  /* 0x00000200191d7810 */ /* 0x040fe20007ffe0ff */
[----:B------:R2:W5:Y:S01]  /*0bc0*/  @!P6 LDG.E R15, desc[UR4][R20.64] ;  /* 0x00000004140fe981 */ /* 0x000562000c1e1900 */
[----:B------:R-:W-:Y:S02]  /*0bd0*/  IADD3 R28, R25, 0x280, RZ ;  /* 0x00000280191c7810 */ /* 0x000fe40007ffe0ff */
[-C--:B------:R-:W-:Y:S02]  /*0be0*/  ISETP.GE.AND P2, PT, R27, R10.reuse, PT ;  /* 0x0000000a1b00720c */ /* 0x080fe40003f46270 */
[----:B------:R-:W-:-:S02]  /*0bf0*/  ISETP.GE.AND P3, PT, R29, R10, PT ;  /* 0x0000000a1d00720c */ /* 0x000fc40003f66270 */
[----:B------:R-:W-:Y:S02]  /*0c00*/  ISETP.GE.AND P4, PT, R28, R10, PT ;  /* 0x0000000a1c00720c */ /* 0x000fe40003f86270 */
[C---:B0-----:R-:W-:Y:S02]  /*0c10*/  IADD3 R13, R25.reuse, 0x80, RZ ;  /* 0x00000080190d7810 */ /* 0x041fe40007ffe0ff */
[----:B--2---:R-:W-:Y:S01]  /*0c20*/  IADD3 R21, R25, 0x300, RZ ;  /* 0x0000030019157810 */ /* 0x004fe20007ffe0ff */
[----:B------:R-:W-:Y:S08]  /*0c30*/  @P0 BRA `(.L_x_2611) ;  /* 0x0000000000240947 */ /* 0x000ff00003800000 */
[----:B------:R-:W-:Y:S02]  /*0c40*/  ULDC.64 UR6, c[0x0][0x218] ;  /* 0x0000860000067ab9 */ /* 0x000fe40000000a00 */
[----:B-----5:R-:W-:-:S05]  /*0c50*/  FMUL.FTZ R9, R9, UR6 ;  /* 0x0000000609097c20 */ /* 0x020fca0008410000 */
[----:B------:R-:W-:-:S13]  /*0c60*/  FSETP.GT.FTZ.AND P5, PT, R9, UR7, PT ;  /* 0x0000000709007c0b */ /* 0x000fda000bfb4000 */
[----:B------:R-:W-:-:S06]  /*0c70*/  @!P5 FMUL.FTZ R9, R9, 1.4426950216293334961 ;  /* 0x3fb8aa3b0909d820 */ /* 0x000fcc0000410000 */
[----:B------:R-:W0:Y:S02]  /*0c80*/  @!P5 MUFU.EX2 R9, R9 ;  /* 0x000000090009d308 */ /* 0x000e240000000800 */
[----:B0-----:R-:W-:Y:S01]  /*0c90*/  @!P5 FADD.FTZ R20, R9, 1 ;  /* 0x3f8000000914d421 */ /* 0x001fe20000010000 */
[----:B------:R-:W-:-:S05]  /*0ca0*/  @!P5 FMUL.FTZ R12, R6, R9 ;  /* 0x00000009060cd220 */ /* 0x000fca0000410000 */
[----:B------:R-:W0:Y:S02]  /*0cb0*/  @!P5 MUFU.RCP R27, R20 ;  /* 0x00000014001bd308 */ /* 0x000e240000001000 */
[----:B0-----:R-:W-:-:S07]  /*0cc0*/  @!P5 FMUL.FTZ R6, R12, R27 ;  /* 0x0000001b0c06d220 */ /* 0x001fce0000410000 */
.L_x_2611:
[----:B------:R-:W-:Y:S05]  /*0cd0*/  BSYNC B0 ;  /* 0x0000000000007941 */ /* 0x000fea0003800000 */
.L_x_2610:
[-C--:B------:R-:W-:Y:S01]  /*0ce0*/  ISETP.GE.AND P6, PT, R13, R10.reuse, PT ;  /* 0x0000000a0d00720c */ /* 0x080fe20003fc6270 */
[----:B------:R-:W-:Y:S01]  /*0cf0*/  BSSY B0, `(.L_x_2612) ;  /* 0x000000d000007945 */ /* 0x000fe20003800000 */
[----:B------:R-:W-:Y:S02]  /*0d00*/  ISETP.GE.AND P5, PT, R21, R10, PT ;  /* 0x0000000a1500720c */ /* 0x000fe40003fa6270 */
[----:B------:R-:W-:-:S09]  /*0d10*/  IADD3 R21, R25, 0x380, RZ ;  /* 0x0000038019157810 */ /* 0x000fd20007ffe0ff */
[----:B------:R-:W-:Y:S05]  /*0d20*/  @P6 BRA `(.L_x_2613) ;  /* 0x0000000000246947 */ /* 0x000fea0003800000 */
        /* <DEDUP_REMOVED lines=9> */
.L_x_2613:
[----:B------:R-:W-:Y:S05]  /*0dc0*/  BSYNC B0 ;  /* 0x0000000000007941 */ /* 0x000fea0003800000 */
.L_x_2612:
[----:B-----5:R-:W-:Y:S01]  /*0dd0*/  @!P0 IADD3 R9, R22, R8, RZ ;  /* 0x0000000816098210 */ /* 0x020fe20007ffe0ff */
[----:B------:R-:W-:Y:S01]  /*0de0*/  BSSY B0, `(.L_x_2614) ;  /* 0x000000d000007945 */ /* 0x000fe20003800000 */
[----:B------:R-:W-:-:S03]  /*0df0*/  ISETP.GE.AND P6, PT, R21, R10, PT ;  /* 0x0000000a1500720c */ /* 0x000fc60003fc6270 */
[----:B-1----:R-:W-:Y:S01]  /*0e00*/  @!P0 IMAD.WIDE.U32 R16, R9, 0x4, R16 ;  /* 0x0000000409108825 */ /* 0x002fe200078e0010 */
[----:B------:R-:W-:Y:S09]  /*0e10*/  @P1 BRA `(.L_x_2615) ;  /* 0x0000000000241947 */ /* 0x000ff20003800000 */
[----:B------:R-:W-:Y:S02]  /*0e20*/  ULDC.64 UR6, c[0x0][0x218] ;  /* 0x0000860000067ab9 */ /* 0x000fe40000000a00 */
[----:B------:R-:W-:-:S05]  /*0e30*/  FMUL.FTZ R2, R2, UR6 ;  /* 0x0000000602027c20 */ /* 0x000fca0008410000 */
[----:B------:R-:W-:-:S13]  /*0e40*/  FSETP.GT.FTZ.AND P1, PT, R2, UR7, PT ;  /* 0x0000000702007c0b */ /* 0x000fda000bf34000 */
[----:B------:R-:W-:-:S06]  /*0e50*/  @!P1 FMUL.FTZ R2, R2, 1.4426950216293334961 ;  /* 0x3fb8aa3b02029820 */ /* 0x000fcc0000410000 */
[----:B------:R-:W0:Y:S02]  /*0e60*/  @!P1 MUFU.EX2 R2, R2 ;  /* 0x0000000200029308 */ /* 0x000e240000000800 */
[----:B0-----:R-:W-:Y:S01]  /*0e70*/  @!P1 FADD.FTZ R8, R2, 1 ;  /* 0x3f80000002089421 */ /* 0x001fe20000010000 */
[----:B------:R-:W-:-:S05]  /*0e80*/  @!P1 FMUL.FTZ R4, R3, R2 ;  /* 0x0000000203049220 */ /* 0x000fca0000410000 */
[----:B------:R-:W0:Y:S02]  /*0e90*/  @!P1 MUFU.RCP R9, R8 ;  /* 0x0000000800099308 */ /* 0x000e240000001000 */
[----:B0-----:R-:W-:-:S07]  /*0ea0*/  @!P1 FMUL.FTZ R3, R4, R9 ;  /* 0x0000000904039220 */ /* 0x001fce0000410000 */
.L_x_2615:
[----:B------:R-:W-:Y:S05]  /*0eb0*/  BSYNC B0 ;  /* 0x0000000000007941 */ /* 0x000fea0003800000 */
.L_x_2614:
[----:B------:R-:W-:Y:S04]  /*0ec0*/  BSSY B0, `(.L_x_2616) ;  /* 0x000000b000007945 */ /* 0x000fe80003800000 */
[----:B------:R-:W-:Y:S05]  /*0ed0*/  @P2 BRA `(.L_x_2617) ;  /* 0x0000000000242947 */ /* 0x000fea0003800000 */
        /* <DEDUP_REMOVED lines=9> */
.L_x_2617:
[----:B------:R-:W-:Y:S05]  /*0f70*/  BSYNC B0 ;  /* 0x0000000000007941 */ /* 0x000fea0003800000 */
.L_x_2616:
[----:B------:R-:W-:Y:S04]  /*0f80*/  BSSY B0, `(.L_x_2618) ;  /* 0x000000b000007945 */ /* 0x000fe80003800000 */
[----:B------:R-:W-:Y:S05]  /*0f90*/  @P3 BRA `(.L_x_2619) ;  /* 0x0000000000243947 */ /* 0x000fea0003800000 */
[----:B------:R-:W-:Y:S02]  /*0fa0*/  ULDC.64 UR6, c[0x0][0x218] ;  /* 0x0000860000067ab9 */ /* 0x000fe40000000a00 */
[----:B------:R-:W-:-:S05]  /*0fb0*/  FMUL.FTZ R24, R24, UR6 ;  /* 0x0000000618187c20 */ /* 0x000fca0008410000 */
[----:B------:R-:W-:-:S13]  /*0fc0*/  FSETP.GT.FTZ.AND P1, PT, R24, UR7, PT ;  /* 0x0000000718007c0b */ /* 0x000fda000bf34000 */
[----:B------:R-:W-:-:S04]  /*0fd0*/  @!P1 FMUL.FTZ R0, R24, 1.4426950216293334961 ;  /* 0x3fb8aa3b18009820 */ /* 0x000fc80000410000 */
[----:B------:R-:W0:Y:S02]  /*0fe0*/  @!P1 MUFU.EX2 R9, R0 ;  /* 0x0000000000099308 */ /* 0x000e240000000800 */
[----:B0-----:R-:W-:Y:S01]  /*0ff0*/  @!P1 FADD.FTZ R2, R9, 1 ;  /* 0x3f80000009029421 */ /* 0x001fe20000010000 */
[----:B------:R-:W-:-:S05]  /*1000*/  @!P1 FMUL.FTZ R9, R14, R9 ;  /* 0x000000090e099220 */ /* 0x000fca0000410000 */
[----:B------:R-:W0:Y:S02]  /*1010*/  @!P1 MUFU.RCP R2, R2 ;  /* 0x0000000200029308 */ /* 0x000e240000001000 */
[----:B0-----:R-:W-:-:S07]  /*1020*/  @!P1 FMUL.FTZ R14, R9, R2 ;  /* 0x00000002090e9220 */ /* 0x001fce0000410000 */
.L_x_2619:
[----:B------:R-:W-:Y:S05]  /*1030*/  BSYNC B0 ;  /* 0x0000000000007941 */ /* 0x000fea0003800000 */
.L_x_2618:
        /* <DEDUP_REMOVED lines=11> */
.L_x_2621:
[----:B------:R-:W-:Y:S05]  /*10f0*/  BSYNC B0 ;  /* 0x0000000000007941 */ /* 0x000fea0003800000 */
.L_x_2620:
        /* <DEDUP_REMOVED lines=11> */
.L_x_2623:
[----:B------:R-:W-:Y:S05]  /*11b0*/  BSYNC B0 ;  /* 0x0000000000007941 */ /* 0x000fea0003800000 */
.L_x_2622:
        /* <DEDUP_REMOVED lines=11> */
.L_x_2625:
[----:B------:R-:W-:Y:S05]  /*1270*/  BSYNC B0 ;  /* 0x0000000000007941 */ /* 0x000fea0003800000 */
.L_x_2624:
[----:B------:R-:W-:Y:S01]  /*1280*/  @!P0 MOV R25, R13 ;  /* 0x0000000d00198202 */ /* 0x000fe20000000f00 */
[----:B------:R0:W-:Y:S01]  /*1290*/  @!P0 STG.E desc[UR4][R16.64], R6 ;  /* 0x0000000610008986 */ /* 0x0001e2000c101904 */
        /* <DEDUP_REMOVED lines=9> */
[----:B------:R0:W-:Y:S07]  /*1330*/  STG.E desc[UR4][R6.64], R5 ;  /* 0x0000000506007986 */ /* 0x0001ee000c101904 */
[----:B------:R-:W-:Y:S05]  /*1340*/  @P0 BRA `(.L_x_2629) ;  /* 0x0000000000300947 */ /* 0x000fea0003800000 */
[----:B0-----:R-:W0:Y:S01]  /*1350*/  LDC.64 R4, c[0x0][0x228] ;  /* 0x00008a00ff047b82 */ /* 0x001e220000000a00 */
[----:B------:R-:W-:Y:S02]  /*1360*/  IADD3 R7, R22, R25, RZ ;  /* 0x0000001916077210 */ /* 0x000fe40007ffe0ff */
[----:B------:R-:W-:-:S03]  /*1370*/  IADD3 R25, R25, 0x80, RZ ;  /* 0x0000008019197810 */ /* 0x000fc60007ffe0ff */
[----:B0-----:R-:W-:-:S05]  /*1380*/  IMAD.WIDE.U32 R4, R7, 0x4, R4 ;  /* 0x0000000407047825 */ /* 0x001fca00078e0004 */
[----:B------:R0:W-:Y:S02]  /*1390*/  STG.E desc[UR4][R4.64], R3 ;  /* 0x0000000304007986 */ /* 0x0001e4000c101904 */
.L_x_2628:
[----:B------:R-:W-:-:S13]  /*13a0*/  ISETP.GE.AND P0, PT, R25, R10, PT ;  /* 0x0000000a1900720c */ /* 0x000fda0003f06270 */
[----:B------:R-:W-:Y:S05]  /*13b0*/  @P0 BRA `(.L_x_2630) ;  /* 0x0000000000300947 */ /* 0x000fea0003800000 */
[----:B0-----:R-:W0:Y:S01]  /*13c0*/  LDC.64 R2, c[0x0][0x228] ;  /* 0x00008a00ff027b82 */ /* 0x001e220000000a00 */
[----:B------:R-:W-:Y:S02]  /*13d0*/  IADD3 R5, R22, R25, RZ ;  /* 0x0000001916057210 */ /* 0x000fe40007ffe0ff */
[----:B------:R-:W-:-:S03]  /*13e0*/  IADD3 R25, R25, 0x80, RZ ;  /* 0x0000008019197810 */ /* 0x000fc60007ffe0ff */
[----:B0-----:R-:W-:-:S05]  /*13f0*/  IMAD.WIDE.U32 R2, R5, 0x4, R2 ;  /* 0x0000000405027825 */ /* 0x001fca00078e0002 */
[----:B------:R1:W-:Y:S02]  /*1400*/  STG.E desc[UR4][R2.64], R11 ;  /* 0x0000000b02007986 */ /* 0x0003e4000c101904 */
.L_x_2629:
[----:B------:R-:W-:-:S13]  /*1410*/  ISETP.GE.AND P0, PT, R25, R10, PT ;  /* 0x0000000a1900720c */ /* 0x000fda0003f06270 */
[----:B------:R-:W-:Y:S05]  /*1420*/  @P0 BRA `(.L_x_2631) ;  /* 0x0000000000340947 */ /* 0x000fea0003800000 */
[----:B-1----:R-:W1:Y:S01]  /*1430*/  LDC.64 R2, c[0x0][0x228] ;  /* 0x00008a00ff027b82 */ /* 0x002e620000000a00 */
[----:B0-----:R-:W-:Y:S02]  /*1440*/  IADD3 R5, R22, R25, RZ ;  /* 0x0000001916057210 */ /* 0x001fe40007ffe0ff */
[----:B------:R-:W-:-:S03]  /*1450*/  IADD3 R25, R25, 0x80, RZ ;  /* 0x0000008019197810 */ /* 0x000fc60007ffe0ff */
[----:B-1----:R-:W-:-:S05]  /*1460*/  IMAD.WIDE.U32 R2, R5, 0x4, R2 ;  /* 0x0000000405027825 */ /* 0x002fca00078e0002 */
[----:B------:R1:W-:Y:S02]  /*1470*/  STG.E desc[UR4][R2.64], R14 ;  /* 0x0000000e02007986 */ /* 0x0003e4000c101904 */
.L_x_2630:
[----:B------:R-:W-:-:S13]  /*1480*/  ISETP.GE.AND P0, PT, R25, R10, PT ;  /* 0x0000000a1900720c */ /* 0x000fda0003f06270 */
[----:B------:R-:W-:Y:S05]  /*1490*/  @P0 BREAK B1 ;  /* 0x0000000000010942 */ /* 0x000fea0003800000 */
[----:B------:R-:W-:Y:S05]  /*14a0*/  @P0 BRA `(.L_x_2632) ;  /* 0x0000000000300947 */ /* 0x000fea0003800000 */
[----:B01----:R-:W0:Y:S01]  /*14b0*/  LDC.64 R2, c[0x0][0x228] ;  /* 0x00008a00ff027b82 */ /* 0x003e220000000a00 */
[----:B------:R-:W-:Y:S02]  /*14c0*/  IADD3 R5, R22, R25, RZ ;  /* 0x0000001916057210 */ /* 0x000fe40007ffe0ff */
[----:B------:R-:W-:-:S03]  /*14d0*/  IADD3 R25, R25, 0x80, RZ ;  /* 0x0000008019197810 */ /* 0x000fc60007ffe0ff */
[----:B0-----:R-:W-:-:S05]  /*14e0*/  IMAD.WIDE.U32 R2, R5, 0x4, R2 ;  /* 0x0000000405027825 */ /* 0x001fca00078e0002 */
[----:B------:R2:W-:Y:S02]  /*14f0*/  STG.E desc[UR4][R2.64], R19 ;  /* 0x0000001302007986 */ /* 0x0005e4000c101904 */
.L_x_2631:
[----:B------:R-:W-:Y:S05]  /*1500*/  BSYNC B1 ;  /* 0x0000000000017941 */ /* 0x000fea0003800000 */
.L_x_2627:
[----:B------:R-:W-:-:S13]  /*1510*/  ISETP.GE.AND P0, PT, R25, R10, PT ;  /* 0x0000000a1900720c */ /* 0x000fda0003f06270 */
[----:B-12---:R-:W1:Y:S01]  /*1520*/  @!P0 LDC.64 R2, c[0x0][0x228] ;  /* 0x00008a00ff028b82 */ /* 0x006e620000000a00 */
[----:B0-----:R-:W-:Y:S02]  /*1530*/  @!P0 IADD3 R5, R22, R25, RZ ;  /* 0x0000001916058210 */ /* 0x001fe40007ffe0ff */
[----:B------:R-:W-:-:S03]  /*1540*/  @!P0 IADD3 R25, R25, 0x80, RZ ;  /* 0x0000008019198810 */ /* 0x000fc60007ffe0ff */
[----:B-1----:R-:W-:-:S05]  /*1550*/  @!P0 IMAD.WIDE.U32 R2, R5, 0x4, R2 ;  /* 0x0000000405028825 */ /* 0x002fca00078e0002 */
[----:B------:R2:W-:Y:S02]  /*1560*/  @!P0 STG.E desc[UR4][R2.64], R23 ;  /* 0x0000001702008986 */ /* 0x0005e4000c101904 */
.L_x_2632:
[----:B------:R-:W-:Y:S05]  /*1570*/  BSYNC B0 ;  /* 0x0000000000007941 */ /* 0x000fea0003800000 */
.L_x_2626:
[----:B------:R-:W-:Y:S05]  /*1580*/  WARPSYNC.ALL ;  /* 0x0000000000007948 */ /* 0x000fea0003800000 */
[----:B------:R-:W-:-:S13]  /*1590*/  ISETP.GE.AND P0, PT, R25, R10, PT ;  /* 0x0000000a1900720c */ /* 0x000fda0003f06270 */
[----:B------:R-:W-:Y:S05]  /*15a0*/  @P0 EXIT ;  /* 0x000000000000094d */ /* 0x000fea0003800000 */
[----:B012---:R-:W0:Y:S01]  /*15b0*/  LDC.64 R2, c[0x0][0x228] ;  /* 0x00008a00ff027b82 */ /* 0x007e220000000a00 */
[----:B------:R-:W-:-:S05]  /*15c0*/  IADD3 R25, R22, R25, RZ ;  /* 0x0000001916197210 */ /* 0x000fca0007ffe0ff */
[----:B0-----:R-:W-:-:S05]  /*15d0*/  IMAD.WIDE.U32 R2, R25, 0x4, R2 ;  /* 0x0000000419027825 */ /* 0x001fca00078e0002 */
[----:B------:R-:W-:Y:S01]  /*15e0*/  STG.E desc[UR4][R2.64], R15 ;  /* 0x0000000f02007986 */ /* 0x000fe2000c101904 */
[----:B------:R-:W-:Y:S05]  /*15f0*/  EXIT ;  /* 0x000000000000794d */ /* 0x000fea0003800000 */
.L_x_2633:
        /* <DEDUP_REMOVED lines=16> */
.L_x_7922:


//--------------------- .text._ZN2at6native29vectorized_elementwise_kernelILi4EZZZNS0_65_GLOBAL__N__cd49fe81_27_ActivationSoftplusKernel_cu_1520ed90_292724softplus_backward_kernelERNS_18TensorIteratorBaseERKN3c106ScalarES8_ENKUlvE_clEvENKUlvE0_clEvEUlffE_St5arrayIPcLm3EEEEviT0_T1_ --------------------------
	.section	.text._ZN2at6native29vectorized_elementwise_kernelILi4EZZZNS0_65_GLOBAL__N__cd49fe81_27_ActivationSoftplusKernel_cu_1520ed90_292724softplus_backward_kernelERNS_18TensorIteratorBaseERKN3c106ScalarES8_ENKUlvE_clEvENKUlvE0_clEvEUlffE_St5arrayIPcLm3EEEEviT0_T1_,"ax",@progbits
	.align	128
        .global         _ZN2at6native29vectorized_elementwise_kernelILi4EZZZNS0_65_GLOBAL__N__cd49fe81_27_ActivationSoftplusKernel_cu_1520ed90_292724softplus_backward_kernelERNS_18TensorIteratorBaseERKN3c106ScalarES8_ENKUlvE_clEvENKUlvE0_clEvEUlffE_St5arrayIPcLm3EEEEviT0_T1_
        .type           _ZN2at6native29vectorized_elementwise_kernelILi4EZZZNS0_65_GLOBAL__N__cd49fe81_27_ActivationSoftplusKernel_cu_1520ed90_292724softplus_backward_kernelERNS_18TensorIteratorBaseERKN3c106ScalarES8_ENKUlvE_clEvENKUlvE0_clEvEUlffE_St5arrayIPcLm3EEEEviT0_T1_,@function
        .size           _ZN2at6native29vectorized_elementwise_kernelILi4EZZZNS0_65_GLOBAL__N__cd49fe81_27_ActivationSoftplusKernel_cu_1520ed90_292724softplus_backward_kernelERNS_18TensorIteratorBaseERKN3c106ScalarES8_ENKUlvE_clEvENKUlvE0_clEvEUlffE_St5arrayIPcLm3EEEEviT0_T1_,(.L_x_7923 - _ZN2at6native29vectorized_elementwise_kernelILi4EZZZNS0_65_GLOBAL__N__cd49fe81_27_ActivationSoftplusKernel_cu_1520ed90_292724softplus_backward_kernelERNS_18TensorIteratorBaseERKN3c106ScalarES8_ENKUlvE_clEvENKUlvE0_clEvEUlffE_St5arrayIPcLm3EEEEviT0_T1_)
        .other          _ZN2at6native29vectorized_elementwise_kernelILi4EZZZNS0_65_GLOBAL__N__cd49fe81_27_ActivationSoftplusKernel_cu_1520ed90_292724softplus_backward_kernelERNS_18TensorIteratorBaseERKN3c106ScalarES8_ENKUlvE_clEvENKUlvE0_clEvEUlffE_St5arrayIPcLm3EEEEviT0_T1_,@"STO_CUDA_ENTRY STV_DEFAULT"
_ZN2at6native29vectorized_elementwise_kernelILi4EZZZNS0_65_GLOBAL__N__cd49fe81_27_ActivationSoftplusKernel_cu_1520ed90_292724softplus_backward_kernelERNS_18TensorIteratorBaseERKN3c106ScalarES8_ENKUlvE_clEvENKUlvE0_clEvEUlffE_St5arrayIPcLm3EEEEviT0_T1_:
.text._ZN2at6native29vectorized_elementwise_kernelILi4EZZZNS0_65_GLOBAL__N__cd49fe81_27_ActivationSoftplusKernel_cu_1520ed90_292724softplus_backward_kernelERNS_18TensorIteratorBaseERKN3c106ScalarES8_ENKUlvE_clEvENKUlvE0_clEvEUlffE_St5arrayIPcLm3EEEEviT0_T1_:
        /* <DEDUP_REMOVED lines=14> */
[----:B------:R-:W2:Y:S04]  /*00e0*/  LDG.E.128 R16, desc[UR4][R24.64] ;  /* 0x0000000418107981 */ /* 0x000ea8000c1e1d00 */
[----:B------:R-:W3:Y:S01]  /*00f0*/  LDG.E.128 R12, desc[UR4][R24.64+0x800] ;  /* 0x00080004180c7981 */ /* 0x000ee2000c1e1d00 */
[----:B0-----:R-:W-:-:S04]  /*0100*/  IMAD.WIDE R2, R22, 0x4, R2 ;  /* 0x0000000416027825 */ /* 0x001fc800078e0202 */
[----:B------:R-:W-:-:S05]  /*0110*/  IMAD.WIDE.U32 R20, R0, 0x10, R2 ;  /* 0x0000001000147825 */ /* 0x000fca00078e0002 */
[----:B------:R-:W4:Y:S04]  /*0120*/  LDG.E.128 R8, desc[UR4][R20.64] ;  /* 0x0000000414087981 */ /* 0x000f28000c1e1d00 */
[----:B------:R3:W5:Y:S01]  /*0130*/  LDG.E.128 R4, desc[UR4][R20.64+0x800] ;  /* 0x0008000414047981 */ /* 0x000762000c1e1d00 */
[----:B--2---:R-:W-:Y:S01]  /*0140*/  FMUL.FTZ R16, R16, UR6 ;  /* 0x0000000610107c20 */ /* 0x004fe20008410000 */
[----:B------:R-:W-:Y:S01]  /*0150*/  FMUL.FTZ R17, R17, UR6 ;  /* 0x0000000611117c20 */ /* 0x000fe20008410000 */
[----:B------:R-:W-:Y:S01]  /*0160*/  FMUL.FTZ R18, R18, UR6 ;  /* 0x0000000612127c20 */ /* 0x000fe20008410000 */
[----:B------:R-:W-:Y:S01]  /*0170*/  FMUL.FTZ R19, R19, UR6 ;  /* 0x0000000613137c20 */ /* 0x000fe20008410000 */
[----:B---3--:R-:W-:Y:S01]  /*0180*/  FMUL.FTZ R20, R12, UR6 ;  /* 0x000000060c147c20 */ /* 0x008fe20008410000 */
[----:B------:R-:W-:Y:S01]  /*0190*/  FSETP.GT.FTZ.AND P6, PT, R16, UR7, PT ;  /* 0x0000000710007c0b */ /* 0x000fe2000bfd4000 */
[----:B------:R-:W-:Y:S01]  /*01a0*/  FMUL.FTZ R14, R14, UR6 ;  /* 0x000000060e0e7c20 */ /* 0x000fe20008410000 */
[----:B------:R-:W-:Y:S01]  /*01b0*/  FSETP.GT.FTZ.AND P5, PT, R17, UR7, PT ;  /* 0x0000000711007c0b */ /* 0x000fe2000bfb4000 */
[----:B------:R-:W-:Y:S01]  /*01c0*/  FMUL.FTZ R13, R13, UR6 ;  /* 0x000000060d0d7c20 */ /* 0x000fe20008410000 */
[----:B------:R-:W-:Y:S01]  /*01d0*/  FSETP.GT.FTZ.AND P4, PT, R18, UR7, PT ;  /* 0x0000000712007c0b */ /* 0x000fe2000bf94000 */
[----:B------:R-:W-:Y:S01]  /*01e0*/  FMUL.FTZ R15, R15, UR6 ;  /* 0x000000060f0f7c20 */ /* 0x000fe20008410000 */
[----:B------:R-:W-:-:S02]  /*01f0*/  FSETP.GT.FTZ.AND P3, PT, R19, UR7, PT ;  /* 0x0000000713007c0b */ /* 0x000fc4000bf74000 */
[----:B------:R-:W-:Y:S02]  /*0200*/  FSETP.GT.FTZ.AND P2, PT, R20, UR7, PT ;  /* 0x0000000714007c0b */ /* 0x000fe4000bf54000 */
[----:B------:R-:W-:Y:S02]  /*0210*/  FSETP.GT.FTZ.AND P0, PT, R14, UR7, PT ;  /* 0x000000070e007c0b */ /* 0x000fe4000bf14000 */
[----:B------:R-:W-:Y:S01]  /*0220*/  FSETP.GT.FTZ.AND P1, PT, R13, UR7, PT ;  /* 0x000000070d007c0b */ /* 0x000fe2000bf34000 */
[----:B------:R-:W-:Y:S02]  /*0230*/  @!P6 FMUL.FTZ R3, R16, 1.4426950216293334961 ;  /* 0x3fb8aa3b1003e820 */ /* 0x000fe40000410000 */
[----:B------:R-:W-:Y:S02]  /*0240*/  @!P5 FMUL.FTZ R16, R17, 1.4426950216293334961 ;  /* 0x3fb8aa3b1110d820 */ /* 0x000fe40000410000 */
[----:B------:R-:W-:Y:S02]  /*0250*/  @!P4 FMUL.FTZ R17, R18, 1.4426950216293334961 ;  /* 0x3fb8aa3b1211c820 */ /* 0x000fe40000410000 */
[----:B------:R-:W0:Y:S01]  /*0260*/  @!P6 MUFU.EX2 R3, R3 ;  /* 0x000000030003e308 */ /* 0x000e220000000800 */
[----:B------:R-:W-:Y:S01]  /*0270*/  @!P3 FMUL.FTZ R12, R19, 1.4426950216293334961 ;  /* 0x3fb8aa3b130cb820 */ /* 0x000fe20000410000 */
[----:B------:R-:W-:-:S02]  /*0280*/  @!P2 FMUL.FTZ R21, R20, 1.4426950216293334961 ;  /* 0x3fb8aa3b1415a820 */ /* 0x000fc40000410000 */
[----:B------:R-:W-:Y:S02]  /*0290*/  @!P0 FMUL.FTZ R19, R14, 1.4426950216293334961 ;  /* 0x3fb8aa3b0e138820 */ /* 0x000fe40000410000 */
[----:B------:R-:W-:Y:S02]  /*02a0*/  @!P1 FMUL.FTZ R20, R13, 1.4426950216293334961 ;  /* 0x3fb8aa3b0d149820 */ /* 0x000fe40000410000 */
[----:B------:R-:W1:Y:S08]  /*02b0*/  @!P4 MUFU.EX2 R17, R17 ;  /* 0x000000110011c308 */ /* 0x000e700000000800 */
[----:B------:R-:W2:Y:S01]  /*02c0*/  @!P3 MUFU.EX2 R12, R12 ;  /* 0x0000000c000cb308 */ /* 0x000ea20000000800 */
[----:B0-----:R-:W-:Y:S01]  /*02d0*/  @!P6 FADD.FTZ R2, R3, 1 ;  /* 0x3f8000000302e421 */ /* 0x001fe20000010000 */
[----:B----4-:R-:W-:-:S06]  /*02e0*/  @!P6 FMUL.FTZ R3, R8, R3 ;  /* 0x000000030803e220 */ /* 0x010fcc0000410000 */
[----:B------:R-:W0:Y:S01]  /*02f0*/  @!P6 MUFU.RCP R2, R2 ;  /* 0x000000020002e308 */ /* 0x000e220000001000 */
[----:B-1----:R-:W-:-:S07]  /*0300*/  @!P4 FADD.FTZ R25, R17, 1 ;  /* 0x3f8000001119c421 */ /* 0x002fce0000010000 */
[----:B------:R-:W1:Y:S01]  /*0310*/  @!P5 MUFU.EX2 R16, R16 ;  /* 0x000000100010d308 */ /* 0x000e620000000800 */
[----:B--2---:R-:W-:-:S07]  /*0320*/  @!P3 FADD.FTZ R24, R12, 1 ;  /* 0x3f8000000c18b421 */ /* 0x004fce0000010000 */
[----:B------:R-:W2:Y:S01]  /*0330*/  @!P2 MUFU.EX2 R21, R21 ;  /* 0x000000150015a308 */ /* 0x000ea20000000800 */
[----:B0-----:R-:W-:Y:S01]  /*0340*/  @!P6 FMUL.FTZ R8, R3, R2 ;  /* 0x000000020308e220 */ /* 0x001fe20000410000 */
[----:B------:R-:W-:Y:S01]  /*0350*/  FSETP.GT.FTZ.AND P6, PT, R15, UR7, PT ;  /* 0x000000070f007c0b */ /* 0x000fe2000bfd4000 */
[----:B------:R-:W0:Y:S05]  /*0360*/  LDC.64 R2, c[0x0][0x228] ;  /* 0x00008a00ff027b82 */ /* 0x000e2a0000000a00 */
        /* <DEDUP_REMOVED lines=9> */
[----:B------:R-:W0:Y:S01]  /*0400*/  @!P4 MUFU.RCP R25, R25 ;  /* 0x000000190019c308 */ /* 0x000e220000001000 */
[----:B-1----:R-:W-:Y:S01]  /*0410*/  @!P0 FADD.FTZ R15, R19, 1 ;  /* 0x3f800000130f8421 */ /* 0x002fe20000010000 */
[----:B------:R-:W-:-:S04]  /*0420*/  IMAD.WIDE R2, R0, 0x10, R2 ;  /* 0x0000001000027825 */ /* 0x000fc800078e0202 */
[----:B------:R-:W-:Y:S01]  /*0430*/  @!P4 FMUL.FTZ R0, R10, R17 ;  /* 0x000000110a00c220 */ /* 0x000fe20000410000 */
[----:B------:R-:W-:Y:S01]  /*0440*/  @!P3 FMUL.FTZ R17, R11, R12 ;  /* 0x0000000c0b11b220 */ /* 0x000fe20000410000 */
[----:B-----5:R-:W-:Y:S01]  /*0450*/  @!P0 FMUL.FTZ R12, R6, R19 ;  /* 0x00000013060c8220 */ /* 0x020fe20000410000 */
[----:B------:R-:W1:Y:S01]  /*0460*/  @!P3 MUFU.RCP R24, R24 ;  /* 0x000000180018b308 */ /* 0x000e620000001000 */
[----:B--2---:R-:W-:Y:S01]  /*0470*/  @!P6 FADD.FTZ R22, R14, 1 ;  /* 0x3f8000000e16e421 */ /* 0x004fe20000010000 */
[----:B------:R-:W-:-:S06]  /*0480*/  @!P6 FMUL.FTZ R19, R7, R14 ;  /* 0x0000000e0713e220 */ /* 0x000fcc0000410000 */
[----:B------:R-:W2:Y:S01]  /*0490*/  @!P5 MUFU.RCP R23, R23 ;  /* 0x000000170017d308 */ /* 0x000ea20000001000 */
[----:B0-----:R-:W-:Y:S01]  /*04a0*/  @!P4 FMUL.FTZ R10, R0, R25 ;  /* 0x00000019000ac220 */ /* 0x001fe20000410000 */
[----:B------:R-:W-:-:S06]  /*04b0*/  @!P2 FMUL.FTZ R0, R4, R21 ;  /* 0x000000150400a220 */ /* 0x000fcc0000410000 */
[----:B------:R-:W0:Y:S01]  /*04c0*/  @!P2 MUFU.RCP R13, R13 ;  /* 0x0000000d000da308 */ /* 0x000e220000001000 */
[----:B-1----:R-:W-:Y:S01]  /*04d0*/  @!P3 FMUL.FTZ R11, R17, R24 ;  /* 0x00000018110bb220 */ /* 0x002fe20000410000 */
[----:B------:R-:W-:-:S06]  /*04e0*/  @!P1 FMUL.FTZ R17, R5, R20 ;  /* 0x0000001405119220 */ /* 0x000fcc0000410000 */
[----:B------:R-:W1:Y:S01]  /*04f0*/  @!P1 MUFU.RCP R18, R18 ;  /* 0x0000001200129308 */ /* 0x000e620000001000 */
[----:B--2---:R-:W-:-:S05]  /*0500*/  @!P5 FMUL.FTZ R9, R16, R23 ;  /* 0x000000171009d220 */ /* 0x004fca0000410000 */
[----:B------:R-:W-:Y:S02]  /*0510*/  STG.E.128 desc[UR4][R2.64], R8 ;  /* 0x0000000802007986 */ /* 0x000fe4000c101d04 */
[----:B------:R-:W2:Y:S01]  /*0520*/  @!P0 MUFU.RCP R15, R15 ;  /* 0x0000000f000f8308 */ /* 0x000ea20000001000 */
[----:B0-----:R-:W-:-:S07]  /*0530*/  @!P2 FMUL.FTZ R4, R0, R13 ;  /* 0x0000000d0004a220 */ /* 0x001fce0000410000 */
[----:B------:R-:W0:Y:S01]  /*0540*/  @!P6 MUFU.RCP R22, R22 ;  /* 0x000000160016e308 */ /* 0x000e220000001000 */
[----:B-1----:R-:W-:Y:S01]  /*0550*/  @!P1 FMUL.FTZ R5, R17, R18 ;  /* 0x0000001211059220 */ /* 0x002fe20000410000 */
[----:B--2---:R-:W-:Y:S01]  /*0560*/  @!P0 FMUL.FTZ R6, R12, R15 ;  /* 0x0000000f0c068220 */ /* 0x004fe20000410000 */
[----:B0-----:R-:W-:-:S05]  /*0570*/  @!P6 FMUL.FTZ R7, R19, R22 ;  /* 0x000000161307e220 */ /* 0x001fca0000410000 */
[----:B------:R-:W-:Y:S01]  /*0580*/  STG.E.128 desc[UR4][R2.64+0x800], R4 ;  /* 0x0008000402007986 */ /* 0x000fe2000c101d04 */
[----:B------:R-:W-:Y:S05]  /*0590*/  EXIT ;  /* 0x000000000000794d */ /* 0x000fea0003800000 */
.L_x_2634:
        /* <DEDUP_REMOVED lines=109> */
.L_x_2636:
[----:B------:R-:W-:Y:S05]  /*0c70*/  BSYNC B0 ;  /* 0x0000000000007941 */ /* 0x000fea0003800000 */
.L_x_2635:
        /* <DEDUP_REMOVED lines=14> */
.L_x_2638:
[----:B------:R-:W-:Y:S05]  /*0d60*/  BSYNC B0 ;  /* 0x0000000000007941 */ /* 0x000fea0003800000 */
.L_x_2637:
        /* <DEDUP_REMOVED lines=14> */
.L_x_2640:
[----:B------:R-:W-:Y:S05]  /*0e50*/  BSYNC B0 ;  /* 0x0000000000007941 */ /* 0x000fea0003800000 */
.L_x_2639:
        /* <DEDUP_REMOVED lines=11> */
.L_x_2642:
[----:B------:R-:W-:Y:S05]  /*0f10*/  BSYNC B0 ;  /* 0x0000000000007941 */ /* 0x000fea0003800000 */
.L_x_2641:
        /* <DEDUP_REMOVED lines=11> */
.L_x_2644:
[----:B------:R-:W-:Y:S05]  /*0fd0*/  BSYNC B0 ;  /* 0x0000000000007941 */ /* 0x000fea0003800000 */
.L_x_2643:
        /* <DEDUP_REMOVED lines=11> */
.L_x_2646:
[----:B------:R-:W-:Y:S05]  /*1090*/  BSYNC B0 ;  /* 0x0000000000007941 */ /* 0x000fea0003800000 */
.L_x_2645:
        /* <DEDUP_REMOVED lines=11> */
.L_x_2648:
[----:B------:R-:W-:Y:S05]  /*1150*/  BSYNC B0 ;  /* 0x0000000000007941 */ /* 0x000fea0003800000 */
.L_x_2647:
        /* <DEDUP_REMOVED lines=11> */
.L_x_2650:
[----:B------:R-:W-:Y:S05]  /*1210*/  BSYNC B0 ;  /* 0x0000000000007941 */ /* 0x000fea0003800000 */
.L_x_2649:
        /* <DEDUP_REMOVED lines=18> */
.L_x_2653:
[----:B------:R-:W-:-:S13]  /*1340*/  ISETP.GE.AND P0, PT, R25, R10, PT ;  /* 0x0000000a1900720c */ /* 0x000fda0003f06270 */
[----:B------:R-:W-:Y:S05]  /*1350*/  @P0 BRA `(.L_x_2655) ;  /* 0x0000000000300947 */ /* 0x000fea0003800000 */
[----:B0-----:R-:W0:Y:S01]  /*1360*/  LDC.64 R2, c[0x0][0x228] ;  /* 0x00008a00ff027b82 */ /* 0x001e220000000a00 */
[----:B------:R-:W-:Y:S02]  /*1370*/  IADD3 R5, R22, R25, RZ ;  /* 0x0000001916057210 */ /* 0x000fe40007ffe0ff */
[----:B------:R-:W-:-:S03]  /*1380*/  IADD3 R25, R25, 0x80, RZ ;  /* 0x0000008019197810 */ /* 0x000fc60007ffe0ff */
[----:B0-----:R-:W-:-:S05]  /*1390*/  IMAD.WIDE.U32 R2, R5, 0x4, R2 ;  /* 0x0000000405027825 */ /* 0x001fca00078e0002 */
[----:B------:R1:W-:Y:S02]  /*13a0*/  STG.E desc[UR4][R2.64], R11 ;  /* 0x0000000b02007986 */ /* 0x0003e4000c101904 */
.L_x_2654:
[----:B------:R-:W-:-:S13]  /*13b0*/  ISETP.GE.AND P0, PT, R25, R10, PT ;  /* 0x0000000a1900720c */ /* 0x000fda0003f06270 */
[----:B------:R-:W-:Y:S05]  /*13c0*/  @P0 BRA `(.L_x_2656) ;  /* 0x0000000000340947 */ /* 0x000fea0003800000 */
[----:B-1----:R-:W1:Y:S01]  /*13d0*/  LDC.64 R2, c[0x0][0x228] ;  /* 0x00008a00ff027b82 */ /* 0x002e620000000a00 */
[----:B0-----:R-:W-:Y:S02]  /*13e0*/  IADD3 R5, R22, R25, RZ ;  /* 0x0000001916057210 */ /* 0x001fe40007ffe0ff */
[----:B------:R-:W-:-:S03]  /*13f0*/  IADD3 R25, R25, 0x80, RZ ;  /* 0x0000008019197810 */ /* 0x000fc60007ffe0ff */
[----:B-1----:R-:W-:-:S05]  /*1400*/  IMAD.WIDE.U32 R2, R5, 0x4, R2 ;  /* 0x0000000405027825 */ /* 0x002fca00078e0002 */
[----:B------:R1:W-:Y:S02]  /*1410*/  STG.E desc[UR4][R2.64], R14 ;  /* 0x0000000e02007986 */ /* 0x0003e4000c101904 */
.L_x_2655:
        /* <DEDUP_REMOVED lines=8> */
.L_x_2656:
[----:B------:R-:W-:Y:S05]  /*14a0*/  BSYNC B1 ;  /* 0x0000000000017941 */ /* 0x000fea0003800000 */
.L_x_2652:
[----:B------:R-:W-:-:S13]  /*14b0*/  ISETP.GE.AND P0, PT, R25, R10, PT ;  /* 0x0000000a1900720c */ /* 0x000fda0003f06270 */
[----:B-12---:R-:W1:Y:S01]  /*14c0*/  @!P0 LDC.64 R2, c[0x0][0x228] ;  /* 0x00008a00ff028b82 */ /* 0x006e620000000a00 */
[----:B0-----:R-:W-:Y:S02]  /*14d0*/  @!P0 IADD3 R5, R22, R25, RZ ;  /* 0x0000001916058210 */ /* 0x001fe40007ffe0ff */
[----:B------:R-:W-:-:S03]  /*14e0*/  @!P0 IADD3 R25, R25, 0x80, RZ ;  /* 0x0000008019198810 */ /* 0x000fc60007ffe0ff */
[----:B-1----:R-:W-:-:S05]  /*14f0*/  @!P0 IMAD.WIDE.U32 R2, R5, 0x4, R2 ;  /* 0x0000000405028825 */ /* 0x002fca00078e0002 */
[----:B------:R2:W-:Y:S02]  /*1500*/  @!P0 STG.E desc[UR4][R2.64], R23 ;  /* 0x0000001702008986 */ /* 0x0005e4000c101904 */
.L_x_2657:
[----:B------:R-:W-:Y:S05]  /*1510*/  BSYNC B0 ;  /* 0x0000000000007941 */ /* 0x000fea0003800000 */
.L_x_2651:
        /* <DEDUP_REMOVED lines=8> */
.L_x_2658:
        /* <DEDUP_REMOVED lines=14> */
.L_x_7923:


//--------------------- .text._ZN2at6native29vectorized_elementwise_kernelILi8EZZZNS0_65_GLOBAL__N__cd49fe81_27_ActivationSoftplusKernel_cu_1520ed90_292724softplus_backward_kernelERNS_18TensorIteratorBaseERKN3c106ScalarES8_ENKUlvE_clEvENKUlvE0_clEvEUlffE_St5arrayIPcLm3EEEEviT0_T1_ --------------------------
	.section	.text._ZN2at6native29vectorized_elementwise_kernelILi8EZZZNS0_65_GLOBAL__N__cd49fe81_27_ActivationSoftplusKernel_cu_1520ed90_292724softplus_backward_kernelERNS_18TensorIteratorBaseERKN3c106ScalarES8_ENKUlvE_clEvENKUlvE0_clEvEUlffE_St5arrayIPcLm3EEEEviT0_T1_,"ax",@progbits
	.align	128
        .global         _ZN2at6native29vectorized_elementwise_kernelILi8EZZZNS0_65_GLOBAL__N__cd49fe81_27_ActivationSoftplusKernel_cu_1520ed90_292724softplus_backward_kernelERNS_18TensorIteratorBaseERKN3c106ScalarES8_ENKUlvE_clEvENKUlvE0_clEvEUlffE_St5arrayIPcLm3EEEEviT0_T1_
        .type           _ZN2at6native29vectorized_elementwise_kernelILi8EZZZNS0_65_GLOBAL__N__cd49fe81_27_ActivationSoftplusKernel_cu_1520ed90_292724softplus_backward_kernelERNS_18TensorIteratorBaseERKN3c106ScalarES8_ENKUlvE_clEvENKUlvE0_clEvEUlffE_St5arrayIPcLm3EEEEviT0_T1_,@function
        .size           _ZN2at6native29vectorized_elementwise_kernelILi8EZZZNS0_65_GLOBAL__N__cd49fe81_27_ActivationSoftplusKernel_cu_1520ed90_292724softplus_backward_kernelERNS_18TensorIteratorBaseERKN3c106ScalarES8_ENKUlvE_clEvENKUlvE0_clEvEUlffE_St5arrayIPcLm3EEEEviT0_T1_,(.L_x_7924 - _ZN2at6native29vectorized_elementwise_kernelILi8EZZZNS0_65_GLOBAL__N__cd49fe81_27_ActivationSoftplusKernel_cu_1520ed90_292724softplus_backward_kernelERNS_18TensorIteratorBaseERKN3c106ScalarES8_ENKUlvE_clEvENKUlvE0_clEvEUlffE_St5arrayIPcLm3EEEEviT0_T1_)
        .other          _ZN2at6native29vectorized_elementwise_kernelILi8EZZZNS0_65_GLOBAL__N__cd49fe81_27_ActivationSoftplusKernel_cu_1520ed90_292724softplus_backward_kernelERNS_18TensorIteratorBaseERKN3c106ScalarES8_ENKUlvE_clEvENKUlvE0_clEvEUlffE_St5arrayIPcLm3EEEEviT0_T1_,@"STO_CUDA_ENTRY STV_DEFAULT"
_ZN2at6native29vectorized_elementwise_kernelILi8EZZZNS0_65_GLOBAL__N__cd49fe81_27_ActivationSoftplusKernel_cu_1520ed90_292724softplus_backward_kernelERNS_18TensorIteratorBaseERKN3c106ScalarES8_ENKUlvE_clEvENKUlvE0_clEvEUlffE_St5arrayIPcLm3EEEEviT0_T1_:
.text._ZN2at6native29vectorized_elementwise_kernelILi8EZZZNS0_65_GLOBAL__N__cd49fe81_27_ActivationSoftplusKernel_cu_1520ed90_292724softplus_backward_kernelERNS_18TensorIteratorBaseERKN3c106ScalarES8_ENKUlvE_clEvENKUlvE0_clEvEUlffE_St5arrayIPcLm3EEEEviT0_T1_:
        /* <DEDUP_REMOVED lines=90> */
.L_x_2659:
        /* <DEDUP_REMOVED lines=109> */
.L_x_2661:
[----:B------:R-:W-:Y:S05]  /*0c70*/  BSYNC B0 ;  /* 0x0000000000007941 */ /* 0x000fea0003800000 */
.L_x_2660:
        /* <DEDUP_REMOVED lines=14> */
.L_x_2663:
[----:B------:R-:W-:Y:S05]  /*0d60*/  BSYNC B0 ;  /* 0x0000000000007941 */ /* 0x000fea0003800000 */
.L_x_2662:
        /* <DEDUP_REMOVED lines=14> */
.L_x_2665:
[----:B------:R-:W-:Y:S05]  /*0e50*/  BSYNC B0 ;  /* 0x0000000000007941 */ /* 0x000fea0003800000 */
.L_x_2664:
        /* <DEDUP_REMOVED lines=11> */
.L_x_2667:
[----:B------:R-:W-:Y:S05]  /*0f10*/  BSYNC B0 ;  /* 0x0000000000007941 */ /* 0x000fea0003800000 */
.L_x_2666:
        /* <DEDUP_REMOVED lines=11> */
.L_x_2669:
[----:B------:R-:W-:Y:S05]  /*0fd0*/  BSYNC B0 ;  /* 0x0000000000007941 */ /* 0x000fea0003800000 */
.L_x_2668:
        /* <DEDUP_REMOVED lines=11> */
.L_x_2671:
[----:B------:R-:W-:Y:S05]  /*1090*/  BSYNC B0 ;  /* 0x0000000000007941 */ /* 0x000fea0003800000 */
.L_x_2670:
        /* <DEDUP_REMOVED lines=11> */
.L_x_2673:
[----:B------:R-:W-:Y:S05]  /*1150*/  BSYNC B0 ;  /* 0x0000000000007941 */ /* 0x000fea0003800000 */
.L_x_2672:
        /* <DEDUP_REMOVED lines=11> */
.L_x_2675:
[----:B------:R-:W-:Y:S05]  /*1210*/  BSYNC B0 ;  /* 0x0000000000007941 */ /* 0x000fea0003800000 */
.L_x_2674:
        /* <DEDUP_REMOVED lines=18> */
.L_x_2678:
[----:B------:R-:W-:-:S13]  /*1340*/  ISETP.GE.AND P0, PT, R25, R10, PT ;  /* 0x0000000a1900720c */ /* 0x000fda0003f06270 */
[----:B------:R-:W-:Y:S05]  /*1350*/  @P0 BRA `(.L_x_2680) ;  /* 0x0000000000300947 */ /* 0x000fea0003800000 */
[----:B0-----:R-:W0:Y:S01]  /*1360*/  LDC.64 R2, c[0x0][0x228] ;  /* 0x00008a00ff027b82 */ /* 0x001e220000000a00 */
[----:B------:R-:W-:Y:S02]  /*1370*/  IADD3 R5, R22, R25, RZ ;  /* 0x0000001916057210 */ /* 0x000fe40007ffe0ff */
[----:B------:R-:W-:-:S03]  /*1380*/  IADD3 R25, R25, 0x80, RZ ;  /* 0x0000008019197810 */ /* 0x000fc60007ffe0ff */
[----:B0-----:R-:W-:-:S05]  /*1390*/  IMAD.WIDE.U32 R2, R5, 0x4, R2 ;  /* 0x0000000405027825 */ /* 0x001fca00078e0002 */
[----:B------:R1:W-:Y:S02]  /*13a0*/  STG.E desc[UR4][R2.64], R11 ;  /* 0x0000000b02007986 */ /* 0x0003e4000c101904 */
.L_x_2679:
[----:B------:R-:W-:-:S13]  /*13b0*/  ISETP.GE.AND P0, PT, R25, R10, PT ;  /* 0x0000000a1900720c */ /* 0x000fda0003f06270 */
[----:B------:R-:W-:Y:S05]  /*13c0*/  @P0 BRA `(.L_x_2681) ;  /* 0x0000000000340947 */ /* 0x000fea0003800000 */
[----:B-1----:R-:W1:Y:S01]  /*13d0*/  LDC.64 R2, c[0x0][0x228] ;  /* 0x00008a00ff027b82 */ /* 0x002e620000000a00 */
[----:B0-----:R-:W-:Y:S02]  /*13e0*/  IADD3 R5, R22, R25, RZ ;  /* 0x0000001916057210 */ /* 0x001fe40007ffe0ff */
[----:B------:R-:W-:-:S03]  /*13f0*/  IADD3 R25, R25, 0x80, RZ ;  /* 0x0000008019197810 */ /* 0x000fc60007ffe0ff */
[----:B-1----:R-:W-:-:S05]  /*1400*/  IMAD.WIDE.U32 R2, R5, 0x4, R2 ;  /* 0x0000000405027825 */ /* 0x002fca00078e0002 */
[----:B------:R1:W-:Y:S02]  /*1410*/  STG.E desc[UR4][R2.64], R14 ;  /* 0x0000000e02007986 */ /* 0x0003e4000c101904 */
.L_x_2680:
        /* <DEDUP_REMOVED lines=8> */
.L_x_2681:
[----:B------:R-:W-:Y:S05]  /*14a0*/  BSYNC B1 ;  /* 0x0000000000017941 */ /* 0x000fea0003800000 */
.L_x_2677:
[----:B------:R-:W-:-:S13]  /*14b0*/  ISETP.GE.AND P0, PT, R25, R10, PT ;  /* 0x0000000a1900720c */ /* 0x000fda0003f06270 */
[----:B-12---:R-:W1:Y:S01]  /*14c0*/  @!P0 LDC.64 R2, c[0x0][0x228] ;  /* 0x00008a00ff028b82 */ /* 0x006e620000000a00 */
[----:B0-----:R-:W-:Y:S02]  /*14d0*/  @!P0 IADD3 R5, R22, R25, RZ ;  /* 0x0000001916058210 */ /* 0x001fe40007ffe0ff */
[----:B------:R-:W-:-:S03]  /*14e0*/  @!P0 IADD3 R25, R25, 0x80, RZ ;  /* 0x0000008019198810 */ /* 0x000fc60007ffe0ff */
[----:B-1----:R-:W-:-:S05]  /*14f0*/  @!P0 IMAD.WIDE.U32 R2, R5, 0x4, R2 ;  /* 0x0000000405028825 */ /* 0x002fca00078e0002 */
[----:B------:R2:W-:Y:S02]  /*1500*/  @!P0 STG.E desc[UR4][R2.64], R23 ;  /* 0x0000001702008986 */ /* 0x0005e4000c101904 */
.L_x_2682:
[----:B------:R-:W-:Y:S05]  /*1510*/  BSYNC B0 ;  /* 0x0000000000007941 */ /* 0x000fea0003800000 */
.L_x_2676:
        /* <DEDUP_REMOVED lines=8> */
.L_x_2683:
        /* <DEDUP_REMOVED lines=14> */
.L_x_7924:


//--------------------- .text._ZN2at6native18elementwise_kernelILi128ELi4EZNS0_15gpu_kernel_implIZZZNS0_65_GLOBAL__N__cd49fe81_27_ActivationSoftplusKernel_cu_1520ed90_292724softplus_backward_kernelERNS_18TensorIteratorBaseERKN3c106ScalarES9_ENKUlvE_clEvENKUlvE_clEvEUlddE_EEvS5_RKT_EUliE_EEviT1_ --------------------------
	.section	.text._ZN2at6native18elementwise_kernelILi128ELi4EZNS0_15gpu_kernel_implIZZZNS0_65_GLOBAL__N__cd49fe81_27_ActivationSoftplusKernel_cu_1520ed90_292724softplus_backward_kernelERNS_18TensorIteratorBaseERKN3c106ScalarES9_ENKUlvE_clEvENKUlvE_clEvEUlddE_EEvS5_RKT_EUliE_EEviT1_,"ax",@progbits
	.align	128
        .global         _ZN2at6native18elementwise_kernelILi128ELi4EZNS0_15gpu_kernel_implIZZZNS0_65_GLOBAL__N__cd49fe81_27_ActivationSoftplusKernel_cu_1520ed90_292724softplus_backward_kernelERNS_18TensorIteratorBaseERKN3c106ScalarES9_ENKUlvE_clEvENKUlvE_clEvEUlddE_EEvS5_RKT_EUliE_EEviT1_
        .type           _ZN2at6native18elementwise_kernelILi128ELi4EZNS0_15gpu_kernel_implIZZZNS0_65_GLOBAL__N__cd49fe81_27_ActivationSoftplusKernel_cu_1520ed90_292724softplus_backward_kernelERNS_18TensorIteratorBaseERKN3c106ScalarES9_ENKUlvE_clEvENKUlvE_clEvEUlddE_EEvS5_RKT_EUliE_EEviT1_,@function
        .size           _ZN2at6native18elementwise_kernelILi128ELi4EZNS0_15gpu_kernel_implIZZZNS0_65_GLOBAL__N__cd49fe81_27_ActivationSoftplusKernel_cu_1520ed90_292724softplus_backward_kernelERNS_18TensorIteratorBaseERKN3c106ScalarES9_ENKUlvE_clEvENKUlvE_clEvEUlddE_EEvS5_RKT_EUliE_EEviT1_,(.L_x_7890 - _ZN2at6native18elementwise_kernelILi128ELi4EZNS0_15gpu_kernel_implIZZZNS0_65_GLOBAL__N__cd49fe81_27_ActivationSoftplusKernel_cu_1520ed90_292724softplus_backward_kernelERNS_18TensorIteratorBaseERKN3c106ScalarES9_ENKUlvE_clEvENKUlvE_clEvEUlddE_EEvS5_RKT_EUliE_EEviT1_)
        .other          _ZN2at6native18elementwise_kernelILi128ELi4EZNS0_15gpu_kernel_implIZZZNS0_65_GLOBAL__N__cd49fe81_27_ActivationSoftplusKernel_cu_1520ed90_292724softplus_backward_kernelERNS_18TensorIteratorBaseERKN3c106ScalarES9_ENKUlvE_clEvENKUlvE_clEvEUlddE_EEvS5_RKT_EUliE_EEviT1_,@"STO_CUDA_ENTRY STV_DEFAULT"
_ZN2at6native18elementwise_kernelILi128ELi4EZNS0_15gpu_kernel_implIZZZNS0_65_GLOBAL__N__cd49fe81_27_ActivationSoftplusKernel_cu_1520ed90_292724softplus_backward_kernelERNS_18TensorIteratorBaseERKN3c106ScalarES9_ENKUlvE_clEvENKUlvE_clEvEUlddE_EEvS5_RKT_EUliE_EEviT1_:
.text._ZN2at6native18elementwise_kernelILi128ELi4EZNS0_15gpu_kernel_implIZZZNS0_65_GLOBAL__N__cd49fe81_27_ActivationSoftplusKernel_cu_1520ed90_292724softplus_backward_kernelERNS_18TensorIteratorBaseERKN3c106ScalarES9_ENKUlvE_clEvENKUlvE_clEvEUlddE_EEvS5_RKT_EUliE_EEviT1_:
        /* <DEDUP_REMOVED lines=363> */
.L_x_2686:
        /* <DEDUP_REMOVED lines=19> */
[----:B--2---:R0:W1:Y:S01]  /*17e0*/  I2F.F64.S16 R16, R4 ;  /* 0x0000000400107312 */ /* 0x0040620000101c00 */
[----:B------:R-:W-:Y:S05]  /*17f0*/  BRA `(.L_x_2692) ;  /* 0x0000000c007c7947 */ /* 0x000fea0003800000 */
.L_x_2690:
[----:B------:R-:W2:Y:S02]  /*1800*/  LDG.E.U8 R4, desc[UR36][R4.64] ;  /* 0x0000002404047981 */ /* 0x000ea4000c1e1100 */
[----:B--2---:R0:W1:Y:S01]  /*1810*/  I2F.F64.U16 R16, R4 ;  /* 0x0000000400107312 */ /* 0x0040620000101800 */
[----:B------:R-:W-:Y:S05]  /*1820*/  BRA `(.L_x_2692) ;  /* 0x0000000c00707947 */ /* 0x000fea0003800000 */
.L_x_2689:
[----:B------:R-:W-:-:S13]  /*1830*/  ISETP.NE.AND P0, PT, R3, 0x2, PT ;  /* 0x000000020300780c */ /* 0x000fda0003f05270 */
[----:B------:R-:W-:Y:S05]  /*1840*/  @!P0 BRA `(.L_x_2693) ;  /* 0x0000000000288947 */ /* 0x000fea0003800000 */
[----:B------:R-:W-:-:S13]  /*1850*/  ISETP.NE.AND P0, PT, R3, 0x3, PT ;  /* 0x000000030300780c */ /* 0x000fda0003f05270 */
[----:B------:R-:W-:Y:S05]  /*1860*/  @!P0 BRA `(.L_x_2694) ;  /* 0x0000000000148947 */ /* 0x000fea0003800000 */
[----:B------:R-:W-:-:S13]  /*1870*/  ISETP.NE.AND P0, PT, R3, 0x4, PT ;  /* 0x000000040300780c */ /* 0x000fda0003f05270 */
[----:B------:R-:W-:Y:S05]  /*1880*/  @P0 BRA `(.L_x_2691) ;  /* 0x0000000800fc0947 */ /* 0x000fea0003800000 */
[----:B------:R-:W2:Y:S02]  /*1890*/  LDG.E.64 R16, desc[UR36][R4.64] ;  /* 0x0000002404107981 */ /* 0x000ea4000c1e1b00 */
[----:B--2---:R-:W0:Y:S01]  /*18a0*/  I2F.F64.S64 R16, R16 ;  /* 0x0000001000107312 */ /* 0x004e220000301c00 */
[----:B------:R-:W-:Y:S05]  /*18b0*/  BRA `(.L_x_2692) ;  /* 0x0000000c004c7947 */ /* 0x000fea0003800000 */
.L_x_2694:
[----:B------:R-:W2:Y:S02]  /*18c0*/  LDG.E R4, desc[UR36][R4.64] ;  /* 0x0000002404047981 */ /* 0x000ea4000c1e1900 */
[----:B--2---:R0:W1:Y:S01]  /*18d0*/  I2F.F64 R16, R4 ;  /* 0x0000000400107312 */ /* 0x0040620000201c00 */
[----:B------:R-:W-:Y:S05]  /*18e0*/  BRA `(.L_x_2692) ;  /* 0x0000000c00407947 */ /* 0x000fea0003800000 */
.L_x_2693:
[----:B------:R-:W2:Y:S02]  /*18f0*/  LDG.E.U16 R4, desc[UR36][R4.64] ;  /* 0x0000002404047981 */ /* 0x000ea4000c1e1500 */
[----:B--2---:R0:W1:Y:S01]  /*1900*/  I2F.F64.S16 R16, R4 ;  /* 0x0000000400107312 */ /* 0x0040620000101c00 */
[----:B------:R-:W-:Y:S05]  /*1910*/  BRA `(.L_x_2692) ;  /* 0x0000000c00347947 */ /* 0x000fea0003800000 */
.L_x_2688:
[----:B------:R-:W-:-:S13]  /*1920*/  ISETP.GT.AND P0, PT, R3, 0x6, PT ;  /* 0x000000060300780c */ /* 0x000fda0003f04270 */
[----:B------:R-:W-:Y:S05]  /*1930*/  @P0 BRA `(.L_x_2695) ;  /* 0x0000000000340947 */ /* 0x000fea0003800000 */
[----:B------:R-:W-:-:S13]  /*1940*/  ISETP.NE.AND P0, PT, R3, 0x5, PT ;  /* 0x000000050300780c */ /* 0x000fda0003f05270 */
[----:B------:R-:W-:Y:S05]  /*1950*/  @!P0 BRA `(.L_x_2696) ;  /* 0x0000000000188947 */ /* 0x000fea0003800000 */
[----:B------:R-:W-:-:S13]  /*1960*/  ISETP.NE.AND P0, PT, R3, 0x6, PT ;  /* 0x000000060300780c */ /* 0x000fda0003f05270 */
[----:B------:R-:W-:Y:S05]  /*1970*/  @P0 BRA `(.L_x_2691) ;  /* 0x0000000800c00947 */ /* 0x000fea0003800000 */
[----:B------:R-:W2:Y:S02]  /*1980*/  LDG.E R16, desc[UR36][R4.64] ;  /* 0x0000002404107981 */ /* 0x000ea4000c1e1900 */
[----:B--2---:R-:W-:-:S06]  /*1990*/  FMUL.FTZ R16, R16, 1 ;  /* 0x3f80000010107820 */ /* 0x004fcc0000410000 */
[----:B------:R-:W0:Y:S01]  /*19a0*/  F2F.F64.F32 R16, R16 ;  /* 0x0000001000107310 */ /* 0x000e220000201800 */
[----:B------:R-:W-:Y:S05]  /*19b0*/  BRA `(.L_x_2692) ;  /* 0x0000000c000c7947 */ /* 0x000fea0003800000 */
.L_x_2696:
[----:B------:R-:W2:Y:S02]  /*19c0*/  LDG.E.U16 R0, desc[UR36][R4.64] ;  /* 0x0000002404007981 */ /* 0x000ea4000c1e1500 */
[----:B--2---:R-:W-:-:S05]  /*19d0*/  HADD2.F32 R0, -RZ, R0.H0_H0 ;  /* 0x20000000ff007230 */ /* 0x004fca0000004100 */
[----:B------:R-:W-:-:S04]  /*19e0*/  FMUL.FTZ R0, R0, 1 ;  /* 0x3f80000000007820 */ /* 0x000fc80000410000 */
[----:B------:R0:W1:Y:S01]  /*19f0*/  F2F.F64.F32 R16, R0 ;  /* 0x0000000000107310 */ /* 0x0000620000201800 */
[----:B------:R-:W-:Y:S05]  /*1a00*/  BRA `(.L_x_2692) ;  /* 0x0000000800f87947 */ /* 0x000fea0003800000 */
.L_x_2695:
[----:B------:R-:W-:-:S13]  /*1a10*/  ISETP.NE.AND P0, PT, R3, 0x7, PT ;  /* 0x000000070300780c */ /* 0x000fda0003f05270 */
[----:B------:R-:W-:Y:S05]  /*1a20*/  @!P0 BRA `(.L_x_2697) ;  /* 0x0000000000348947 */ /* 0x000fea0003800000 */
        /* <DEDUP_REMOVED lines=8> */
.L_x_2698:
[----:B------:R-:W2:Y:S02]  /*1ab0*/  LDG.E.U16 R4, desc[UR36][R4.64] ;  /* 0x0000002404047981 */ /* 0x000ea4000c1e1500 */
[----:B--2---:R-:W-:-:S05]  /*1ac0*/  HADD2.F32 R0, -RZ, R4.H0_H0 ;  /* 0x20000004ff007230 */ /* 0x004fca0000004100 */
[----:B------:R-:W-:-:S04]  /*1ad0*/  FMUL.FTZ R0, R0, 1 ;  /* 0x3f80000000007820 */ /* 0x000fc80000410000 */
[----:B------:R0:W1:Y:S01]  /*1ae0*/  F2F.F64.F32 R16, R0 ;  /* 0x0000000000107310 */ /* 0x0000620000201800 */
[----:B------:R-:W-:Y:S05]  /*1af0*/  BRA `(.L_x_2692) ;  /* 0x0000000800bc7947 */ /* 0x000fea0003800000 */
.L_x_2697:
[----:B------:R0:W5:Y:S01]  /*1b00*/  LDG.E.64 R16, desc[UR36][R4.64] ;  /* 0x0000002404107981 */ /* 0x000162000c1e1b00 */
[----:B------:R-:W-:Y:S05]  /*1b10*/  BRA `(.L_x_2692) ;  /* 0x0000000800b47947 */ /* 0x000fea0003800000 */
.L_x_2687:
        /* <DEDUP_REMOVED lines=8> */
[----:B------:R-:W2:Y:S01]  /*1ba0*/  LDG.E.U8 R4, desc[UR36][R4.64] ;  /* 0x0000002404047981 */ /* 0x000ea2000c1e1100 */
[----:B------:R-:W-:Y:S01]  /*1bb0*/  IMAD.MOV.U32 R16, RZ, RZ, RZ ;  /* 0x000000ffff107224 */ /* 0x000fe200078e00ff */
[----:B--2---:R-:W-:-:S04]  /*1bc0*/  ISETP.NE.AND P0, PT, R4, RZ, PT ;  /* 0x000000ff0400720c */ /* 0x004fc80003f05270 */
[----:B------:R-:W-:Y:S01]  /*1bd0*/  FSEL R17, RZ, 1.875, !P0 ;  /* 0x3ff00000ff117808 */ /* 0x000fe20004000000 */
[----:B------:R-:W-:Y:S08]  /*1be0*/  BRA `(.L_x_2692) ;  /* 0x0000000800807947 */ /* 0x000ff00003800000 */
.L_x_2701:
[----:B------:R0:W5:Y:S01]  /*1bf0*/  LDG.E.64 R16, desc[UR36][R4.64] ;  /* 0x0000002404107981 */ /* 0x000162000c1e1b00 */
[----:B------:R-:W-:Y:S05]  /*1c00*/  BRA `(.L_x_2692) ;  /* 0x0000000800787947 */ /* 0x000fea0003800000 */
.L_x_2700:
        /* <DEDUP_REMOVED lines=24> */
[----:B------:R-:W-:-:S05]  /*1d90*/  LOP3.LUT R7, R7, 0x80000000, R0, 0xf8, !PT ;  /* 0x8000000007077812 */ /* 0x000fca00078ef800 */
[----:B------:R-:W-:-:S04]  /*1da0*/  FMUL.FTZ R7, R7, 1 ;  /* 0x3f80000007077820 */ /* 0x000fc80000410000 */
[----:B------:R0:W1:Y:S01]  /*1db0*/  F2F.F64.F32 R16, R7 ;  /* 0x0000000700107310 */ /* 0x0000620000201800 */
[----:B------:R-:W-:Y:S05]  /*1dc0*/  BRA `(.L_x_2692) ;  /* 0x0000000800087947 */ /* 0x000fea0003800000 */
.L_x_2703:
        /* <DEDUP_REMOVED lines=11> */
[----:B------:R-:W-:-:S05]  /*1e80*/  LOP3.LUT R0, R3, 0x80000000, R0, 0xf8, !PT ;  /* 0x8000000003007812 */ /* 0x000fca00078ef800 */
[----:B------:R-:W-:-:S04]  /*1e90*/  FMUL.FTZ R0, R0, 1 ;  /* 0x3f80000000007820 */ /* 0x000fc80000410000 */
[----:B------:R0:W1:Y:S01]  /*1ea0*/  F2F.F64.F32 R16, R0 ;  /* 0x0000000000107310 */ /* 0x0000620000201800 */
[----:B------:R-:W-:Y:S05]  /*1eb0*/  BRA `(.L_x_2692) ;  /* 0x0000000400cc7947 */ /* 0x000fea0003800000 */
.L_x_2702:
[----:B------:R-:W2:Y:S02]  /*1ec0*/  LDG.E.U16 R0, desc[UR36][R4.64] ;  /* 0x0000002404007981 */ /* 0x000ea4000c1e1500 */
[----:B--2---:R-:W-:-:S04]  /*1ed0*/  IMAD.U32 R0, R0, 0x10000, RZ ;  /* 0x0001000000007824 */ /* 0x004fc800078e00ff */
[----:B------:R-:W-:-:S04]  /*1ee0*/  FMUL.FTZ R0, R0, 1 ;  /* 0x3f80000000007820 */ /* 0x000fc80000410000 */
[----:B------:R0:W1:Y:S01]  /*1ef0*/  F2F.F64.F32 R16, R0 ;  /* 0x0000000000107310 */ /* 0x0000620000201800 */
[----:B------:R-:W-:Y:S05]  /*1f00*/  BRA `(.L_x_2692) ;  /* 0x0000000400b87947 */ /* 0x000fea0003800000 */
.L_x_2699:
        /* <DEDUP_REMOVED lines=9> */
[----:B--2---:R0:W1:Y:S01]  /*1fa0*/  I2F.F64.U16 R16, R4 ;  /* 0x0000000400107312 */ /* 0x0040620000101800 */
[----:B------:R-:W-:Y:S05]  /*1fb0*/  BRA `(.L_x_2692) ;  /* 0x00000004008c7947 */ /* 0x000fea0003800000 */
.L_x_2706:
        /* <DEDUP_REMOVED lines=21> */
.L_x_2710:
[----:B------:R-:W-:Y:S05]  /*2110*/  BSYNC B1 ;  /* 0x0000000000017941 */ /* 0x000fea0003800000 */
.L_x_2709:
[----:B------:R-:W-:Y:S01]  /*2120*/  LEA R5, R0, 0x3b800000, 0x17 ;  /* 0x3b80000000057811 */ /* 0x000fe200078eb8ff */
[----:B------:R-:W-:-:S05]  /*2130*/  IMAD.SHL.U32 R0, R3, 0x100000, RZ ;  /* 0x0010000003007824 */ /* 0x000fca00078e00ff */
[----:B------:R-:W-:-:S07]  /*2140*/  LOP3.LUT R0, R5, R0, R6, 0xfe, !PT ;  /* 0x0000000005007212 */ /* 0x000fce00078efe06 */
.L_x_2708:
[----:B------:R-:W-:Y:S05]  /*2150*/  BSYNC B0 ;  /* 0x0000000000007941 */ /* 0x000fea0003800000 */
.L_x_2707:
[----:B------:R-:W-:-:S04]  /*2160*/  FMUL.FTZ R0, R0, 1 ;  /* 0x3f80000000007820 */ /* 0x000fc80000410000 */
[----:B------:R2:W3:Y:S01]  /*2170*/  F2F.F64.F32 R16, R0 ;  /* 0x0000000000107310 */ /* 0x0004e20000201800 */
[----:B------:R-:W-:Y:S05]  /*2180*/  BRA `(.L_x_2692) ;  /* 0x0000000400187947 */ /* 0x000fea0003800000 */
.L_x_2705:
[----:B------:R-:W2:Y:S01]  /*2190*/  LDG.E.U8 R3, desc[UR36][R4.64] ;  /* 0x0000002404037981 */ /* 0x000ea2000c1e1100 */
[----:B------:R-:W-:Y:S01]  /*21a0*/  BSSY B0, `(.L_x_2711) ;  /* 0x0000018000007945 */ /* 0x000fe20003800000 */
[----:B------:R-:W-:Y:S01]  /*21b0*/  HFMA2.MMA R0, -RZ, RZ, 0, 0 ;  /* 0x00000000ff007435 */ /* 0x000fe200000001ff */
        /* <DEDUP_REMOVED lines=18> */
.L_x_2714:
[----:B------:R-:W-:Y:S05]  /*22e0*/  BSYNC B1 ;  /* 0x0000000000017941 */ /* 0x000fea0003800000 */
.L_x_2713:
[----:B------:R-:W-:Y:S01]  /*22f0*/  LEA R5, R0, 0x37800000, 0x17 ;  /* 0x3780000000057811 */ /* 0x000fe200078eb8ff */
[----:B------:R-:W-:-:S05]  /*2300*/  IMAD.SHL.U32 R0, R3, 0x200000, RZ ;  /* 0x0020000003007824 */ /* 0x000fca00078e00ff */
[----:B------:R-:W-:-:S07]  /*2310*/  LOP3.LUT R0, R5, R0, R6, 0xfe, !PT ;  /* 0x0000000005007212 */ /* 0x000fce00078efe06 */
.L_x_2712:
[----:B------:R-:W-:Y:S05]  /*2320*/  BSYNC B0 ;  /* 0x0000000000007941 */ /* 0x000fea0003800000 */
.L_x_2711:
[----:B------:R-:W-:-:S04]  /*2330*/  FMUL.FTZ R0, R0, 1 ;  /* 0x3f80000000007820 */ /* 0x000fc80000410000 */
[----:B------:R4:W0:Y:S01]  /*2340*/  F2F.F64.F32 R16, R0 ;  /* 0x0000000000107310 */ /* 0x0008220000201800 */
[----:B------:R-:W-:Y:S05]  /*2350*/  BRA `(.L_x_2692) ;  /* 0x0000000000a47947 */ /* 0x000fea0003800000 */
.L_x_2704:
        /* <DEDUP_REMOVED lines=14> */
.L_x_2718:
[----:B------:R-:W-:Y:S05]  /*2440*/  BSYNC B0 ;  /* 0x0000000000007941 */ /* 0x000fea0003800000 */
.L_x_2717:
[----:B------:R-:W-:-:S04]  /*2450*/  FMUL.FTZ R0, R0, 1 ;  /* 0x3f80000000007820 */ /* 0x000fc80000410000 */
[----:B------:R0:W1:Y:S01]  /*2460*/  F2F.F64.F32 R16, R0 ;  /* 0x0000000000107310 */ /* 0x0000620000201800 */
[----:B------:R-:W-:Y:S05]  /*2470*/  BRA `(.L_x_2692) ;  /* 0x00000000005c7947 */ /* 0x000fea0003800000 */
.L_x_2691:
        /* <DEDUP_REMOVED lines=16> */
.L_x_2719:
[----:B------:R-:W-:Y:S01]  /*2580*/  CS2R R16, SRZ ;  /* 0x0000000000107805 */ /* 0x000fe2000001ff00 */
[----:B------:R-:W-:Y:S06]  /*2590*/  BRA `(.L_x_2692) ;  /* 0x0000000000147947 */ /* 0x000fec0003800000 */
.L_x_2716:
[----:B------:R-:W2:Y:S02]  /*25a0*/  LDG.E.64 R16, desc[UR36][R4.64] ;  /* 0x0000002404107981 */ /* 0x000ea4000c1e1b00 */
[----:B--2---:R-:W0:Y:S01]  /*25b0*/  I2F.F64.U64 R16, R16 ;  /* 0x0000001000107312 */ /* 0x004e220000301800 */
[----:B------:R-:W-:Y:S05]  /*25c0*/  BRA `(.L_x_2692) ;  /* 0x0000000000087947 */ /* 0x000fea0003800000 */
.L_x_2715:
[----:B------:R-:W2:Y:S02]  /*25d0*/  LDG.E R4, desc[UR36][R4.64] ;  /* 0x0000002404047981 */ /* 0x000ea4000c1e1900 */
[----:B--2---:R0:W1:Y:S02]  /*25e0*/  I2F.F64.U32 R16, R4 ;  /* 0x0000000400107312 */ /* 0x0040640000201800 */
.L_x_2692:
[----:B------:R-:W0:Y:S01]  /*25f0*/  LDC.U8 R3, c[0x0][0x4aa] ;  /* 0x00012a80ff037b82 */ /* 0x000e220000000000 */
[----:B------:R-:W-:Y:S02]  /*2600*/  ULDC.64 UR4, c[0x0][0x488] ;  /* 0x0001220000047ab9 */ /* 0x000fe40000000a00 */
[----:B------:R-:W-:-:S05]  /*2610*/  IADD3 R18, P1, R18, UR4, RZ ;  /* 0x0000000412127c10 */ /* 0x000fca000ff3e0ff */
[----:B------:R-:W-:Y:S01]  /*2620*/  IMAD.X R19, RZ, RZ, UR5, P1 ;  /* 0x00000005ff137e24 */ /* 0x000fe200088e06ff */
[----:B0-2-4-:R-:W-:-:S04]  /*2630*/  PRMT R0, R3, 0x9910, RZ ;  /* 0x0000991003007816 */ /* 0x015fc800000000ff */
        /* <DEDUP_REMOVED lines=11> */
[----:B--2---:R-:W0:Y:S01]  /*26f0*/  I2F.F64.S16 R4, R4 ;  /* 0x0000000400047312 */ /* 0x004e220000101c00 */
[----:B------:R-:W-:Y:S05]  /*2700*/  BRA `(.L_x_2725) ;  /* 0x0000000c007c7947 */ /* 0x000fea0003800000 */
.L_x_2723:
[----:B------:R-:W2:Y:S02]  /*2710*/  LDG.E.U8 R4, desc[UR36][R18.64] ;  /* 0x0000002412047981 */ /* 0x000ea4000c1e1100 */
[----:B--2---:R-:W0:Y:S01]  /*2720*/  I2F.F64.U16 R4, R4 ;  /* 0x0000000400047312 */ /* 0x004e220000101800 */
[----:B------:R-:W-:Y:S05]  /*2730*/  BRA `(.L_x_2725) ;  /* 0x0000000c00707947 */ /* 0x000fea0003800000 */
.L_x_2722:
        /* <DEDUP_REMOVED lines=9> */
.L_x_2727:
[----:B------:R-:W2:Y:S02]  /*27d0*/  LDG.E R4, desc[UR36][R18.64] ;  /* 0x0000002412047981 */ /* 0x000ea4000c1e1900 */
[----:B--2---:R-:W2:Y:S01]  /*27e0*/  I2F.F64 R4, R4 ;  /* 0x0000000400047312 */ /* 0x004ea20000201c00 */
[----:B------:R-:W-:Y:S05]  /*27f0*/  BRA `(.L_x_2725) ;  /* 0x0000000c00407947 */ /* 0x000fea0003800000 */
.L_x_2726:
[----:B------:R-:W2:Y:S02]  /*2800*/  LDG.E.U16 R4, desc[UR36][R18.64] ;  /* 0x0000002412047981 */ /* 0x000ea4000c1e1500 */
[----:B--2---:R-:W4:Y:S01]  /*2810*/  I2F.F64.S16 R4, R4 ;  /* 0x0000000400047312 */ /* 0x004f220000101c00 */
[----:B------:R-:W-:Y:S05]  /*2820*/  BRA `(.L_x_2725) ;  /* 0x0000000c00347947 */ /* 0x000fea0003800000 */
.L_x_2721:
        /* <DEDUP_REMOVED lines=10> */
.L_x_2729:
[----:B------:R-:W2:Y:S02]  /*28d0*/  LDG.E.U16 R0, desc[UR36][R18.64] ;  /* 0x0000002412007981 */ /* 0x000ea4000c1e1500 */
[----:B--2---:R-:W-:-:S05]  /*28e0*/  HADD2.F32 R0, -RZ, R0.H0_H0 ;  /* 0x20000000ff007230 */ /* 0x004fca0000004100 */
[----:B------:R-:W-:-:S04]  /*28f0*/  FMUL.FTZ R0, R0, 1 ;  /* 0x3f80000000007820 */ /* 0x000fc80000410000 */
[----:B------:R0:W2:Y:S01]  /*2900*/  F2F.F64.F32 R4, R0 ;  /* 0x0000000000047310 */ /* 0x0000a20000201800 */
[----:B------:R-:W-:Y:S05]  /*2910*/  BRA `(.L_x_2725) ;  /* 0x0000000800f87947 */ /* 0x000fea0003800000 */
.L_x_2728:
        /* <DEDUP_REMOVED lines=10> */
.L_x_2731:
[----:B------:R-:W2:Y:S02]  /*29c0*/  LDG.E.U16 R18, desc[UR36][R18.64] ;  /* 0x0000002412127981 */ /* 0x000ea4000c1e1500 */
[----:B--2---:R-:W-:-:S05]  /*29d0*/  HADD2.F32 R0, -RZ, R18.H0_H0 ;  /* 0x20000012ff007230 */ /* 0x004fca0000004100 */
[----:B------:R-:W-:-:S04]  /*29e0*/  FMUL.FTZ R0, R0, 1 ;  /* 0x3f80000000007820 */ /* 0x000fc80000410000 */
[----:B------:R0:W2:Y:S01]  /*29f0*/  F2F.F64.F32 R4, R0 ;  /* 0x0000000000047310 */ /* 0x0000a20000201800 */
[----:B------:R-:W-:Y:S05]  /*2a00*/  BRA `(.L_x_2725) ;  /* 0x0000000800bc7947 */ /* 0x000fea0003800000 */
.L_x_2730:
[----:B------:R0:W5:Y:S01]  /*2a10*/  LDG.E.64 R4, desc[UR36][R18.64] ;  /* 0x0000002412047981 */ /* 0x000162000c1e1b00 */
[----:B------:R-:W-:Y:S05]  /*2a20*/  BRA `(.L_x_2725) ;  /* 0x0000000800b47947 */ /* 0x000fea0003800000 */
.L_x_2720:
        /* <DEDUP_REMOVED lines=13> */
.L_x_2734:
[----:B------:R0:W5:Y:S01]  /*2b00*/  LDG.E.64 R4, desc[UR36][R18.64] ;  /* 0x0000002412047981 */ /* 0x000162000c1e1b00 */
[----:B------:R-:W-:Y:S05]  /*2b10*/  BRA `(.L_x_2725) ;  /* 0x0000000800787947 */ /* 0x000fea0003800000 */
.L_x_2733:
        /* <DEDUP_REMOVED lines=24> */
[----:B------:R-:W-:-:S05]  /*2ca0*/  LOP3.LUT R5, R5, 0x80000000, R0, 0xf8, !PT ;  /* 0x8000000005057812 */ /* 0x000fca00078ef800 */
[----:B------:R-:W-:-:S06]  /*2cb0*/  FMUL.FTZ R5, R5, 1 ;  /* 0x3f80000005057820 */ /* 0x000fcc0000410000 */
[----:B------:R-:W0:Y:S01]  /*2cc0*/  F2F.F64.F32 R4, R5 ;  /* 0x0000000500047310 */ /* 0x000e220000201800 */
[----:B------:R-:W-:Y:S05]  /*2cd0*/  BRA `(.L_x_2725) ;  /* 0x0000000800087947 */ /* 0x000fea0003800000 */
.L_x_2736:
[----:B------:R-:W2:Y:S02]  /*2ce0*/  LDG.E.U8 R18, desc[UR36][R18.64] ;  /* 0x0000002412127981 */ /* 0x000ea4000c1e1100 */
[----:B--2---:R-:W-:-:S04]  /*2cf0*/  SHF.L.U32 R0, R18, 0x19, RZ ;  /* 0x0000001912007819 */ /* 0x004fc800000006ff */
        /* <DEDUP_REMOVED lines=11> */
[----:B------:R0:W2:Y:S01]  /*2db0*/  F2F.F64.F32 R4, R0 ;  /* 0x0000000000047310 */ /* 0x0000a20000201800 */
[----:B------:R-:W-:Y:S05]  /*2dc0*/  BRA `(.L_x_2725) ;  /* 0x0000000400cc7947 */ /* 0x000fea0003800000 */
.L_x_2735:
[----:B------:R-:W2:Y:S02]  /*2dd0*/  LDG.E.U16 R0, desc[UR36][R18.64] ;  /* 0x0000002412007981 */ /* 0x000ea4000c1e1500 */
[----:B--2---:R-:W-:-:S04]  /*2de0*/  IMAD.U32 R0, R0, 0x10000, RZ ;  /* 0x0001000000007824 */ /* 0x004fc800078e00ff */
[----:B------:R-:W-:-:S04]  /*2df0*/  FMUL.FTZ R0, R0, 1 ;  /* 0x3f80000000007820 */ /* 0x000fc80000410000 */
[----:B------:R0:W2:Y:S01]  /*2e00*/  F2F.F64.F32 R4, R0 ;  /* 0x0000000000047310 */ /* 0x0000a20000201800 */
[----:B------:R-:W-:Y:S05]  /*2e10*/  BRA `(.L_x_2725) ;  /* 0x0000000400b87947 */ /* 0x000fea0003800000 */
.L_x_2732:
        /* <DEDUP_REMOVED lines=9> */
[----:B--2---:R-:W0:Y:S01]  /*2eb0*/  I2F.F64.U16 R4, R4 ;  /* 0x0000000400047312 */ /* 0x004e220000101800 */
[----:B------:R-:W-:Y:S05]  /*2ec0*/  BRA `(.L_x_2725) ;  /* 0x00000004008c7947 */ /* 0x000fea0003800000 */
.L_x_2739:
        /* <DEDUP_REMOVED lines=21> */
.L_x_2743:
[----:B------:R-:W-:Y:S05]  /*3020*/  BSYNC B1 ;  /* 0x0000000000017941 */ /* 0x000fea0003800000 */
.L_x_2742:
[----:B------:R-:W-:Y:S01]  /*3030*/  LEA R5, R0, 0x3b800000, 0x17 ;  /* 0x3b80000000057811 */ /* 0x000fe200078eb8ff */
[----:B------:R-:W-:-:S05]  /*3040*/  IMAD.SHL.U32 R0, R3, 0x100000, RZ ;  /* 0x0010000003007824 */ /* 0x000fca00078e00ff */
[----:B------:R-:W-:-:S07]  /*3050*/  LOP3.LUT R0, R5, R0, R6, 0xfe, !PT ;  /* 0x0000000005007212 */ /* 0x000fce00078efe06 */
.L_x_2741:
[----:B------:R-:W-:Y:S05]  /*3060*/  BSYNC B0 ;  /* 0x0000000000007941 */ /* 0x000fea0003800000 */
.L_x_2740:
[----:B------:R-:W-:-:S04]  /*3070*/  FMUL.FTZ R0, R0, 1 ;  /* 0x3f80000000007820 */ /* 0x000fc80000410000 */
[----:B------:R0:W2:Y:S01]  /*3080*/  F2F.F64.F32 R4, R0 ;  /* 0x0000000000047310 */ /* 0x0000a20000201800 */
[----:B------:R-:W-:Y:S05]  /*3090*/  BRA `(.L_x_2725) ;  /* 0x0000000400187947 */ /* 0x000fea0003800000 */
.L_x_2738:
        /* <DEDUP_REMOVED lines=21> */
.L_x_2747:
[----:B------:R-:W-:Y:S05]  /*31f0*/  BSYNC B1 ;  /* 0x0000000000017941 */ /* 0x000fea0003800000 */
.L_x_2746:
[----:B------:R-:W-:Y:S01]  /*3200*/  LEA R5, R0, 0x37800000, 0x17 ;  /* 0x3780000000057811 */ /* 0x000fe200078eb8ff */
[----:B------:R-:W-:-:S05]  /*3210*/  IMAD.SHL.U32 R0, R3, 0x200000, RZ ;  /* 0x0020000003007824 */ /* 0x000fca00078e00ff */
[----:B------:R-:W-:-:S07]  /*3220*/  LOP3.LUT R0, R5, R0, R6, 0xfe, !PT ;  /* 0x0000000005007212 */ /* 0x000fce00078efe06 */
.L_x_2745:
[----:B------:R-:W-:Y:S05]  /*3230*/  BSYNC B0 ;  /* 0x0000000000007941 */ /* 0x000fea0003800000 */
.L_x_2744:
[----:B------:R-:W-:-:S04]  /*3240*/  FMUL.FTZ R0, R0, 1 ;  /* 0x3f80000000007820 */ /* 0x000fc80000410000 */
[----:B------:R0:W2:Y:S01]  /*3250*/  F2F.F64.F32 R4, R0 ;  /* 0x0000000000047310 */ /* 0x0000a20000201800 */
[----:B------:R-:W-:Y:S05]  /*3260*/  BRA `(.L_x_2725) ;  /* 0x0000000000a47947 */ /* 0x000fea0003800000 */
.L_x_2737:
        /* <DEDUP_REMOVED lines=14> */
.L_x_2751:
[----:B------:R-:W-:Y:S05]  /*3350*/  BSYNC B0 ;  /* 0x0000000000007941 */ /* 0x000fea0003800000 */
.L_x_2750:
[----:B------:R-:W-:-:S04]  /*3360*/  FMUL.FTZ R0, R0, 1 ;  /* 0x3f80000000007820 */ /* 0x000fc80000410000 */
[----:B------:R0:W2:Y:S01]  /*3370*/  F2F.F64.F32 R4, R0 ;  /* 0x0000000000047310 */ /* 0x0000a20000201800 */
[----:B------:R-:W-:Y:S05]  /*3380*/  BRA `(.L_x_2725) ;  /* 0x00000000005c7947 */ /* 0x000fea0003800000 */
.L_x_2724:
[----:B------:R-:W-:Y:S01]  /*3390*/  MOV R14, 0x0 ;  /* 0x00000000000e7802 */ /* 0x000fe20000000f00 */
[----:B------:R-:W-:Y:S01]  /*33a0*/  ULDC.64 UR4, c[0x4][0x128] ;  /* 0x01004a0000047ab9 */ /* 0x000fe20000000a00 */
[----:B------:R-:W-:Y:S01]  /*33b0*/  ULDC.64 UR6, c[0x4][0x8] ;  /* 0x0100020000067ab9 */ /* 0x000fe20000000a00 */
[----:B------:R-:W-:Y:S01]  /*33c0*/  IMAD.U32 R4, RZ, RZ, UR4 ;  /* 0x00000004ff047e24 */ /* 0x000fe2000f8e00ff */
[----:B------:R-:W-:Y:S01]  /*33d0*/  HFMA2.MMA R8, -RZ, RZ, 0, 4.64916229248046875e-06 ;  /* 0x0000004eff087435 */ /* 0x000fe200000001ff */
        /* <DEDUP_REMOVED lines=8> */
[----:B------:R-:W-:-:S07]  /*3460*/  IMAD.MOV.U32 R13, RZ, RZ, RZ ;  /* 0x000000ffff0d7224 */ /* 0x000fce00078e00ff */
[----:B------:R-:W-:-:S07]  /*3470*/  LEPC R20, `(.L_x_2752) ;  /* 0x000000001014794e */ /* 0x000fce0000000000 */
[----:B01-3-5:R-:W-:Y:S05]  /*3480*/  CALL.ABS.NOINC R14 ;  /* 0x000000000e007343 */ /* 0x02bfea0003c00000 */
.L_x_2752:
[----:B------:R-:W-:Y:S01]  /*3490*/  CS2R R4, SRZ ;  /* 0x0000000000047805 */ /* 0x000fe2000001ff00 */
[----:B------:R-:W-:Y:S06]  /*34a0*/  BRA `(.L_x_2725) ;  /* 0x0000000000147947 */ /* 0x000fec0003800000 */
.L_x_2749:
[----:B------:R-:W2:Y:S02]  /*34b0*/  LDG.E.64 R4, desc[UR36][R18.64] ;  /* 0x0000002412047981 */ /* 0x000ea4000c1e1b00 */
[----:B--2---:R-:W0:Y:S01]  /*34c0*/  I2F.F64.U64 R4, R4 ;  /* 0x0000000400047312 */ /* 0x004e220000301800 */
[----:B------:R-:W-:Y:S05]  /*34d0*/  BRA `(.L_x_2725) ;  /* 0x0000000000087947 */ /* 0x000fea0003800000 */
.L_x_2748:
[----:B------:R-:W2:Y:S02]  /*34e0*/  LDG.E R4, desc[UR36][R18.64] ;  /* 0x0000002412047981 */ /* 0x000ea4000c1e1900 */
[----:B--2---:R-:W0:Y:S02]  /*34f0*/  I2F.F64.U32 R4, R4 ;  /* 0x0000000400047312 */ /* 0x004e240000201800 */
.L_x_2725:
[----:B------:R-:W-:Y:S01]  /*3500*/  ULDC.64 UR4, c[0x0][0x490] ;  /* 0x0001240000047ab9 */ /* 0x000fe20000000a00 */
[----:B------:R-:W-:Y:S01]  /*3510*/  IMAD.MOV.U32 R6, RZ, RZ, 0x652b82fe ;  /* 0x652b82feff067424 */ /* 0x000fe200078e00ff */
[----:B0-2-45:R-:W-:Y:S01]  /*3520*/  DMUL R4, R4, UR4 ;  /* 0x0000000404047c28 */ /* 0x035fe20008000000 */
[----:B------:R-:W-:Y:S01]  /*3530*/  IMAD.MOV.U32 R7, RZ, RZ, 0x3ff71547 ;  /* 0x3ff71547ff077424 */ /* 0x000fe200078e00ff */
[----:B------:R-:W-:Y:S01]  /*3540*/  UMOV UR4, 0xfefa39ef ;  /* 0xfefa39ef00047882 */ /* 0x000fe20000000000 */
[----:B------:R-:W-:Y:S01]  /*3550*/  UMOV UR5, 0x3fe62e42 ;  /* 0x3fe62e4200057882 */ /* 0x000fe20000000000 */
[----:B------:R-:W-:Y:S04]  /*3560*/  BSSY B0, `(.L_x_2753) ;  /* 0x0000037000007945 */ /* 0x000fe80003800000 */
[----:B------:R-:W-:-:S02]  /*3570*/  DFMA R6, R4, R6, 6.75539944105574400000e+15 ;  /* 0x433800000406742b */ /* 0x000fc40000000006 */
[----:B------:R-:W-:-:S06]  /*3580*/  FSETP.GEU.FTZ.AND P0, PT, |R5|, 4.1917929649353027344, PT ;  /* 0x4086232b0500780b */ /* 0x000fcc0003f1e200 */
[----:B------:R-:W-:-:S08]  /*3590*/  DADD R8, R6, -6.75539944105574400000e+15 ;  /* 0xc338000006087429 */ /* 0x000fd00000000000 */
[----:B------:R-:W-:Y:S01]  /*35a0*/  DFMA R10, R8, -UR4, R4 ;  /* 0x80000004080a7c2b */ /* 0x000fe20008000004 */
[----:B------:R-:W-:Y:S01]  /*35b0*/  UMOV UR4, 0x3b39803f ;  /* 0x3b39803f00047882 */ /* 0x000fe20000000000 */
[----:B------:R-:W-:-:S06]  /*35c0*/  UMOV UR5, 0x3c7abc9e ;  /* 0x3c7abc9e00057882 */ /* 0x000fcc0000000000 */
[----:B------:R-:W-:Y:S01]  /*35d0*/  DFMA R8, R8, -UR4, R10 ;  /* 0x8000000408087c2b */ /* 0x000fe2000800000a */
[----:B------:R-:W-:Y:S01]  /*35e0*/  UMOV UR4, 0x69ce2bdf ;  /* 0x69ce2bdf00047882 */ /* 0x000fe20000000000 */
[----:B------:R-:W-:Y:S01]  /*35f0*/  IMAD.MOV.U32 R10, RZ, RZ, -0x35dec16 ;  /* 0xfca213eaff0a7424 */ /* 0x000fe200078e00ff */
[----:B------:R-:W-:Y:S01]  /*3600*/  UMOV UR5, 0x3e5ade15 ;  /* 0x3e5ade1500057882 */ /* 0x000fe20000000000 */
[----:B------:R-:W-:-:S06]  /*3610*/  IMAD.MOV.U32 R11, RZ, RZ, 0x3e928af3 ;  /* 0x3e928af3ff0b7424 */ /* 0x000fcc00078e00ff */
[----:B------:R-:W-:Y:S01]  /*3620*/  DFMA R10, R8, UR4, R10 ;  /* 0x00000004080a7c2b */ /* 0x000fe2000800000a */
[----:B------:R-:W-:Y:S01]  /*3630*/  UMOV UR4, 0x62401315 ;  /* 0x6240131500047882 */ /* 0x000fe20000000000 */
[----:B------:R-:W-:-:S06]  /*3640*/  UMOV UR5, 0x3ec71dee ;  /* 0x3ec71dee00057882 */ /* 0x000fcc0000000000 */
[----:B------:R-:W-:Y:S01]  /*3650*/  DFMA R10, R8, R10, UR4 ;  /* 0x00000004080a7e2b */ /* 0x000fe2000800000a */
        /* <DEDUP_REMOVED lines=20> */
[----:B------:R-:W-:-:S08]  /*37a0*/  DFMA R10, R8, R10, UR4 ;  /* 0x00000004080a7e2b */ /* 0x000fd0000800000a */
[----:B------:R-:W-:-:S08]  /*37b0*/  DFMA R10, R8, R10, 1 ;  /* 0x3ff00000080a742b */ /* 0x000fd0000000000a */
[----:B------:R-:W-:-:S10]  /*37c0*/  DFMA R10, R8, R10, 1 ;  /* 0x3ff00000080a742b */ /* 0x000fd4000000000a */
[----:B------:R-:W-:Y:S02]  /*37d0*/  IMAD R9, R6, 0x100000, R11 ;  /* 0x0010000006097824 */ /* 0x000fe400078e020b */
[----:B------:R-:W-:Y:S01]  /*37e0*/  IMAD.MOV.U32 R8, RZ, RZ, R10 ;  /* 0x000000ffff087224 */ /* 0x000fe200078e000a */
[----:B------:R-:W-:Y:S06]  /*37f0*/  @!P0 BRA `(.L_x_2754) ;  /* 0x0000000000348947 */ /* 0x000fec0003800000 */
[----:B------:R-:W-:Y:S01]  /*3800*/  FSETP.GEU.FTZ.AND P0, PT, |R5|, 4.2275390625, PT ;  /* 0x408748000500780b */ /* 0x000fe20003f1e200 */
[C---:B------:R-:W-:Y:S02]  /*3810*/  DADD R8, R4.reuse, +INF ;  /* 0x7ff0000004087429 */ /* 0x040fe40000000000 */
[----:B------:R-:W-:-:S08]  /*3820*/  DSETP.GEU.AND P1, PT, R4, RZ, PT ;  /* 0x000000ff0400722a */ /* 0x000fd00003f2e000 */
[----:B------:R-:W-:Y:S02]  /*3830*/  FSEL R8, R8, RZ, P1 ;  /* 0x000000ff08087208 */ /* 0x000fe40000800000 */
[----:B------:R-:W-:Y:S02]  /*3840*/  @!P0 LEA.HI R0, R6, R6, RZ, 0x1 ;  /* 0x0000000606008211 */ /* 0x000fe400078f08ff */
[----:B------:R-:W-:Y:S02]  /*3850*/  FSEL R9, R9, RZ, P1 ;  /* 0x000000ff09097208 */ /* 0x000fe40000800000 */
[----:B------:R-:W-:-:S05]  /*3860*/  @!P0 SHF.R.S32.HI R7, RZ, 0x1, R0 ;  /* 0x00000001ff078819 */ /* 0x000fca0000011400 */
[----:B------:R-:W-:Y:S02]  /*3870*/  @!P0 IMAD.IADD R6, R6, 0x1, -R7 ;  /* 0x0000000106068824 */ /* 0x000fe400078e0a07 */
[----:B------:R-:W-:-:S03]  /*3880*/  @!P0 IMAD R7, R7, 0x100000, R11 ;  /* 0x0010000007078824 */ /* 0x000fc600078e020b */
[----:B------:R-:W-:Y:S01]  /*3890*/  @!P0 LEA R11, R6, 0x3ff00000, 0x14 ;  /* 0x3ff00000060b8811 */ /* 0x000fe200078ea0ff */
[----:B------:R-:W-:Y:S02]  /*38a0*/  @!P0 IMAD.MOV.U32 R6, RZ, RZ, R10 ;  /* 0x000000ffff068224 */ /* 0x000fe400078e000a */
[----:B------:R-:W-:-:S06]  /*38b0*/  @!P0 IMAD.MOV.U32 R10, RZ, RZ, RZ ;  /* 0x000000ffff0a8224 */ /* 0x000fcc00078e00ff */
[----:B------:R-:W-:-:S11]  /*38c0*/  @!P0 DMUL R8, R6, R10 ;  /* 0x0000000a06088228 */ /* 0x000fd60000000000 */
.L_x_2754:
[----:B------:R-:W-:Y:S05]  /*38d0*/  BSYNC B0 ;  /* 0x0000000000007941 */ /* 0x000fea0003800000 */
.L_x_2753:
[----:B------:R-:W-:Y:S01]  /*38e0*/  ULDC.64 UR4, c[0x0][0x498] ;  /* 0x0001260000047ab9 */ /* 0x000fe20000000a00 */
[----:B------:R-:W-:Y:S01]  /*38f0*/  BSSY B0, `(.L_x_2755) ;  /* 0x0000019000007945 */ /* 0x000fe20003800000 */
[----:B------:R-:W-:-:S14]  /*3900*/  DSETP.GT.AND P0, PT, R4, UR4, PT ;  /* 0x0000000404007e2a */ /* 0x000fdc000bf04000 */
[----:B------:R-:W-:Y:S05]  /*3910*/  @P0 BRA `(.L_x_2756) ;  /* 0x0000000000580947 */ /* 0x000fea0003800000 */
[----:B------:R-:W-:Y:S01]  /*3920*/  DADD R4, R8, 1 ;  /* 0x3ff0000008047429 */ /* 0x000fe20000000000 */
[----:B------:R-:W-:Y:S01]  /*3930*/  IMAD.MOV.U32 R6, RZ, RZ, 0x1 ;  /* 0x00000001ff067424 */ /* 0x000fe200078e00ff */
[----:B-1-3--:R-:W-:Y:S01]  /*3940*/  DMUL R12, R16, R8 ;  /* 0x00000008100c7228 */ /* 0x00afe20000000000 */
[----:B------:R-:W-:Y:S03]  /*3950*/  BSSY B1, `(.L_x_2756) ;  /* 0x0000012000017945 */ /* 0x000fe60003800000 */
[----:B------:R-:W0:Y:S06]  /*3960*/  MUFU.RCP64H R7, R5 ;  /* 0x0000000500077308 */ /* 0x000e2c0000001800 */
[----:B------:R-:W-:Y:S01]  /*3970*/  FSETP.GEU.AND P1, PT, |R13|, 6.5827683646048100446e-37, PT ;  /* 0x036000000d00780b */ /* 0x000fe20003f2e200 */
[----:B0-----:R-:W-:-:S08]  /*3980*/  DFMA R10, -R4, R6, 1 ;  /* 0x3ff00000040a742b */ /* 0x001fd00000000106 */
[----:B------:R-:W-:-:S08]  /*3990*/  DFMA R10, R10, R10, R10 ;  /* 0x0000000a0a0a722b */ /* 0x000fd0000000000a */
[----:B------:R-:W-:-:S08]  /*39a0*/  DFMA R10, R6, R10, R6 ;  /* 0x0000000a060a722b */ /* 0x000fd00000000006 */
[----:B------:R-:W-:-:S08]  /*39b0*/  DFMA R6, -R4, R10, 1 ;  /* 0x3ff000000406742b */ /* 0x000fd0000000010a */
[----:B------:R-:W-:-:S08]  /*39c0*/  DFMA R6, R10, R6, R10 ;  /* 0x000000060a06722b */ /* 0x000fd0000000000a */
[----:B------:R-:W-:-:S08]  /*39d0*/  DMUL R16, R12, R6 ;  /* 0x000000060c107228 */ /* 0x000fd00000000000 */
[----:B------:R-:W-:-:S08]  /*39e0*/  DFMA R8, -R4, R16, R12 ;  /* 0x000000100408722b */ /* 0x000fd0000000010c */
[----:B------:R-:W-:-:S10]  /*39f0*/  DFMA R16, R6, R8, R16 ;  /* 0x000000080610722b */ /* 0x000fd40000000010 */
[----:B------:R-:W-:-:S05]  /*3a00*/  FFMA R0, RZ, R5, R17 ;  /* 0x00000005ff007223 */ /* 0x000fca0000000011 */
[----:B------:R-:W-:-:S13]  /*3a10*/  FSETP.GT.AND P0, PT, |R0|, 1.469367938527859385e-39, PT ;  /* 0x001000000000780b */ /* 0x000fda0003f04200 */
[----:B------:R-:W-:Y:S05]  /*3a20*/  @P0 BRA P1, `(.L_x_2757) ;  /* 0x0000000000100947 */ /* 0x000fea0000800000 */
[----:B------:R-:W-:Y:S01]  /*3a30*/  IMAD.MOV.U32 R6, RZ, RZ, R12 ;  /* 0x000000ffff067224 */ /* 0x000fe200078e000c */
[----:B------:R-:W-:Y:S01]  /*3a40*/  MOV R14, 0x3a70 ;  /* 0x00003a70000e7802 */ /* 0x000fe20000000f00 */
[----:B------:R-:W-:-:S07]  /*3a50*/  IMAD.MOV.U32 R7, RZ, RZ, R13 ;  /* 0x000000ffff077224 */ /* 0x000fce00078e000d */
[----:B------:R-:W-:Y:S05]  /*3a60*/  CALL.REL.NOINC `($__internal_0_$__cuda_sm20_div_rn_f64_full) ;  /* 0x000000f000fc7944 */ /* 0x000fea0003c00000 */
.L_x_2757:
[----:B------:R-:W-:Y:S05]  /*3a70*/  BSYNC B1 ;  /* 0x0000000000017941 */ /* 0x000fea0003800000 */
.L_x_2756:
[----:B------:R-:W-:Y:S05]  /*3a80*/  BSYNC B0 ;  /* 0x0000000000007941 */ /* 0x000fea0003800000 */
.L_x_2755:
[----:B------:R-:W0:Y:S02]  /*3a90*/  LDC.U8 R3, c[0x0][0x4a8] ;  /* 0x00012a00ff037b82 */ /* 0x000e240000000000 */
        /* <DEDUP_REMOVED lines=11> */
[----:B-1-3--:R-:W0:Y:S02]  /*3b50*/  F2I.F64.TRUNC R17, R16 ;  /* 0x0000001000117311 */ /* 0x00ae24000030d100 */
[----:B0-----:R0:W-:Y:S01]  /*3b60*/  STG.E.U8 desc[UR36][R22.64], R17 ;  /* 0x0000001116007986 */ /* 0x0011e2000c101124 */
[----:B------:R-:W-:Y:S05]  /*3b70*/  BRA `(.L_x_2763) ;  /* 0x0000001000087947 */ /* 0x000fea0003800000 */
.L_x_2761:
[----:B-1-3--:R-:W0:Y:S02]  /*3b80*/  F2I.S64.F64.TRUNC R16, R16 ;  /* 0x0000001000107311 */ /* 0x00ae24000030d900 */
[----:B0-----:R-:W-:-:S05]  /*3b90*/  IMAD.MOV.U32 R3, RZ, RZ, R16 ;  /* 0x000000ffff037224 */ /* 0x001fca00078e0010 */
[----:B------:R0:W-:Y:S01]  /*3ba0*/  STG.E.U8 desc[UR36][R22.64], R3 ;  /* 0x0000000316007986 */ /* 0x0001e2000c101124 */
[----:B------:R-:W-:Y:S05]  /*3bb0*/  BRA `(.L_x_2763) ;  /* 0x0000000c00f87947 */ /* 0x000fea0003800000 */
.L_x_2760:
[----:B------:R-:W-:-:S13]  /*3bc0*/  ISETP.NE.AND P0, PT, R0, 0x2, PT ;  /* 0x000000020000780c */ /* 0x000fda0003f05270 */
[----:B------:R-:W-:Y:S05]  /*3bd0*/  @!P0 BRA `(.L_x_2764) ;  /* 0x0000000000288947 */ /* 0x000fea0003800000 */
[----:B------:R-:W-:-:S13]  /*3be0*/  ISETP.NE.AND P0, PT, R0, 0x3, PT ;  /* 0x000000030000780c */ /* 0x000fda0003f05270 */
[----:B------:R-:W-:Y:S05]  /*3bf0*/  @!P0 BRA `(.L_x_2765) ;  /* 0x0000000000148947 */ /* 0x000fea0003800000 */
[----:B------:R-:W-:-:S13]  /*3c00*/  ISETP.NE.AND P0, PT, R0, 0x4, PT ;  /* 0x000000040000780c */ /* 0x000fda0003f05270 */
[----:B------:R-:W-:Y:S05]  /*3c10*/  @P0 BRA `(.L_x_2762) ;  /* 0x0000000c00880947 */ /* 0x000fea0003800000 */
[----:B-1-3--:R-:W0:Y:S02]  /*3c20*/  F2I.S64.F64.TRUNC R16, R16 ;  /* 0x0000001000107311 */ /* 0x00ae24000030d900 */
[----:B0-----:R0:W-:Y:S01]  /*3c30*/  STG.E.64 desc[UR36][R22.64], R16 ;  /* 0x0000001016007986 */ /* 0x0011e2000c101b24 */
[----:B------:R-:W-:Y:S05]  /*3c40*/  BRA `(.L_x_2763) ;  /* 0x0000000c00d47947 */ /* 0x000fea0003800000 */
.L_x_2765:
[----:B-1-3--:R-:W0:Y:S02]  /*3c50*/  F2I.F64.TRUNC R17, R16 ;  /* 0x0000001000117311 */ /* 0x00ae24000030d100 */
[----:B0-----:R0:W-:Y:S01]  /*3c60*/  STG.E desc[UR36][R22.64], R17 ;  /* 0x0000001116007986 */ /* 0x0011e2000c101924 */
[----:B------:R-:W-:Y:S05]  /*3c70*/  BRA `(.L_x_2763) ;  /* 0x0000000c00c87947 */ /* 0x000fea0003800000 */
.L_x_2764:
[----:B-1-3--:R-:W0:Y:S02]  /*3c80*/  F2I.F64.TRUNC R17, R16 ;  /* 0x0000001000117311 */ /* 0x00ae24000030d100 */
[----:B0-----:R0:W-:Y:S01]  /*3c90*/  STG.E.U16 desc[UR36][R22.64], R17 ;  /* 0x0000001116007986 */ /* 0x0011e2000c101524 */
[----:B------:R-:W-:Y:S05]  /*3ca0*/  BRA `(.L_x_2763) ;  /* 0x0000000c00bc7947 */ /* 0x000fea0003800000 */
.L_x_2759:
[----:B------:R-:W-:-:S13]  /*3cb0*/  ISETP.GT.AND P0, PT, R0, 0x6, PT ;  /* 0x000000060000780c */ /* 0x000fda0003f04270 */
[----:B------:R-:W-:Y:S05]  /*3cc0*/  @P0 BRA `(.L_x_2766) ;  /* 0x00000000004c0947 */ /* 0x000fea0003800000 */
[----:B------:R-:W-:-:S13]  /*3cd0*/  ISETP.NE.AND P0, PT, R0, 0x5, PT ;  /* 0x000000050000780c */ /* 0x000fda0003f05270 */
[----:B------:R-:W-:Y:S05]  /*3ce0*/  @!P0 BRA `(.L_x_2767) ;  /* 0x0000000000248947 */ /* 0x000fea0003800000 */
[----:B------:R-:W-:-:S13]  /*3cf0*/  ISETP.NE.AND P0, PT, R0, 0x6, PT ;  /* 0x000000060000780c */ /* 0x000fda0003f05270 */
[----:B------:R-:W-:Y:S05]  /*3d00*/  @P0 BRA `(.L_x_2762) ;  /* 0x0000000c004c0947 */ /* 0x000fea0003800000 */
[----:B------:R-:W-:Y:S01]  /*3d10*/  UMOV UR4, 0xf0000000 ;  /* 0xf000000000047882 */ /* 0x000fe20000000000 */
[----:B------:R-:W-:Y:S01]  /*3d20*/  UMOV UR5, 0x380fffff ;  /* 0x380fffff00057882 */ /* 0x000fe20000000000 */
[----:B-1-3--:R-:W0:Y:S01]  /*3d30*/  F2F.F32.F64 R3, R16 ;  /* 0x0000001000037310 */ /* 0x00ae220000301000 */
[----:B------:R-:W-:-:S14]  /*3d40*/  DSETP.GEU.AND P0, PT, |R16|, UR4, PT ;  /* 0x0000000410007e2a */ /* 0x000fdc000bf0e200 */
[----:B0-----:R-:W-:-:S05]  /*3d50*/  @!P0 FMUL R3, R3, 1.175494350822287508e-38 ;  /* 0x0080000003038820 */ /* 0x001fca0000400000 */
[----:B------:R0:W-:Y:S01]  /*3d60*/  STG.E desc[UR36][R22.64], R3 ;  /* 0x0000000316007986 */ /* 0x0001e2000c101924 */
[----:B------:R-:W-:Y:S05]  /*3d70*/  BRA `(.L_x_2763) ;  /* 0x0000000c00887947 */ /* 0x000fea0003800000 */
.L_x_2767:
[----:B------:R-:W-:Y:S01]  /*3d80*/  UMOV UR4, 0xf0000000 ;  /* 0xf000000000047882 */ /* 0x000fe20000000000 */
[----:B------:R-:W-:Y:S01]  /*3d90*/  UMOV UR5, 0x380fffff ;  /* 0x380fffff00057882 */ /* 0x000fe20000000000 */
[----:B-1-3--:R-:W0:Y:S01]  /*3da0*/  F2F.F32.F64 R0, R16 ;  /* 0x0000001000007310 */ /* 0x00ae220000301000 */
[----:B------:R-:W-:-:S14]  /*3db0*/  DSETP.GEU.AND P0, PT, |R16|, UR4, PT ;  /* 0x0000000410007e2a */ /* 0x000fdc000bf0e200 */
[----:B0-----:R-:W-:-:S05]  /*3dc0*/  @!P0 FMUL R0, R0, 1.175494350822287508e-38 ;  /* 0x0080000000008820 */ /* 0x001fca0000400000 */
[----:B------:R-:W-:-:S05]  /*3dd0*/  F2FP.F16.F32.PACK_AB R0, RZ, R0 ;  /* 0x00000000ff00723e */ /* 0x000fca00000000ff */
[----:B------:R0:W-:Y:S01]  /*3de0*/  STG.E.U16 desc[UR36][R22.64], R0 ;  /* 0x0000000016007986 */ /* 0x0001e2000c101524 */
[----:B------:R-:W-:Y:S05]  /*3df0*/  BRA `(.L_x_2763) ;  /* 0x0000000c00687947 */ /* 0x000fea0003800000 */
.L_x_2766:
[----:B------:R-:W-:-:S13]  /*3e00*/  ISETP.NE.AND P0, PT, R0, 0x7, PT ;  /* 0x000000070000780c */ /* 0x000fda0003f05270 */
[----:B------:R-:W-:Y:S05]  /*3e10*/  @!P0 BRA `(.L_x_2768) ;  /* 0x0000000000548947 */ /* 0x000fea0003800000 */
[----:B------:R-:W-:-:S13]  /*3e20*/  ISETP.NE.AND P0, PT, R0, 0x8, PT ;  /* 0x000000080000780c */ /* 0x000fda0003f05270 */
[----:B------:R-:W-:Y:S05]  /*3e30*/  @!P0 BRA `(.L_x_2769) ;  /* 0x0000000000288947 */ /* 0x000fea0003800000 */
[----:B------:R-:W-:-:S13]  /*3e40*/  ISETP.NE.AND P0, PT, R0, 0x9, PT ;  /* 0x000000090000780c */ /* 0x000fda0003f05270 */
[----:B------:R-:W-:Y:S05]  /*3e50*/  @P0 BRA `(.L_x_2762) ;  /* 0x0000000800f80947 */ /* 0x000fea0003800000 */
[----:B------:R-:W-:Y:S01]  /*3e60*/  UMOV UR4, 0xf0000000 ;  /* 0xf000000000047882 */ /* 0x000fe20000000000 */
[----:B------:R-:W-:Y:S01]  /*3e70*/  UMOV UR5, 0x380fffff ;  /* 0x380fffff00057882 */ /* 0x000fe20000000000 */
[----:B-1-3--:R-:W0:Y:S01]  /*3e80*/  F2F.F32.F64 R4, R16 ;  /* 0x0000001000047310 */ /* 0x00ae220000301000 */
[----:B------:R-:W-:Y:S01]  /*3e90*/  DSETP.GEU.AND P0, PT, |R16|, UR4, PT ;  /* 0x0000000410007e2a */ /* 0x000fe2000bf0e200 */
[----:B------:R-:W-:-:S13]  /*3ea0*/  IMAD.MOV.U32 R5, RZ, RZ, RZ ;  /* 0x000000ffff057224 */ /* 0x000fda00078e00ff */
[----:B0-----:R-:W-:-:S05]  /*3eb0*/  @!P0 FMUL R4, R4, 1.175494350822287508e-38 ;  /* 0x0080000004048820 */ /* 0x001fca0000400000 */
[----:B------:R0:W-:Y:S01]  /*3ec0*/  STG.E.64 desc[UR36][R22.64], R4 ;  /* 0x0000000416007986 */ /* 0x0001e2000c101b24 */
[----:B------:R-:W-:Y:S05]  /*3ed0*/  BRA `(.L_x_2763) ;  /* 0x0000000c00307947 */ /* 0x000fea0003800000 */
.L_x_2769:
[----:B------:R-:W-:Y:S01]  /*3ee0*/  UMOV UR4, 0xf0000000 ;  /* 0xf000000000047882 */ /* 0x000fe20000000000 */
[----:B------:R-:W-:Y:S01]  /*3ef0*/  UMOV UR5, 0x380fffff ;  /* 0x380fffff00057882 */ /* 0x000fe20000000000 */
[----:B-1-3--:R-:W0:Y:S01]  /*3f00*/  F2F.F32.F64 R0, R16 ;  /* 0x0000001000007310 */ /* 0x00ae220000301000 */
[----:B------:R-:W-:-:S14]  /*3f10*/  DSETP.GEU.AND P0, PT, |R16|, UR4, PT ;  /* 0x0000000410007e2a */ /* 0x000fdc000bf0e200 */
[----:B0-----:R-:W-:-:S05]  /*3f20*/  @!P0 FMUL R0, R0, 1.175494350822287508e-38 ;  /* 0x0080000000008820 */ /* 0x001fca0000400000 */
[----:B------:R-:W-:-:S04]  /*3f30*/  F2FP.F16.F32.PACK_AB R3, RZ, R0 ;  /* 0x00000000ff03723e */ /* 0x000fc800000000ff */
[----:B------:R-:W-:-:S05]  /*3f40*/  PRMT R3, R3, 0x5410, RZ ;  /* 0x0000541003037816 */ /* 0x000fca00000000ff */
[----:B------:R0:W-:Y:S01]  /*3f50*/  STG.E desc[UR36][R22.64], R3 ;  /* 0x0000000316007986 */ /* 0x0001e2000c101924 */
[----:B------:R-:W-:Y:S05]  /*3f60*/  BRA `(.L_x_2763) ;  /* 0x0000000c000c7947 */ /* 0x000fea0003800000 */
.L_x_2768:
[----:B-1-3--:R0:W-:Y:S01]  /*3f70*/  STG.E.64 desc[UR36][R22.64], R16 ;  /* 0x0000001016007986 */ /* 0x00a1e2000c101b24 */
[----:B------:R-:W-:Y:S05]  /*3f80*/  BRA `(.L_x_2763) ;  /* 0x0000000c00047947 */ /* 0x000fea0003800000 */
.L_x_2758:
        /* <DEDUP_REMOVED lines=8> */
[----:B-1-3--:R-:W-:-:S06]  /*4010*/  DSETP.NEU.AND P0, PT, R16, RZ, PT ;  /* 0x000000ff1000722a */ /* 0x00afcc0003f0d000 */
[----:B------:R-:W-:-:S05]  /*4020*/  SEL R3, RZ, 0x1, !P0 ;  /* 0x00000001ff037807 */ /* 0x000fca0004000000 */
[----:B------:R0:W-:Y:S01]  /*4030*/  STG.E.U8 desc[UR36][R22.64], R3 ;  /* 0x0000000316007986 */ /* 0x0001e2000c101124 */
[----:B------:R-:W-:Y:S05]  /*4040*/  BRA `(.L_x_2763) ;  /* 0x0000000800d47947 */ /* 0x000fea0003800000 */
.L_x_2772:
[----:B------:R-:W-:-:S05]  /*4050*/  CS2R R18, SRZ ;  /* 0x0000000000127805 */ /* 0x000fca000001ff00 */
[----:B-1-3--:R0:W-:Y:S01]  /*4060*/  STG.E.128 desc[UR36][R22.64], R16 ;  /* 0x0000001016007986 */ /* 0x00a1e2000c101d24 */
[----:B------:R-:W-:Y:S05]  /*4070*/  BRA `(.L_x_2763) ;  /* 0x0000000800c87947 */ /* 0x000fea0003800000 */
.L_x_2771:
        /* <DEDUP_REMOVED lines=10> */
[----:B------:R-:W-:-:S13]  /*4120*/  BSSY B0, `(.L_x_2775) ;  /* 0x000000f000007945 */ /* 0x000fda0003800000 */
[----:B0-----:R-:W-:-:S05]  /*4130*/  @!P0 FMUL R7, R7, 1.175494350822287508e-38 ;  /* 0x0080000007078820 */ /* 0x001fca0000400000 */
        /* <DEDUP_REMOVED lines=13> */
.L_x_2776:
[----:B------:R-:W-:Y:S05]  /*4210*/  BSYNC B0 ;  /* 0x0000000000007941 */ /* 0x000fea0003800000 */
.L_x_2775:
[----:B------:R-:W-:-:S05]  /*4220*/  LOP3.LUT R5, R0, R5, RZ, 0xfc, !PT ;  /* 0x0000000500057212 */ /* 0x000fca00078efcff */
[----:B------:R0:W-:Y:S01]  /*4230*/  STG.E.U8 desc[UR36][R22.64], R5 ;  /* 0x0000000516007986 */ /* 0x0001e2000c101124 */
[----:B------:R-:W-:Y:S05]  /*4240*/  BRA `(.L_x_2763) ;  /* 0x0000000800547947 */ /* 0x000fea0003800000 */
.L_x_2774:
[----:B------:R-:W-:Y:S01]  /*4250*/  UMOV UR4, 0xf0000000 ;  /* 0xf000000000047882 */ /* 0x000fe20000000000 */
[----:B------:R-:W-:Y:S01]  /*4260*/  UMOV UR5, 0x380fffff ;  /* 0x380fffff00057882 */ /* 0x000fe20000000000 */
[----:B-1-3--:R-:W0:Y:S01]  /*4270*/  F2F.F32.F64 R5, R16 ;  /* 0x0000001000057310 */ /* 0x00ae220000301000 */
[----:B------:R-:W-:Y:S01]  /*4280*/  DSETP.GEU.AND P0, PT, |R16|, UR4, PT ;  /* 0x0000000410007e2a */ /* 0x000fe2000bf0e200 */
[----:B------:R-:W-:-:S13]  /*4290*/  BSSY B0, `(.L_x_2777) ;  /* 0x0000010000007945 */ /* 0x000fda0003800000 */
[----:B0-----:R-:W-:-:S05]  /*42a0*/  @!P0 FMUL R5, R5, 1.175494350822287508e-38 ;  /* 0x0080000005058820 */ /* 0x001fca0000400000 */
        /* <DEDUP_REMOVED lines=11> */
.L_x_2778:
[----:B------:R-:W-:Y:S01]  /*4360*/  IMAD.MOV.U32 R0, RZ, RZ, 0x7f ;  /* 0x0000007fff007424 */ /* 0x000fe200078e00ff */
[----:B------:R-:W-:-:S04]  /*4370*/  ISETP.GT.U32.AND P0, PT, R3, 0x7f800000, PT ;  /* 0x7f8000000300780c */ /* 0x000fc80003f04070 */
[----:B------:R-:W-:-:S09]  /*4380*/  SEL R0, R0, 0x7c, P0 ;  /* 0x0000007c00007807 */ /* 0x000fd20000000000 */
.L_x_2779:
[----:B------:R-:W-:Y:S05]  /*4390*/  BSYNC B0 ;  /* 0x0000000000007941 */ /* 0x000fea0003800000 */
.L_x_2777:
[----:B------:R-:W-:-:S04]  /*43a0*/  LOP3.LUT R3, R5, 0x80000000, RZ, 0xc0, !PT ;  /* 0x8000000005037812 */ /* 0x000fc800078ec0ff */
[----:B------:R-:W-:-:S04]  /*43b0*/  SHF.R.U32.HI R3, RZ, 0x18, R3 ;  /* 0x00000018ff037819 */ /* 0x000fc80000011603 */
[----:B------:R-:W-:-:S05]  /*43c0*/  LOP3.LUT R3, R0, R3, RZ, 0xfc, !PT ;  /* 0x0000000300037212 */ /* 0x000fca00078efcff */
[----:B------:R0:W-:Y:S01]  /*43d0*/  STG.E.U8 desc[UR36][R22.64], R3 ;  /* 0x0000000316007986 */ /* 0x0001e2000c101124 */
[----:B------:R-:W-:Y:S05]  /*43e0*/  BRA `(.L_x_2763) ;  /* 0x0000000400ec7947 */ /* 0x000fea0003800000 */
.L_x_2773:
[----:B------:R-:W-:Y:S01]  /*43f0*/  UMOV UR4, 0xf0000000 ;  /* 0xf000000000047882 */ /* 0x000fe20000000000 */
[----:B------:R-:W-:Y:S01]  /*4400*/  UMOV UR5, 0x380fffff ;  /* 0x380fffff00057882 */ /* 0x000fe20000000000 */
[----:B-1-3--:R-:W0:Y:S01]  /*4410*/  F2F.F32.F64 R0, R16 ;  /* 0x0000001000007310 */ /* 0x00ae220000301000 */
[----:B------:R-:W-:-:S14]  /*4420*/  DSETP.GEU.AND P0, PT, |R16|, UR4, PT ;  /* 0x0000000410007e2a */ /* 0x000fdc000bf0e200 */
[----:B0-----:R-:W-:-:S05]  /*4430*/  @!P0 FMUL R0, R0, 1.175494350822287508e-38 ;  /* 0x0080000000008820 */ /* 0x001fca0000400000 */
[----:B------:R-:W-:-:S05]  /*4440*/  F2FP.BF16.F32.PACK_AB R0, RZ, R0 ;  /* 0x00000000ff00723e */ /* 0x000fca00000010ff */
[----:B------:R0:W-:Y:S01]  /*4450*/  STG.E.U16 desc[UR36][R22.64], R0 ;  /* 0x0000000016007986 */ /* 0x0001e2000c101524 */
[----:B------:R-:W-:Y:S05]  /*4460*/  BRA `(.L_x_2763) ;  /* 0x0000000400cc7947 */ /* 0x000fea0003800000 */
.L_x_2770:
        /* <DEDUP_REMOVED lines=8> */
[----:B-1-3--:R-:W0:Y:S02]  /*44f0*/  F2I.U32.F64.TRUNC R17, R16 ;  /* 0x0000001000117311 */ /* 0x00ae24000030d000 */
[----:B0-----:R0:W-:Y:S01]  /*4500*/  STG.E.U16 desc[UR36][R22.64], R17 ;  /* 0x0000001116007986 */ /* 0x0011e2000c101524 */
[----:B------:R-:W-:Y:S05]  /*4510*/  BRA `(.L_x_2763) ;  /* 0x0000000400a07947 */ /* 0x000fea0003800000 */
.L_x_2782:
[----:B------:R-:W-:Y:S01]  /*4520*/  UMOV UR4, 0xf0000000 ;  /* 0xf000000000047882 */ /* 0x000fe20000000000 */
[----:B------:R-:W-:Y:S01]  /*4530*/  UMOV UR5, 0x380fffff ;  /* 0x380fffff00057882 */ /* 0x000fe20000000000 */
[----:B-1-3--:R-:W0:Y:S01]  /*4540*/  F2F.F32.F64 R5, R16 ;  /* 0x0000001000057310 */ /* 0x00ae220000301000 */
[----:B------:R-:W-:Y:S01]  /*4550*/  DSETP.GEU.AND P0, PT, |R16|, UR4, PT ;  /* 0x0000000410007e2a */ /* 0x000fe2000bf0e200 */
[----:B------:R-:W-:Y:S01]  /*4560*/  BSSY B0, `(.L_x_2783) ;  /* 0x0000015000007945 */ /* 0x000fe20003800000 */
[----:B------:R-:W-:-:S12]  /*4570*/  IMAD.MOV.U32 R11, RZ, RZ, 0x80 ;  /* 0x00000080ff0b7424 */ /* 0x000fd800078e00ff */
[----:B0-----:R-:W-:-:S05]  /*4580*/  @!P0 FMUL R5, R5, 1.175494350822287508e-38 ;  /* 0x0080000005058820 */ /* 0x001fca0000400000 */
        /* <DEDUP_REMOVED lines=14> */
.L_x_2785:
[----:B------:R-:W-:-:S04]  /*4670*/  LOP3.LUT R3, R5, 0x80000000, RZ, 0xc0, !PT ;  /* 0x8000000005037812 */ /* 0x000fc800078ec0ff */
[----:B------:R-:W-:-:S04]  /*4680*/  SHF.R.U32.HI R3, RZ, 0x18, R3 ;  /* 0x00000018ff037819 */ /* 0x000fc80000011603 */
[----:B------:R-:W-:-:S04]  /*4690*/  LOP3.LUT R0, R0, R3, RZ, 0xfc, !PT ;  /* 0x0000000300007212 */ /* 0x000fc800078efcff */
[----:B------:R-:W-:-:S07]  /*46a0*/  PRMT R11, R0, 0x7610, R11 ;  /* 0x00007610000b7816 */ /* 0x000fce000000000b */
.L_x_2784:
[----:B------:R-:W-:Y:S05]  /*46b0*/  BSYNC B0 ;  /* 0x0000000000007941 */ /* 0x000fea0003800000 */
.L_x_2783:
[----:B------:R4:W-:Y:S01]  /*46c0*/  STG.E.U8 desc[UR36][R22.64], R11 ;  /* 0x0000000b16007986 */ /* 0x0009e2000c101124 */
[----:B------:R-:W-:Y:S05]  /*46d0*/  BRA `(.L_x_2763) ;  /* 0x0000000400307947 */ /* 0x000fea0003800000 */
.L_x_2781:
        /* <DEDUP_REMOVED lines=21> */
.L_x_2788:
[----:B------:R-:W-:-:S04]  /*4830*/  LOP3.LUT R3, R5, 0x80000000, RZ, 0xc0, !PT ;  /* 0x8000000005037812 */ /* 0x000fc800078ec0ff */
[----:B------:R-:W-:-:S04]  /*4840*/  SHF.R.U32.HI R3, RZ, 0x18, R3 ;  /* 0x00000018ff037819 */ /* 0x000fc80000011603 */
[----:B------:R-:W-:-:S04]  /*4850*/  LOP3.LUT R0, R0, R3, RZ, 0xfc, !PT ;  /* 0x0000000300007212 */ /* 0x000fc800078efcff */
[----:B------:R-:W-:-:S07]  /*4860*/  PRMT R11, R0, 0x7610, R11 ;  /* 0x00007610000b7816 */ /* 0x000fce000000000b */
.L_x_2787:
[----:B------:R-:W-:Y:S05]  /*4870*/  BSYNC B0 ;  /* 0x0000000000007941 */ /* 0x000fea0003800000 */
.L_x_2786:
[----:B------:R3:W-:Y:S01]  /*4880*/  STG.E.U8 desc[UR36][R22.64], R11 ;  /* 0x0000000b16007986 */ /* 0x0007e2000c101124 */
[----:B------:R-:W-:Y:S05]  /*4890*/  BRA `(.L_x_2763) ;  /* 0x0000000000c07947 */ /* 0x000fea0003800000 */
.L_x_2780:
        /* <DEDUP_REMOVED lines=11> */
[----:B------:R-:W-:-:S04]  /*4950*/  SHF.R.U32.HI R4, RZ, 0x17, R6 ;  /* 0x00000017ff047819 */ /* 0x000fc80000011606 */
[----:B------:R-:W-:-:S04]  /*4960*/  LOP3.LUT R3, R4, 0xff, RZ, 0xc0, !PT ;  /* 0x000000ff04037812 */ /* 0x000fc800078ec0ff */
[----:B------:R-:W-:-:S13]  /*4970*/  ISETP.NE.AND P2, PT, R3, 0xff, PT ;  /* 0x000000ff0300780c */ /* 0x000fda0003f45270 */
[--C-:B------:R-:W-:Y:S02]  /*4980*/  @P2 SHF.R.U32.HI R0, RZ, 0x16, R6.reuse ;  /* 0x00000016ff002819 */ /* 0x100fe40000011606 */
[----:B------:R-:W-:Y:S01]  /*4990*/  @P2 LOP3.LUT P0, RZ, R3, 0x3fffff, R6, 0xf8, !PT ;  /* 0x003fffff03ff2812 */ /* 0x000fe2000780f806 */
[----:B------:R-:W-:Y:S01]  /*49a0*/  HFMA2.MMA R3, -RZ, RZ, 0, 1.5199184417724609375e-05 ;  /* 0x000000ffff037435 */ /* 0x000fe200000001ff */
        /* <DEDUP_REMOVED lines=9> */
.L_x_2762:
        /* <DEDUP_REMOVED lines=16> */
.L_x_2791:
[----:B------:R-:W-:Y:S05]  /*4b40*/  BRA `(.L_x_2763) ;  /* 0x0000000000147947 */ /* 0x000fea0003800000 */
.L_x_2790:
[----:B-1-3--:R-:W0:Y:S02]  /*4b50*/  F2I.U64.F64.TRUNC R16, R16 ;  /* 0x0000001000107311 */ /* 0x00ae24000030d800 */
[----:B0-----:R2:W-:Y:S01]  /*4b60*/  STG.E.64 desc[UR36][R22.64], R16 ;  /* 0x0000001016007986 */ /* 0x0015e2000c101b24 */
[----:B------:R-:W-:Y:S05]  /*4b70*/  BRA `(.L_x_2763) ;  /* 0x0000000000087947 */ /* 0x000fea0003800000 */
.L_x_2789:
[----:B-1-3--:R-:W0:Y:S02]  /*4b80*/  F2I.U32.F64.TRUNC R17, R16 ;  /* 0x0000001000117311 */ /* 0x00ae24000030d000 */
[----:B0-----:R0:W-:Y:S02]  /*4b90*/  STG.E desc[UR36][R22.64], R17 ;  /* 0x0000001116007986 */ /* 0x0011e4000c101924 */
.L_x_2763:
[----:B------:R-:W-:-:S04]  /*4ba0*/  IMAD R2, R27, 0x200, R2 ;  /* 0x000002001b027824 */ /* 0x000fc800078e0202 */
[----:B------:R-:W-:-:S07]  /*4bb0*/  VIADD R25, R2, 0x80 ;  /* 0x0000008002197836 */ /* 0x000fce0000000000 */
.L_x_2685:
[----:B------:R-:W-:Y:S05]  /*4bc0*/  BSYNC B6 ;  /* 0x0000000000067941 */ /* 0x000fea0003800000 */
.L_x_2684:
[----:B------:R-:W-:Y:S01]  /*4bd0*/  ULDC UR4, c[0x0][0x210] ;  /* 0x0000840000047ab9 */ /* 0x000fe20000000800 */
[----:B------:R-:W-:Y:S01]  /*4be0*/  BSSY B6, `(.L_x_2792) ;  /* 0x00004b7000067945 */ /* 0x000fe20003800000 */
[----:B------:R-:W-:-:S13]  /*4bf0*/  ISETP.GE.AND P0, PT, R25, UR4, PT ;  /* 0x0000000419007c0c */ /* 0x000fda000bf06270 */
[----:B------:R-:W-:Y:S05]  /*4c00*/  @P0 BRA `(.L_x_2793) ;  /* 0x0000004800d00947 */ /* 0x000fea0003800000 */
[----:B------:R-:W5:Y:S01]  /*4c10*/  LDC R6, c[0x0][0x218] ;  /* 0x00008600ff067b82 */ /* 0x000f620000000800 */
[----:B0-----:R-:W-:Y:S02]  /*4c20*/  IMAD.MOV.U32 R18, RZ, RZ, RZ ;  /* 0x000000ffff127224 */ /* 0x001fe400078e00ff */
[----:B------:R-:W-:Y:S02]  /*4c30*/  IMAD.MOV.U32 R0, RZ, RZ, RZ ;  /* 0x000000ffff007224 */ /* 0x000fe400078e00ff */
[----:B-1234-:R-:W-:Y:S01]  /*4c40*/  IMAD.MOV.U32 R22, RZ, RZ, RZ ;  /* 0x000000ffff167224 */ /* 0x01efe200078e00ff */
[----:B-----5:R-:W-:-:S13]  /*4c50*/  ISETP.NE.AND P0, PT, R6, RZ, PT ;  /* 0x000000ff0600720c */ /* 0x020fda0003f05270 */
        /* <DEDUP_REMOVED lines=349> */
.L_x_2794:
        /* <DEDUP_REMOVED lines=21> */
.L_x_2798:
[----:B------:R-:W2:Y:S02]  /*6380*/  LDG.E.U8 R2, desc[UR36][R2.64] ;  /* 0x0000002402027981 */ /* 0x000ea4000c1e1100 */
[----:B--2---:R0:W1:Y:S01]  /*6390*/  I2F.F64.U16 R16, R2 ;  /* 0x0000000200107312 */ /* 0x0040620000101800 */
[----:B------:R-:W-:Y:S05]  /*63a0*/  BRA `(.L_x_2800) ;  /* 0x0000000c00707947 */ /* 0x000fea0003800000 */
.L_x_2797:
[----:B------:R-:W-:-:S13]  /*63b0*/  ISETP.NE.AND P0, PT, R4, 0x2, PT ;  /* 0x000000020400780c */ /* 0x000fda0003f05270 */
[----:B------:R-:W-:Y:S05]  /*63c0*/  @!P0 BRA `(.L_x_2801) ;  /* 0x0000000000288947 */ /* 0x000fea0003800000 */
[----:B------:R-:W-:-:S13]  /*63d0*/  ISETP.NE.AND P0, PT, R4, 0x3, PT ;  /* 0x000000030400780c */ /* 0x000fda0003f05270 */
[----:B------:R-:W-:Y:S05]  /*63e0*/  @!P0 BRA `(.L_x_2802) ;  /* 0x0000000000148947 */ /* 0x000fea0003800000 */
[----:B------:R-:W-:-:S13]  /*63f0*/  ISETP.NE.AND P0, PT, R4, 0x4, PT ;  /* 0x000000040400780c */ /* 0x000fda0003f05270 */
[----:B------:R-:W-:Y:S05]  /*6400*/  @P0 BRA `(.L_x_2799) ;  /* 0x0000000800fc0947 */ /* 0x000fea0003800000 */
[----:B------:R-:W2:Y:S02]  /*6410*/  LDG.E.64 R16, desc[UR36][R2.64] ;  /* 0x0000002402107981 */ /* 0x000ea4000c1e1b00 */
[----:B--2---:R-:W2:Y:S01]  /*6420*/  I2F.F64.S64 R16, R16 ;  /* 0x0000001000107312 */ /* 0x004ea20000301c00 */
[----:B------:R-:W-:Y:S05]  /*6430*/  BRA `(.L_x_2800) ;  /* 0x0000000c004c7947 */ /* 0x000fea0003800000 */
.L_x_2802:
[----:B------:R-:W2:Y:S02]  /*6440*/  LDG.E R2, desc[UR36][R2.64] ;  /* 0x0000002402027981 */ /* 0x000ea4000c1e1900 */
[----:B--2---:R3:W4:Y:S01]  /*6450*/  I2F.F64 R16, R2 ;  /* 0x0000000200107312 */ /* 0x0047220000201c00 */
[----:B------:R-:W-:Y:S05]  /*6460*/  BRA `(.L_x_2800) ;  /* 0x0000000c00407947 */ /* 0x000fea0003800000 */
.L_x_2801:
[----:B------:R-:W2:Y:S02]  /*6470*/  LDG.E.U16 R2, desc[UR36][R2.64] ;  /* 0x0000002402027981 */ /* 0x000ea4000c1e1500 */
[----:B--2---:R0:W1:Y:S01]  /*6480*/  I2F.F64.S16 R16, R2 ;  /* 0x0000000200107312 */ /* 0x0040620000101c00 */
[----:B------:R-:W-:Y:S05]  /*6490*/  BRA `(.L_x_2800) ;  /* 0x0000000c00347947 */ /* 0x000fea0003800000 */
.L_x_2796:
        /* <DEDUP_REMOVED lines=10> */
.L_x_2804:
[----:B------:R-:W2:Y:S02]  /*6540*/  LDG.E.U16 R0, desc[UR36][R2.64] ;  /* 0x0000002402007981 */ /* 0x000ea4000c1e1500 */
[----:B--2---:R-:W-:-:S05]  /*6550*/  HADD2.F32 R0, -RZ, R0.H0_H0 ;  /* 0x20000000ff007230 */ /* 0x004fca0000004100 */
[----:B------:R-:W-:-:S04]  /*6560*/  FMUL.FTZ R0, R0, 1 ;  /* 0x3f80000000007820 */ /* 0x000fc80000410000 */
[----:B------:R0:W1:Y:S01]  /*6570*/  F2F.F64.F32 R16, R0 ;  /* 0x0000000000107310 */ /* 0x0000620000201800 */
[----:B------:R-:W-:Y:S05]  /*6580*/  BRA `(.L_x_2800) ;  /* 0x0000000800f87947 */ /* 0x000fea0003800000 */
.L_x_2803:
        /* <DEDUP_REMOVED lines=10> */
.L_x_2806:
[----:B------:R-:W2:Y:S02]  /*6630*/  LDG.E.U16 R2, desc[UR36][R2.64] ;  /* 0x0000002402027981 */ /* 0x000ea4000c1e1500 */
[----:B--2---:R-:W-:-:S05]  /*6640*/  HADD2.F32 R0, -RZ, R2.H0_H0 ;  /* 0x20000002ff007230 */ /* 0x004fca0000004100 */
[----:B------:R-:W-:-:S04]  /*6650*/  FMUL.FTZ R0, R0, 1 ;  /* 0x3f80000000007820 */ /* 0x000fc80000410000 */
[----:B------:R0:W1:Y:S01]  /*6660*/  F2F.F64.F32 R16, R0 ;  /* 0x0000000000107310 */ /* 0x0000620000201800 */
[----:B------:R-:W-:Y:S05]  /*6670*/  BRA `(.L_x_2800) ;  /* 0x0000000800bc7947 */ /* 0x000fea0003800000 */
.L_x_2805:
[----:B------:R0:W5:Y:S01]  /*6680*/  LDG.E.64 R16, desc[UR36][R2.64] ;  /* 0x0000002402107981 */ /* 0x000162000c1e1b00 */
[----:B------:R-:W-:Y:S05]  /*6690*/  BRA `(.L_x_2800) ;  /* 0x0000000800b47947 */ /* 0x000fea0003800000 */
.L_x_2795:
        /* <DEDUP_REMOVED lines=13> */
.L_x_2809:
[----:B------:R0:W5:Y:S01]  /*6770*/  LDG.E.64 R16, desc[UR36][R2.64] ;  /* 0x0000002402107981 */ /* 0x000162000c1e1b00 */
[----:B------:R-:W-:Y:S05]  /*6780*/  BRA `(.L_x_2800) ;  /* 0x0000000800787947 */ /* 0x000fea0003800000 */
.L_x_2808:
        /* <DEDUP_REMOVED lines=16> */
[C---:B------:R-:W-:Y:S02]  /*6890*/  ISETP.GT.U32.AND P0, PT, R5.reuse, 0x4, PT ;  /* 0x000000040500780c */ /* 0x040fe40003f04070 */
[----:B------:R-:W-:-:S04]  /*68a0*/  IADD3 R5, R5, -0x4, RZ ;  /* 0xfffffffc05057810 */ /* 0x000fc80007ffe0ff */
        /* <DEDUP_REMOVED lines=10> */
.L_x_2811:
        /* <DEDUP_REMOVED lines=11> */
[----:B------:R-:W-:-:S05]  /*6a00*/  LOP3.LUT R4, R4, 0x80000000, R5, 0xf8, !PT ;  /* 0x8000000004047812 */ /* 0x000fca00078ef805 */
[----:B------:R-:W-:-:S04]  /*6a10*/  FMUL.FTZ R4, R4, 1 ;  /* 0x3f80000004047820 */ /* 0x000fc80000410000 */
[----:B------:R0:W1:Y:S01]  /*6a20*/  F2F.F64.F32 R16, R4 ;  /* 0x0000000400107310 */ /* 0x0000620000201800 */
[----:B------:R-:W-:Y:S05]  /*6a30*/  BRA `(.L_x_2800) ;  /* 0x0000000400cc7947 */ /* 0x000fea0003800000 */
.L_x_2810:
[----:B------:R-:W2:Y:S02]  /*6a40*/  LDG.E.U16 R0, desc[UR36][R2.64] ;  /* 0x0000002402007981 */ /* 0x000ea4000c1e1500 */
[----:B--2---:R-:W-:-:S04]  /*6a50*/  IMAD.U32 R0, R0, 0x10000, RZ ;  /* 0x0001000000007824 */ /* 0x004fc800078e00ff */
[----:B------:R-:W-:-:S04]  /*6a60*/  FMUL.FTZ R0, R0, 1 ;  /* 0x3f80000000007820 */ /* 0x000fc80000410000 */
[----:B------:R0:W1:Y:S01]  /*6a70*/  F2F.F64.F32 R16, R0 ;  /* 0x0000000000107310 */ /* 0x0000620000201800 */
[----:B------:R-:W-:Y:S05]  /*6a80*/  BRA `(.L_x_2800) ;  /* 0x0000000400b87947 */ /* 0x000fea0003800000 */
.L_x_2807:
        /* <DEDUP_REMOVED lines=11> */
.L_x_2814:
        /* <DEDUP_REMOVED lines=21> */
.L_x_2818:
[----:B------:R-:W-:Y:S05]  /*6c90*/  BSYNC B1 ;  /* 0x0000000000017941 */ /* 0x000fea0003800000 */
.L_x_2817:
[----:B------:R-:W-:Y:S01]  /*6ca0*/  LEA R3, R0, 0x3b800000, 0x17 ;  /* 0x3b80000000037811 */ /* 0x000fe200078eb8ff */
[----:B------:R-:W-:-:S05]  /*6cb0*/  IMAD.SHL.U32 R0, R2, 0x100000, RZ ;  /* 0x0010000002007824 */ /* 0x000fca00078e00ff */
[----:B------:R-:W-:-:S07]  /*6cc0*/  LOP3.LUT R0, R3, R0, R4, 0xfe, !PT ;  /* 0x0000000003007212 */ /* 0x000fce00078efe04 */
.L_x_2816:
[----:B------:R-:W-:Y:S05]  /*6cd0*/  BSYNC B0 ;  /* 0x0000000000007941 */ /* 0x000fea0003800000 */
.L_x_2815:
[----:B------:R-:W-:-:S04]  /*6ce0*/  FMUL.FTZ R0, R0, 1 ;  /* 0x3f80000000007820 */ /* 0x000fc80000410000 */
[----:B------:R0:W1:Y:S01]  /*6cf0*/  F2F.F64.F32 R16, R0 ;  /* 0x0000000000107310 */ /* 0x0000620000201800 */
[----:B------:R-:W-:Y:S05]  /*6d00*/  BRA `(.L_x_2800) ;  /* 0x0000000400187947 */ /* 0x000fea0003800000 */
.L_x_2813:
        /* <DEDUP_REMOVED lines=21> */
.L_x_2822:
[----:B------:R-:W-:Y:S05]  /*6e60*/  BSYNC B1 ;  /* 0x0000000000017941 */ /* 0x000fea0003800000 */
.L_x_2821:
[----:B------:R-:W-:Y:S01]  /*6e70*/  LEA R3, R0, 0x37800000, 0x17 ;  /* 0x3780000000037811 */ /* 0x000fe200078eb8ff */
[----:B------:R-:W-:-:S05]  /*6e80*/  IMAD.SHL.U32 R0, R2, 0x200000, RZ ;  /* 0x0020000002007824 */ /* 0x000fca00078e00ff */
[----:B------:R-:W-:-:S07]  /*6e90*/  LOP3.LUT R0, R3, R0, R4, 0xfe, !PT ;  /* 0x0000000003007212 */ /* 0x000fce00078efe04 */
.L_x_2820:
[----:B------:R-:W-:Y:S05]  /*6ea0*/  BSYNC B0 ;  /* 0x0000000000007941 */ /* 0x000fea0003800000 */
.L_x_2819:
[----:B------:R-:W-:-:S04]  /*6eb0*/  FMUL.FTZ R0, R0, 1 ;  /* 0x3f80000000007820 */ /* 0x000fc80000410000 */
[----:B------:R0:W1:Y:S01]  /*6ec0*/  F2F.F64.F32 R16, R0 ;  /* 0x0000000000107310 */ /* 0x0000620000201800 */
[----:B------:R-:W-:Y:S05]  /*6ed0*/  BRA `(.L_x_2800) ;  /* 0x0000000000a47947 */ /* 0x000fea0003800000 */
.L_x_2812:
        /* <DEDUP_REMOVED lines=14> */
.L_x_2826:
[----:B------:R-:W-:Y:S05]  /*6fc0*/  BSYNC B0 ;  /* 0x0000000000007941 */ /* 0x000fea0003800000 */
.L_x_2825:
[----:B------:R-:W-:-:S04]  /*6fd0*/  FMUL.FTZ R0, R0, 1 ;  /* 0x3f80000000007820 */ /* 0x000fc80000410000 */
[----:B------:R0:W1:Y:S01]  /*6fe0*/  F2F.F64.F32 R16, R0 ;  /* 0x0000000000107310 */ /* 0x0000620000201800 */
[----:B------:R-:W-:Y:S05]  /*6ff0*/  BRA `(.L_x_2800) ;  /* 0x00000000005c7947 */ /* 0x000fea0003800000 */
.L_x_2799:
[----:B------:R-:W-:Y:S01]  /*7000*/  MOV R2, 0x0 ;  /* 0x0000000000027802 */ /* 0x000fe20000000f00 */
[----:B------:R-:W-:Y:S01]  /*7010*/  ULDC.64 UR4, c[0x4][0x128] ;  /* 0x01004a0000047ab9 */ /* 0x000fe20000000a00 */
[----:B------:R-:W-:Y:S01]  /*7020*/  ULDC.64 UR6, c[0x4][0x8] ;  /* 0x0100020000067ab9 */ /* 0x000fe20000000a00 */
[----:B------:R-:W-:Y:S02]  /*7030*/  IMAD.U32 R4, RZ, RZ, UR4 ;  /* 0x00000004ff047e24 */ /* 0x000fe4000f8e00ff */
[----:B------:R-:W-:Y:S01]  /*7040*/  IMAD.U32 R5, RZ, RZ, UR5 ;  /* 0x00000005ff057e24 */ /* 0x000fe2000f8e00ff */
[----:B------:R-:W0:Y:S01]  /*7050*/  LDC.64 R2, c[0x4][R2] ;  /* 0x0100000002027b82 */ /* 0x000e220000000a00 */
[----:B------:R-:W-:Y:S01]  /*7060*/  ULDC.64 UR4, c[0x4][0x130] ;  /* 0x01004c0000047ab9 */ /* 0x000fe20000000a00 */
[----:B------:R-:W-:Y:S01]  /*7070*/  IMAD.U32 R10, RZ, RZ, UR6 ;  /* 0x00000006ff0a7e24 */ /* 0x000fe2000f8e00ff */
[----:B------:R-:W-:Y:S01]  /*7080*/  MOV R6, UR4 ;  /* 0x0000000400067c02 */ /* 0x000fe20008000f00 */
[----:B------:R-:W-:-:S02]  /*7090*/  IMAD.U32 R7, RZ, RZ, UR5 ;  /* 0x00000005ff077e24 */ /* 0x000fc4000f8e00ff */
[----:B------:R-:W-:Y:S02]  /*70a0*/  IMAD.U32 R11, RZ, RZ, UR7 ;  /* 0x00000007ff0b7e24 */ /* 0x000fe4000f8e00ff */
[----:B------:R-:W-:Y:S02]  /*70b0*/  IMAD.MOV.U32 R8, RZ, RZ, 0x4e ;  /* 0x0000004eff087424 */ /* 0x000fe400078e00ff */
[----:B------:R-:W-:Y:S02]  /*70c0*/  IMAD.MOV.U32 R12, RZ, RZ, 0x1 ;  /* 0x00000001ff0c7424 */ /* 0x000fe400078e00ff */
[----:B------:R-:W-:-:S07]  /*70d0*/  IMAD.MOV.U32 R13, RZ, RZ, RZ ;  /* 0x000000ffff0d7224 */ /* 0x000fce00078e00ff */
[----:B------:R-:W-:-:S07]  /*70e0*/  LEPC R20, `(.L_x_2827) ;  /* 0x000000001014794e */ /* 0x000fce0000000000 */
[----:B0-----:R-:W-:Y:S05]  /*70f0*/  CALL.ABS.NOINC R2 ;  /* 0x0000000002007343 */ /* 0x001fea0003c00000 */
.L_x_2827:
[----:B------:R-:W-:Y:S01]  /*7100*/  CS2R R16, SRZ ;  /* 0x0000000000107805 */ /* 0x000fe2000001ff00 */
[----:B------:R-:W-:Y:S06]  /*7110*/  BRA `(.L_x_2800) ;  /* 0x0000000000147947 */ /* 0x000fec0003800000 */
.L_x_2824:
[----:B------:R-:W2:Y:S02]  /*7120*/  LDG.E.64 R16, desc[UR36][R2.64] ;  /* 0x0000002402107981 */ /* 0x000ea4000c1e1b00 */
[----:B--2---:R-:W0:Y:S01]  /*7130*/  I2F.F64.U64 R16, R16 ;  /* 0x0000001000107312 */ /* 0x004e220000301800 */
[----:B------:R-:W-:Y:S05]  /*7140*/  BRA `(.L_x_2800) ;  /* 0x0000000000087947 */ /* 0x000fea0003800000 */
.L_x_2823:
[----:B------:R-:W2:Y:S02]  /*7150*/  LDG.E R2, desc[UR36][R2.64] ;  /* 0x0000002402027981 */ /* 0x000ea4000c1e1900 */
[----:B--2---:R0:W1:Y:S02]  /*7160*/  I2F.F64.U32 R16, R2 ;  /* 0x0000000200107312 */ /* 0x0040640000201800 */
.L_x_2800:
[----:B0--3--:R-:W0:Y:S01]  /*7170*/  LDC.U8 R2, c[0x0][0x4aa] ;  /* 0x00012a80ff027b82 */ /* 0x009e220000000000 */
[----:B------:R-:W-:Y:S02]  /*7180*/  ULDC.64 UR4, c[0x0][0x488] ;  /* 0x0001220000047ab9 */ /* 0x000fe40000000a00 */
[----:B------:R-:W-:-:S05]  /*7190*/  IADD3 R18, P0, R18, UR4, RZ ;  /* 0x0000000412127c10 */ /* 0x000fca000ff1e0ff */
        /* <DEDUP_REMOVED lines=12> */
[----:B------:R-:W3:Y:S02]  /*7260*/  LDG.E.S8 R2, desc[UR36][R18.64] ;  /* 0x0000002412027981 */ /* 0x000ee4000c1e1300 */
[----:B---3--:R-:W0:Y:S01]  /*7270*/  I2F.F64.S16 R2, R2 ;  /* 0x0000000200027312 */ /* 0x008e220000101c00 */
[----:B------:R-:W-:Y:S05]  /*7280*/  BRA `(.L_x_2833) ;  /* 0x0000000c007c7947 */ /* 0x000fea0003800000 */
.L_x_2831:
[----:B------:R-:W3:Y:S02]  /*7290*/  LDG.E.U8 R2, desc[UR36][R18.64] ;  /* 0x0000002412027981 */ /* 0x000ee4000c1e1100 */
[----:B---3--:R-:W0:Y:S01]  /*72a0*/  I2F.F64.U16 R2, R2 ;  /* 0x0000000200027312 */ /* 0x008e220000101800 */
[----:B------:R-:W-:Y:S05]  /*72b0*/  BRA `(.L_x_2833) ;  /* 0x0000000c00707947 */ /* 0x000fea0003800000 */
.L_x_2830:
[----:B------:R-:W-:-:S13]  /*72c0*/  ISETP.NE.AND P0, PT, R0, 0x2, PT ;  /* 0x000000020000780c */ /* 0x000fda0003f05270 */
[----:B------:R-:W-:Y:S05]  /*72d0*/  @!P0 BRA `(.L_x_2834) ;  /* 0x0000000000288947 */ /* 0x000fea0003800000 */
[----:B------:R-:W-:-:S13]  /*72e0*/  ISETP.NE.AND P0, PT, R0, 0x3, PT ;  /* 0x000000030000780c */ /* 0x000fda0003f05270 */
[----:B------:R-:W-:Y:S05]  /*72f0*/  @!P0 BRA `(.L_x_2835) ;  /* 0x0000000000148947 */ /* 0x000fea0003800000 */
[----:B------:R-:W-:-:S13]  /*7300*/  ISETP.NE.AND P0, PT, R0, 0x4, PT ;  /* 0x000000040000780c */ /* 0x000fda0003f05270 */
[----:B------:R-:W-:Y:S05]  /*7310*/  @P0 BRA `(.L_x_2832) ;  /* 0x0000000800fc0947 */ /* 0x000fea0003800000 */
[----:B------:R-:W3:Y:S02]  /*7320*/  LDG.E.64 R2, desc[UR36][R18.64] ;  /* 0x0000002412027981 */ /* 0x000ee4000c1e1b00 */
[----:B---3--:R-:W0:Y:S01]  /*7330*/  I2F.F64.S64 R2, R2 ;  /* 0x0000000200027312 */ /* 0x008e220000301c00 */
[----:B------:R-:W-:Y:S05]  /*7340*/  BRA `(.L_x_2833) ;  /* 0x0000000c004c7947 */ /* 0x000fea0003800000 */
.L_x_2835:
[----:B------:R-:W3:Y:S02]  /*7350*/  LDG.E R2, desc[UR36][R18.64] ;  /* 0x0000002412027981 */ /* 0x000ee4000c1e1900 */
[----:B---3--:R-:W0:Y:S01]  /*7360*/  I2F.F64 R2, R2 ;  /* 0x0000000200027312 */ /* 0x008e220000201c00 */
[----:B------:R-:W-:Y:S05]  /*7370*/  BRA `(.L_x_2833) ;  /* 0x0000000c00407947 */ /* 0x000fea0003800000 */
.L_x_2834:
[----:B------:R-:W3:Y:S02]  /*7380*/  LDG.E.U16 R2, desc[UR36][R18.64] ;  /* 0x0000002412027981 */ /* 0x000ee4000c1e1500 */
[----:B---3--:R-:W0:Y:S01]  /*7390*/  I2F.F64.S16 R2, R2 ;  /* 0x0000000200027312 */ /* 0x008e220000101c00 */
[----:B------:R-:W-:Y:S05]  /*73a0*/  BRA `(.L_x_2833) ;  /* 0x0000000c00347947 */ /* 0x000fea0003800000 */
.L_x_2829:
[----:B------:R-:W-:-:S13]  /*73b0*/  ISETP.GT.AND P0, PT, R0, 0x6, PT ;  /* 0x000000060000780c */ /* 0x000fda0003f04270 */
[----:B------:R-:W-:Y:S05]  /*73c0*/  @P0 BRA `(.L_x_2836) ;  /* 0x0000000000340947 */ /* 0x000fea0003800000 */
[----:B------:R-:W-:-:S13]  /*73d0*/  ISETP.NE.AND P0, PT, R0, 0x5, PT ;  /* 0x000000050000780c */ /* 0x000fda0003f05270 */
[----:B------:R-:W-:Y:S05]  /*73e0*/  @!P0 BRA `(.L_x_2837) ;  /* 0x0000000000188947 */ /* 0x000fea0003800000 */
[----:B------:R-:W-:-:S13]  /*73f0*/  ISETP.NE.AND P0, PT, R0, 0x6, PT ;  /* 0x000000060000780c */ /* 0x000fda0003f05270 */
[----:B------:R-:W-:Y:S05]  /*7400*/  @P0 BRA `(.L_x_2832) ;  /* 0x0000000800c00947 */ /* 0x000fea0003800000 */
[----:B------:R-:W3:Y:S02]  /*7410*/  LDG.E R2, desc[UR36][R18.64] ;  /* 0x0000002412027981 */ /* 0x000ee4000c1e1900 */
[----:B---3--:R-:W-:-:S06]  /*7420*/  FMUL.FTZ R2, R2, 1 ;  /* 0x3f80000002027820 */ /* 0x008fcc0000410000 */
[----:B------:R-:W0:Y:S01]  /*7430*/  F2F.F64.F32 R2, R2 ;  /* 0x0000000200027310 */ /* 0x000e220000201800 */
[----:B------:R-:W-:Y:S05]  /*7440*/  BRA `(.L_x_2833) ;  /* 0x0000000c000c7947 */ /* 0x000fea0003800000 */
.L_x_2837:
[----:B------:R-:W3:Y:S02]  /*7450*/  LDG.E.U16 R0, desc[UR36][R18.64] ;  /* 0x0000002412007981 */ /* 0x000ee4000c1e1500 */
[----:B---3--:R-:W-:-:S05]  /*7460*/  HADD2.F32 R0, -RZ, R0.H0_H0 ;  /* 0x20000000ff007230 */ /* 0x008fca0000004100 */
[----:B------:R-:W-:-:S04]  /*7470*/  FMUL.FTZ R0, R0, 1 ;  /* 0x3f80000000007820 */ /* 0x000fc80000410000 */
[----:B------:R0:W3:Y:S01]  /*7480*/  F2F.F64.F32 R2, R0 ;  /* 0x0000000000027310 */ /* 0x0000e20000201800 */
[----:B------:R-:W-:Y:S05]  /*7490*/  BRA `(.L_x_2833) ;  /* 0x0000000800f87947 */ /* 0x000fea0003800000 */
.L_x_2836:
[----:B------:R-:W-:-:S13]  /*74a0*/  ISETP.NE.AND P0, PT, R0, 0x7, PT ;  /* 0x000000070000780c */ /* 0x000fda0003f05270 */
[----:B------:R-:W-:Y:S05]  /*74b0*/  @!P0 BRA `(.L_x_2838) ;  /* 0x0000000000348947 */ /* 0x000fea0003800000 */
        /* <DEDUP_REMOVED lines=8> */
.L_x_2839:
[----:B------:R-:W3:Y:S02]  /*7540*/  LDG.E.U16 R18, desc[UR36][R18.64] ;  /* 0x0000002412127981 */ /* 0x000ee4000c1e1500 */
[----:B---3--:R-:W-:-:S05]  /*7550*/  HADD2.F32 R0, -RZ, R18.H0_H0 ;  /* 0x20000012ff007230 */ /* 0x008fca0000004100 */
[----:B------:R-:W-:-:S04]  /*7560*/  FMUL.FTZ R0, R0, 1 ;  /* 0x3f80000000007820 */ /* 0x000fc80000410000 */
[----:B------:R0:W3:Y:S01]  /*7570*/  F2F.F64.F32 R2, R0 ;  /* 0x0000000000027310 */ /* 0x0000e20000201800 */
[----:B------:R-:W-:Y:S05]  /*7580*/  BRA `(.L_x_2833) ;  /* 0x0000000800bc7947 */ /* 0x000fea0003800000 */
.L_x_2838:
[----:B------:R0:W5:Y:S01]  /*7590*/  LDG.E.64 R2, desc[UR36][R18.64] ;  /* 0x0000002412027981 */ /* 0x000162000c1e1b00 */
[----:B------:R-:W-:Y:S05]  /*75a0*/  BRA `(.L_x_2833) ;  /* 0x0000000800b47947 */ /* 0x000fea0003800000 */
.L_x_2828:
        /* <DEDUP_REMOVED lines=8> */
[----:B------:R-:W3:Y:S01]  /*7630*/  LDG.E.U8 R18, desc[UR36][R18.64] ;  /* 0x0000002412127981 */ /* 0x000ee2000c1e1100 */
[----:B------:R-:W-:Y:S01]  /*7640*/  IMAD.MOV.U32 R2, RZ, RZ, RZ ;  /* 0x000000ffff027224 */ /* 0x000fe200078e00ff */
[----:B---3--:R-:W-:-:S04]  /*7650*/  ISETP.NE.AND P0, PT, R18, RZ, PT ;  /* 0x000000ff1200720c */ /* 0x008fc80003f05270 */
[----:B------:R-:W-:Y:S01]  /*7660*/  FSEL R3, RZ, 1.875, !P0 ;  /* 0x3ff00000ff037808 */ /* 0x000fe20004000000 */
[----:B------:R-:W-:Y:S08]  /*7670*/  BRA `(.L_x_2833) ;  /* 0x0000000800807947 */ /* 0x000ff00003800000 */
.L_x_2842:
[----:B------:R0:W5:Y:S01]  /*7680*/  LDG.E.64 R2, desc[UR36][R18.64] ;  /* 0x0000002412027981 */ /* 0x000162000c1e1b00 */
[----:B------:R-:W-:Y:S05]  /*7690*/  BRA `(.L_x_2833) ;  /* 0x0000000800787947 */ /* 0x000fea0003800000 */
.L_x_2841:
[----:B------:R-:W-:-:S13]  /*76a0*/  ISETP.NE.AND P0, PT, R0, 0xf, PT ;  /* 0x0000000f0000780c */ /* 0x000fda0003f05270 */
[----:B------:R-:W-:Y:S05]  /*76b0*/  @!P0 BRA `(.L_x_2843) ;  /* 0x0000000000a48947 */ /* 0x000fea0003800000 */
[----:B------:R-:W-:-:S13]  /*76c0*/  ISETP.NE.AND P0, PT, R0, 0x17, PT ;  /* 0x000000170000780c */ /* 0x000fda0003f05270 */
[----:B------:R-:W-:Y:S05]  /*76d0*/  @!P0 BRA `(.L_x_2844) ;  /* 0x0000000000608947 */ /* 0x000fea0003800000 */
[----:B------:R-:W-:-:S13]  /*76e0*/  ISETP.NE.AND P0, PT, R0, 0x18, PT ;  /* 0x000000180000780c */ /* 0x000fda0003f05270 */
[----:B------:R-:W-:Y:S05]  /*76f0*/  @P0 BRA `(.L_x_2832) ;  /* 0x0000000800040947 */ /* 0x000fea0003800000 */
[----:B------:R-:W3:Y:S01]  /*7700*/  LDG.E.U8 R0, desc[UR36][R18.64] ;  /* 0x0000002412007981 */ /* 0x000ee2000c1e1100 */
[----:B------:R-:W-:Y:S02]  /*7710*/  IMAD.MOV.U32 R6, RZ, RZ, -0x800000 ;  /* 0xff800000ff067424 */ /* 0x000fe400078e00ff */
[----:B---3--:R-:W-:-:S05]  /*7720*/  IMAD.SHL.U32 R0, R0, 0x1000000, RZ ;  /* 0x0100000000007824 */ /* 0x008fca00078e00ff */
        /* <DEDUP_REMOVED lines=19> */
.L_x_2844:
[----:B------:R-:W3:Y:S02]  /*7860*/  LDG.E.U8 R3, desc[UR36][R18.64] ;  /* 0x0000002412037981 */ /* 0x000ee4000c1e1100 */
[----:B---3--:R-:W-:-:S05]  /*7870*/  IMAD.SHL.U32 R0, R3, 0x2000000, RZ ;  /* 0x0200000003007824 */ /* 0x008fca00078e00ff */
[----:B------:R-:W-:-:S13]  /*7880*/  ISETP.GE.U32.AND P0, PT, R0, 0x8000000, PT ;  /* 0x080000000000780c */ /* 0x000fda0003f06070 */
[C---:B------:R-:W-:Y:S02]  /*7890*/  @!P0 IMAD.SHL.U32 R0, R3.reuse, 0x100, RZ ;  /* 0x0000010003008824 */ /* 0x040fe400078e00ff */
[C---:B------:R-:W-:Y:S02]  /*78a0*/  @P0 IMAD.SHL.U32 R2, R3.reuse, 0x200000, RZ ;  /* 0x0020000003020824 */ /* 0x040fe400078e00ff */
[----:B------:R-:W-:Y:S01]  /*78b0*/  IMAD.SHL.U32 R3, R3, 0x1000000, RZ ;  /* 0x0100000003037824 */ /* 0x000fe200078e00ff */
[----:B------:R-:W-:Y:S02]  /*78c0*/  @!P0 LOP3.LUT R0, R0, 0x7f00, RZ, 0xc0, !PT ;  /* 0x00007f0000008812 */ /* 0x000fe400078ec0ff */
[----:B------:R-:W-:Y:S02]  /*78d0*/  @P0 LOP3.LUT R2, R2, 0x70000000, RZ, 0xfc, !PT ;  /* 0x7000000002020812 */ /* 0x000fe400078efcff */
[----:B------:R-:W-:-:S03]  /*78e0*/  @!P0 LOP3.LUT R0, R0, 0x3f000000, RZ, 0xfc, !PT ;  /* 0x3f00000000008812 */ /* 0x000fc600078efcff */
[----:B------:R-:W-:Y:S02]  /*78f0*/  @P0 FMUL.FTZ R2, R2, 1.9259299443872358531e-34 ;  /* 0x0780000002020820 */ /* 0x000fe40000410000 */
[----:B------:R-:W-:-:S05]  /*7900*/  @!P0 FADD.FTZ R2, R0, -0.5 ;  /* 0xbf00000000028421 */ /* 0x000fca0000010000 */
[----:B------:R-:W-:-:S05]  /*7910*/  LOP3.LUT R2, R2, 0x80000000, R3, 0xf8, !PT ;  /* 0x8000000002027812 */ /* 0x000fca00078ef803 */
[----:B------:R-:W-:-:S06]  /*7920*/  FMUL.FTZ R2, R2, 1 ;  /* 0x3f80000002027820 */ /* 0x000fcc0000410000 */
[----:B------:R-:W0:Y:S01]  /*7930*/  F2F.F64.F32 R2, R2 ;  /* 0x0000000200027310 */ /* 0x000e220000201800 */
[----:B------:R-:W-:Y:S05]  /*7940*/  BRA `(.L_x_2833) ;  /* 0x0000000400cc7947 */ /* 0x000fea0003800000 */
.L_x_2843:
[----:B------:R-:W3:Y:S02]  /*7950*/  LDG.E.U16 R0, desc[UR36][R18.64] ;  /* 0x0000002412007981 */ /* 0x000ee4000c1e1500 */
[----:B---3--:R-:W-:-:S04]  /*7960*/  IMAD.U32 R0, R0, 0x10000, RZ ;  /* 0x0001000000007824 */ /* 0x008fc800078e00ff */
[----:B------:R-:W-:-:S04]  /*7970*/  FMUL.FTZ R0, R0, 1 ;  /* 0x3f80000000007820 */ /* 0x000fc80000410000 */
[----:B------:R0:W3:Y:S01]  /*7980*/  F2F.F64.F32 R2, R0 ;  /* 0x0000000000027310 */ /* 0x0000e20000201800 */
[----:B------:R-:W-:Y:S05]  /*7990*/  BRA `(.L_x_2833) ;  /* 0x0000000400b87947 */ /* 0x000fea0003800000 */
.L_x_2840:
        /* <DEDUP_REMOVED lines=8> */
[----:B------:R-:W3:Y:S02]  /*7a20*/  LDG.E.U16 R2, desc[UR36][R18.64] ;  /* 0x0000002412027981 */ /* 0x000ee4000c1e1500 */
[----:B---3--:R-:W0:Y:S01]  /*7a30*/  I2F.F64.U16 R2, R2 ;  /* 0x0000000200027312 */ /* 0x008e220000101800 */
[----:B------:R-:W-:Y:S05]  /*7a40*/  BRA `(.L_x_2833) ;  /* 0x00000004008c7947 */ /* 0x000fea0003800000 */
.L_x_2847:
[----:B------:R-:W3:Y:S01]  /*7a50*/  LDG.E.U8 R2, desc[UR36][R18.64] ;  /* 0x0000002412027981 */ /* 0x000ee2000c1e1100 */
[----:B------:R-:W-:Y:S01]  /*7a60*/  BSSY B0, `(.L_x_2848) ;  /* 0x0000018000007945 */ /* 0x000fe20003800000 */
[----:B------:R-:W-:Y:S01]  /*7a70*/  IMAD.MOV.U32 R0, RZ, RZ, RZ ;  /* 0x000000ffff007224 */ /* 0x000fe200078e00ff */
[----:B---3--:R-:W-:-:S13]  /*7a80*/  ISETP.NE.AND P0, PT, R2, RZ, PT ;  /* 0x000000ff0200720c */ /* 0x008fda0003f05270 */
        /* <DEDUP_REMOVED lines=17> */
.L_x_2851:
[----:B------:R-:W-:Y:S05]  /*7ba0*/  BSYNC B1 ;  /* 0x0000000000017941 */ /* 0x000fea0003800000 */
.L_x_2850:
[----:B------:R-:W-:Y:S01]  /*7bb0*/  LEA R3, R0, 0x3b800000, 0x17 ;  /* 0x3b80000000037811 */ /* 0x000fe200078eb8ff */
[----:B------:R-:W-:-:S05]  /*7bc0*/  IMAD.SHL.U32 R0, R2, 0x100000, RZ ;  /* 0x0010000002007824 */ /* 0x000fca00078e00ff */
[----:B------:R-:W-:-:S07]  /*7bd0*/  LOP3.LUT R0, R3, R0, R4, 0xfe, !PT ;  /* 0x0000000003007212 */ /* 0x000fce00078efe04 */
.L_x_2849:
[----:B------:R-:W-:Y:S05]  /*7be0*/  BSYNC B0 ;  /* 0x0000000000007941 */ /* 0x000fea0003800000 */
.L_x_2848:
[----:B------:R-:W-:-:S04]  /*7bf0*/  FMUL.FTZ R0, R0, 1 ;  /* 0x3f80000000007820 */ /* 0x000fc80000410000 */
[----:B------:R0:W3:Y:S01]  /*7c00*/  F2F.F64.F32 R2, R0 ;  /* 0x0000000000027310 */ /* 0x0000e20000201800 */
[----:B------:R-:W-:Y:S05]  /*7c10*/  BRA `(.L_x_2833) ;  /* 0x0000000400187947 */ /* 0x000fea0003800000 */
.L_x_2846:
[----:B------:R-:W3:Y:S01]  /*7c20*/  LDG.E.U8 R2, desc[UR36][R18.64] ;  /* 0x0000002412027981 */ /* 0x000ee2000c1e1100 */
[----:B------:R-:W-:Y:S01]  /*7c30*/  BSSY B0, `(.L_x_2852) ;  /* 0x0000018000007945 */ /* 0x000fe20003800000 */
[----:B------:R-:W-:Y:S01]  /*7c40*/  HFMA2.MMA R0, -RZ, RZ, 0, 0 ;  /* 0x00000000ff007435 */ /* 0x000fe200000001ff */
        /* <DEDUP_REMOVED lines=18> */
.L_x_2855:
[----:B------:R-:W-:Y:S05]  /*7d70*/  BSYNC B1 ;  /* 0x0000000000017941 */ /* 0x000fea0003800000 */
.L_x_2854:
[----:B------:R-:W-:Y:S01]  /*7d80*/  LEA R3, R0, 0x37800000, 0x17 ;  /* 0x3780000000037811 */ /* 0x000fe200078eb8ff */
[----:B------:R-:W-:-:S05]  /*7d90*/  IMAD.SHL.U32 R0, R2, 0x200000, RZ ;  /* 0x0020000002007824 */ /* 0x000fca00078e00ff */
[----:B------:R-:W-:-:S07]  /*7da0*/  LOP3.LUT R0, R3, R0, R4, 0xfe, !PT ;  /* 0x0000000003007212 */ /* 0x000fce00078efe04 */
.L_x_2853:
[----:B------:R-:W-:Y:S05]  /*7db0*/  BSYNC B0 ;  /* 0x0000000000007941 */ /* 0x000fea0003800000 */
.L_x_2852:
[----:B------:R-:W-:-:S04]  /*7dc0*/  FMUL.FTZ R0, R0, 1 ;  /* 0x3f80000000007820 */ /* 0x000fc80000410000 */
[----:B------:R0:W3:Y:S01]  /*7dd0*/  F2F.F64.F32 R2, R0 ;  /* 0x0000000000027310 */ /* 0x0000e20000201800 */
[----:B------:R-:W-:Y:S05]  /*7de0*/  BRA `(.L_x_2833) ;  /* 0x0000000000a47947 */ /* 0x000fea0003800000 */
.L_x_2845:
[----:B------:R-:W-:-:S13]  /*7df0*/  ISETP.NE.AND P0, PT, R0, 0x1c, PT ;  /* 0x0000001c0000780c */ /* 0x000fda0003f05270 */
[----:B------:R-:W-:Y:S05]  /*7e00*/  @!P0 BRA `(.L_x_2856) ;  /* 0x0000000000948947 */ /* 0x000fea0003800000 */
[----:B------:R-:W-:-:S13]  /*7e10*/  ISETP.NE.AND P0, PT, R0, 0x1d, PT ;  /* 0x0000001d0000780c */ /* 0x000fda0003f05270 */
[----:B------:R-:W-:Y:S05]  /*7e20*/  @!P0 BRA `(.L_x_2857) ;  /* 0x0000000000808947 */ /* 0x000fea0003800000 */
[----:B------:R-:W-:-:S13]  /*7e30*/  ISETP.NE.AND P0, PT, R0, 0x2c, PT ;  /* 0x0000002c0000780c */ /* 0x000fda0003f05270 */
[----:B------:R-:W-:Y:S05]  /*7e40*/  @P0 BRA `(.L_x_2832) ;  /* 0x0000000000300947 */ /* 0x000fea0003800000 */
[----:B------:R-:W3:Y:S01]  /*7e50*/  LDG.E.U8 R18, desc[UR36][R18.64] ;  /* 0x0000002412127981 */ /* 0x000ee2000c1e1100 */
[----:B------:R-:W-:Y:S01]  /*7e60*/  BSSY B0, `(.L_x_2858) ;  /* 0x0000007000007945 */ /* 0x000fe20003800000 */
[----:B------:R-:W-:Y:S01]  /*7e70*/  IMAD.MOV.U32 R0, RZ, RZ, 0x400000 ;  /* 0x00400000ff007424 */ /* 0x000fe200078e00ff */
[----:B---3--:R-:W-:-:S13]  /*7e80*/  ISETP.NE.AND P0, PT, R18, RZ, PT ;  /* 0x000000ff1200720c */ /* 0x008fda0003f05270 */
[----:B------:R-:W-:Y:S05]  /*7e90*/  @!P0 BRA `(.L_x_2859) ;  /* 0x00000000000c8947 */ /* 0x000fea0003800000 */
[----:B------:R-:W-:-:S13]  /*7ea0*/  ISETP.NE.AND P0, PT, R18, 0xff, PT ;  /* 0x000000ff1200780c */ /* 0x000fda0003f05270 */
[----:B------:R-:W-:Y:S02]  /*7eb0*/  @!P0 IMAD.MOV.U32 R0, RZ, RZ, 0x7f800001 ;  /* 0x7f800001ff008424 */ /* 0x000fe400078e00ff */
[----:B------:R-:W-:-:S07]  /*7ec0*/  @P0 IMAD.SHL.U32 R0, R18, 0x800000, RZ ;  /* 0x0080000012000824 */ /* 0x000fce00078e00ff */
.L_x_2859:
[----:B------:R-:W-:Y:S05]  /*7ed0*/  BSYNC B0 ;  /* 0x0000000000007941 */ /* 0x000fea0003800000 */
.L_x_2858:
[----:B------:R-:W-:-:S04]  /*7ee0*/  FMUL.FTZ R0, R0, 1 ;  /* 0x3f80000000007820 */ /* 0x000fc80000410000 */
[----:B------:R0:W3:Y:S01]  /*7ef0*/  F2F.F64.F32 R2, R0 ;  /* 0x0000000000027310 */ /* 0x0000e20000201800 */
[----:B------:R-:W-:Y:S05]  /*7f00*/  BRA `(.L_x_2833) ;  /* 0x00000000005c7947 */ /* 0x000fea0003800000 */
.L_x_2832:
        /* <DEDUP_REMOVED lines=16> */
.L_x_2860:
[----:B------:R-:W-:Y:S01]  /*8010*/  CS2R R2, SRZ ;  /* 0x0000000000027805 */ /* 0x000fe2000001ff00 */
[----:B------:R-:W-:Y:S06]  /*8020*/  BRA `(.L_x_2833) ;  /* 0x0000000000147947 */ /* 0x000fec0003800000 */
.L_x_2857:
[----:B------:R-:W3:Y:S02]  /*8030*/  LDG.E.64 R2, desc[UR36][R18.64] ;  /* 0x0000002412027981 */ /* 0x000ee4000c1e1b00 */
[----:B---3--:R-:W0:Y:S01]  /*8040*/  I2F.F64.U64 R2, R2 ;  /* 0x0000000200027312 */ /* 0x008e220000301800 */
[----:B------:R-:W-:Y:S05]  /*8050*/  BRA `(.L_x_2833) ;  /* 0x0000000000087947 */ /* 0x000fea0003800000 */
.L_x_2856:
[----:B------:R-:W3:Y:S02]  /*8060*/  LDG.E R2, desc[UR36][R18.64] ;  /* 0x0000002412027981 */ /* 0x000ee4000c1e1900 */
[----:B---3--:R-:W0:Y:S02]  /*8070*/  I2F.F64.U32 R2, R2 ;  /* 0x0000000200027312 */ /* 0x008e240000201800 */
.L_x_2833:
[----:B------:R-:W-:Y:S01]  /*8080*/  ULDC.64 UR4, c[0x0][0x490] ;  /* 0x0001240000047ab9 */ /* 0x000fe20000000a00 */
[----:B------:R-:W-:Y:S01]  /*8090*/  IMAD.MOV.U32 R4, RZ, RZ, 0x652b82fe ;  /* 0x652b82feff047424 */ /* 0x000fe200078e00ff */
[----:B0--3-5:R-:W-:Y:S01]  /*80a0*/  DMUL R2, R2, UR4 ;  /* 0x0000000402027c28 */ /* 0x029fe20008000000 */
        /* <DEDUP_REMOVED lines=52> */
[----:B------:R-:W-:Y:S01]  /*83f0*/  @!P0 IMAD.IADD R4, R4, 0x1, -R5 ;  /* 0x0000000104048824 */ /* 0x000fe200078e0a05 */
[----:B------:R-:W-:-:S04]  /*8400*/  @!P0 LEA R5, R5, R9, 0x14 ;  /* 0x0000000905058211 */ /* 0x000fc800078ea0ff */
[----:B------:R-:W-:Y:S01]  /*8410*/  @!P0 LEA R9, R4, 0x3ff00000, 0x14 ;  /* 0x3ff0000004098811 */ /* 0x000fe200078ea0ff */
[----:B------:R-:W-:Y:S02]  /*8420*/  @!P0 IMAD.MOV.U32 R4, RZ, RZ, R8 ;  /* 0x000000ffff048224 */ /* 0x000fe400078e0008 */
[----:B------:R-:W-:-:S06]  /*8430*/  @!P0 IMAD.MOV.U32 R8, RZ, RZ, RZ ;  /* 0x000000ffff088224 */ /* 0x000fcc00078e00ff */
[----:B------:R-:W-:-:S11]  /*8440*/  @!P0 DMUL R6, R4, R8 ;  /* 0x0000000804068228 */ /* 0x000fd60000000000 */
.L_x_2862:
[----:B------:R-:W-:Y:S05]  /*8450*/  BSYNC B0 ;  /* 0x0000000000007941 */ /* 0x000fea0003800000 */
.L_x_2861:
[----:B------:R-:W-:Y:S01]  /*8460*/  ULDC.64 UR4, c[0x0][0x498] ;  /* 0x0001260000047ab9 */ /* 0x000fe20000000a00 */
[----:B------:R-:W-:Y:S01]  /*8470*/  BSSY B0, `(.L_x_2863) ;  /* 0x000001b000007945 */ /* 0x000fe20003800000 */
[----:B------:R-:W-:-:S14]  /*8480*/  DSETP.GT.AND P0, PT, R2, UR4, PT ;  /* 0x0000000402007e2a */ /* 0x000fdc000bf04000 */
[----:B------:R-:W-:Y:S05]  /*8490*/  @P0 BRA `(.L_x_2864) ;  /* 0x0000000000600947 */ /* 0x000fea0003800000 */
[----:B------:R-:W-:Y:S01]  /*84a0*/  DADD R2, R6, 1 ;  /* 0x3ff0000006027429 */ /* 0x000fe20000000000 */
[----:B------:R-:W-:Y:S01]  /*84b0*/  IMAD.MOV.U32 R4, RZ, RZ, 0x1 ;  /* 0x00000001ff047424 */ /* 0x000fe200078e00ff */
[----:B-12-4-:R-:W-:Y:S01]  /*84c0*/  DMUL R10, R16, R6 ;  /* 0x00000006100a7228 */ /* 0x016fe20000000000 */
        /* <DEDUP_REMOVED lines=16> */
[----:B------:R-:W-:Y:S02]  /*85d0*/  IMAD.MOV.U32 R7, RZ, RZ, R11 ;  /* 0x000000ffff077224 */ /* 0x000fe400078e000b */
[----:B------:R-:W-:Y:S02]  /*85e0*/  IMAD.MOV.U32 R4, RZ, RZ, R2 ;  /* 0x000000ffff047224 */ /* 0x000fe400078e0002 */
[----:B------:R-:W-:-:S07]  /*85f0*/  IMAD.MOV.U32 R5, RZ, RZ, R3 ;  /* 0x000000ffff057224 */ /* 0x000fce00078e0003 */
[----:B------:R-:W-:Y:S05]  /*8600*/  CALL.REL.NOINC `($__internal_0_$__cuda_sm20_div_rn_f64_full) ;  /* 0x000000a800147944 */ /* 0x000fea0003c00000 */
.L_x_2865:
[----:B------:R-:W-:Y:S05]  /*8610*/  BSYNC B1 ;  /* 0x0000000000017941 */ /* 0x000fea0003800000 */
.L_x_2864:
[----:B------:R-:W-:Y:S05]  /*8620*/  BSYNC B0 ;  /* 0x0000000000007941 */ /* 0x000fea0003800000 */
.L_x_2863:
        /* <DEDUP_REMOVED lines=12> */
[----:B-12-4-:R-:W0:Y:S02]  /*86f0*/  F2I.F64.TRUNC R17, R16 ;  /* 0x0000001000117311 */ /* 0x016e24000030d100 */
[----:B0-----:R3:W-:Y:S01]  /*8700*/  STG.E.U8 desc[UR36][R22.64], R17 ;  /* 0x0000001116007986 */ /* 0x0017e2000c101124 */
[----:B------:R-:W-:Y:S05]  /*8710*/  BRA `(.L_x_2871) ;  /* 0x0000001000087947 */ /* 0x000fea0003800000 */
.L_x_2869:
[----:B-12-4-:R-:W0:Y:S02]  /*8720*/  F2I.S64.F64.TRUNC R16, R16 ;  /* 0x0000001000107311 */ /* 0x016e24000030d900 */
[----:B0-----:R-:W-:-:S05]  /*8730*/  IMAD.MOV.U32 R3, RZ, RZ, R16 ;  /* 0x000000ffff037224 */ /* 0x001fca00078e0010 */
[----:B------:R4:W-:Y:S01]  /*8740*/  STG.E.U8 desc[UR36][R22.64], R3 ;  /* 0x0000000316007986 */ /* 0x0009e2000c101124 */
[----:B------:R-:W-:Y:S05]  /*8750*/  BRA `(.L_x_2871) ;  /* 0x0000000c00f87947 */ /* 0x000fea0003800000 */
.L_x_2868:
[----:B------:R-:W-:-:S13]  /*8760*/  ISETP.NE.AND P0, PT, R0, 0x2, PT ;  /* 0x000000020000780c */ /* 0x000fda0003f05270 */
[----:B------:R-:W-:Y:S05]  /*8770*/  @!P0 BRA `(.L_x_2872) ;  /* 0x0000000000288947 */ /* 0x000fea0003800000 */
[----:B------:R-:W-:-:S13]  /*8780*/  ISETP.NE.AND P0, PT, R0, 0x3, PT ;  /* 0x000000030000780c */ /* 0x000fda0003f05270 */
[----:B------:R-:W-:Y:S05]  /*8790*/  @!P0 BRA `(.L_x_2873) ;  /* 0x0000000000148947 */ /* 0x000fea0003800000 */
[----:B------:R-:W-:-:S13]  /*87a0*/  ISETP.NE.AND P0, PT, R0, 0x4, PT ;  /* 0x000000040000780c */ /* 0x000fda0003f05270 */
[----:B------:R-:W-:Y:S05]  /*87b0*/  @P0 BRA `(.L_x_2870) ;  /* 0x0000000c00880947 */ /* 0x000fea0003800000 */
[----:B-12-4-:R-:W0:Y:S02]  /*87c0*/  F2I.S64.F64.TRUNC R16, R16 ;  /* 0x0000001000107311 */ /* 0x016e24000030d900 */
[----:B0-----:R1:W-:Y:S01]  /*87d0*/  STG.E.64 desc[UR36][R22.64], R16 ;  /* 0x0000001016007986 */ /* 0x0013e2000c101b24 */
[----:B------:R-:W-:Y:S05]  /*87e0*/  BRA `(.L_x_2871) ;  /* 0x0000000c00d47947 */ /* 0x000fea0003800000 */
.L_x_2873:
[----:B-12-4-:R-:W0:Y:S02]  /*87f0*/  F2I.F64.TRUNC R17, R16 ;  /* 0x0000001000117311 */ /* 0x016e24000030d100 */
[----:B0-----:R2:W-:Y:S01]  /*8800*/  STG.E desc[UR36][R22.64], R17 ;  /* 0x0000001116007986 */ /* 0x0015e2000c101924 */
[----:B------:R-:W-:Y:S05]  /*8810*/  BRA `(.L_x_2871) ;  /* 0x0000000c00c87947 */ /* 0x000fea0003800000 */
.L_x_2872:
[----:B-12-4-:R-:W0:Y:S02]  /*8820*/  F2I.F64.TRUNC R17, R16 ;  /* 0x0000001000117311 */ /* 0x016e24000030d100 */
[----:B0-----:R0:W-:Y:S01]  /*8830*/  STG.E.U16 desc[UR36][R22.64], R17 ;  /* 0x0000001116007986 */ /* 0x0011e2000c101524 */
[----:B------:R-:W-:Y:S05]  /*8840*/  BRA `(.L_x_2871) ;  /* 0x0000000c00bc7947 */ /* 0x000fea0003800000 */
.L_x_2867:
        /* <DEDUP_REMOVED lines=8> */
[----:B-12-4-:R-:W0:Y:S01]  /*88d0*/  F2F.F32.F64 R3, R16 ;  /* 0x0000001000037310 */ /* 0x016e220000301000 */
[----:B------:R-:W-:-:S14]  /*88e0*/  DSETP.GEU.AND P0, PT, |R16|, UR4, PT ;  /* 0x0000000410007e2a */ /* 0x000fdc000bf0e200 */
[----:B0-----:R-:W-:-:S05]  /*88f0*/  @!P0 FMUL R3, R3, 1.175494350822287508e-38 ;  /* 0x0080000003038820 */ /* 0x001fca0000400000 */
[----:B------:R0:W-:Y:S01]  /*8900*/  STG.E desc[UR36][R22.64], R3 ;  /* 0x0000000316007986 */ /* 0x0001e2000c101924 */
[----:B------:R-:W-:Y:S05]  /*8910*/  BRA `(.L_x_2871) ;  /* 0x0000000c00887947 */ /* 0x000fea0003800000 */
.L_x_2875:
[----:B------:R-:W-:Y:S01]  /*8920*/  UMOV UR4, 0xf0000000 ;  /* 0xf000000000047882 */ /* 0x000fe20000000000 */
[----:B------:R-:W-:Y:S01]  /*8930*/  UMOV UR5, 0x380fffff ;  /* 0x380fffff00057882 */ /* 0x000fe20000000000 */
[----:B-12-4-:R-:W0:Y:S01]  /*8940*/  F2F.F32.F64 R0, R16 ;  /* 0x0000001000007310 */ /* 0x016e220000301000 */
[----:B------:R-:W-:-:S14]  /*8950*/  DSETP.GEU.AND P0, PT, |R16|, UR4, PT ;  /* 0x0000000410007e2a */ /* 0x000fdc000bf0e200 */
[----:B0-----:R-:W-:-:S05]  /*8960*/  @!P0 FMUL R0, R0, 1.175494350822287508e-38 ;  /* 0x0080000000008820 */ /* 0x001fca0000400000 */
[----:B------:R-:W-:-:S05]  /*8970*/  F2FP.F16.F32.PACK_AB R0, RZ, R0 ;  /* 0x00000000ff00723e */ /* 0x000fca00000000ff */
[----:B------:R0:W-:Y:S01]  /*8980*/  STG.E.U16 desc[UR36][R22.64], R0 ;  /* 0x0000000016007986 */ /* 0x0001e2000c101524 */
[----:B------:R-:W-:Y:S05]  /*8990*/  BRA `(.L_x_2871) ;  /* 0x0000000c00687947 */ /* 0x000fea0003800000 */
.L_x_2874:
        /* <DEDUP_REMOVED lines=8> */
[----:B-12-4-:R-:W0:Y:S01]  /*8a20*/  F2F.F32.F64 R2, R16 ;  /* 0x0000001000027310 */ /* 0x016e220000301000 */
[----:B------:R-:W-:Y:S01]  /*8a30*/  DSETP.GEU.AND P0, PT, |R16|, UR4, PT ;  /* 0x0000000410007e2a */ /* 0x000fe2000bf0e200 */
[----:B------:R-:W-:-:S13]  /*8a40*/  IMAD.MOV.U32 R3, RZ, RZ, RZ ;  /* 0x000000ffff037224 */ /* 0x000fda00078e00ff */
[----:B0-----:R-:W-:-:S05]  /*8a50*/  @!P0 FMUL R2, R2, 1.175494350822287508e-38 ;  /* 0x0080000002028820 */ /* 0x001fca0000400000 */
[----:B------:R0:W-:Y:S01]  /*8a60*/  STG.E.64 desc[UR36][R22.64], R2 ;  /* 0x0000000216007986 */ /* 0x0001e2000c101b24 */
[----:B------:R-:W-:Y:S05]  /*8a70*/  BRA `(.L_x_2871) ;  /* 0x0000000c00307947 */ /* 0x000fea0003800000 */
.L_x_2877:
[----:B------:R-:W-:Y:S01]  /*8a80*/  UMOV UR4, 0xf0000000 ;  /* 0xf000000000047882 */ /* 0x000fe20000000000 */
[----:B------:R-:W-:Y:S01]  /*8a90*/  UMOV UR5, 0x380fffff ;  /* 0x380fffff00057882 */ /* 0x000fe20000000000 */
[----:B-12-4-:R-:W0:Y:S01]  /*8aa0*/  F2F.F32.F64 R0, R16 ;  /* 0x0000001000007310 */ /* 0x016e220000301000 */
[----:B------:R-:W-:-:S14]  /*8ab0*/  DSETP.GEU.AND P0, PT, |R16|, UR4, PT ;  /* 0x0000000410007e2a */ /* 0x000fdc000bf0e200 */
[----:B0-----:R-:W-:-:S05]  /*8ac0*/  @!P0 FMUL R0, R0, 1.175494350822287508e-38 ;  /* 0x0080000000008820 */ /* 0x001fca0000400000 */
[----:B------:R-:W-:-:S04]  /*8ad0*/  F2FP.F16.F32.PACK_AB R3, RZ, R0 ;  /* 0x00000000ff03723e */ /* 0x000fc800000000ff */
[----:B------:R-:W-:-:S05]  /*8ae0*/  PRMT R3, R3, 0x5410, RZ ;  /* 0x0000541003037816 */ /* 0x000fca00000000ff */
[----:B------:R0:W-:Y:S01]  /*8af0*/  STG.E desc[UR36][R22.64], R3 ;  /* 0x0000000316007986 */ /* 0x0001e2000c101924 */
[----:B------:R-:W-:Y:S05]  /*8b00*/  BRA `(.L_x_2871) ;  /* 0x0000000c000c7947 */ /* 0x000fea0003800000 */
.L_x_2876:
[----:B-12-4-:R0:W-:Y:S01]  /*8b10*/  STG.E.64 desc[UR36][R22.64], R16 ;  /* 0x0000001016007986 */ /* 0x0161e2000c101b24 */
[----:B------:R-:W-:Y:S05]  /*8b20*/  BRA `(.L_x_2871) ;  /* 0x0000000c00047947 */ /* 0x000fea0003800000 */
.L_x_2866:
        /* <DEDUP_REMOVED lines=8> */
[----:B-12-4-:R-:W-:-:S06]  /*8bb0*/  DSETP.NEU.AND P0, PT, R16, RZ, PT ;  /* 0x000000ff1000722a */ /* 0x016fcc0003f0d000 */
[----:B------:R-:W-:-:S05]  /*8bc0*/  SEL R3, RZ, 0x1, !P0 ;  /* 0x00000001ff037807 */ /* 0x000fca0004000000 */
[----:B------:R0:W-:Y:S01]  /*8bd0*/  STG.E.U8 desc[UR36][R22.64], R3 ;  /* 0x0000000316007986 */ /* 0x0001e2000c101124 */
[----:B------:R-:W-:Y:S05]  /*8be0*/  BRA `(.L_x_2871) ;  /* 0x0000000800d47947 */ /* 0x000fea0003800000 */
.L_x_2880:
[----:B------:R-:W-:-:S05]  /*8bf0*/  CS2R R18, SRZ ;  /* 0x0000000000127805 */ /* 0x000fca000001ff00 */
[----:B-12-4-:R0:W-:Y:S01]  /*8c00*/  STG.E.128 desc[UR36][R22.64], R16 ;  /* 0x0000001016007986 */ /* 0x0161e2000c101d24 */
[----:B------:R-:W-:Y:S05]  /*8c10*/  BRA `(.L_x_2871) ;  /* 0x0000000800c87947 */ /* 0x000fea0003800000 */
.L_x_2879:
        /* <DEDUP_REMOVED lines=25> */
.L_x_2884:
[----:B------:R-:W-:Y:S05]  /*8db0*/  BSYNC B0 ;  /* 0x0000000000007941 */ /* 0x000fea0003800000 */
.L_x_2883:
[----:B------:R-:W-:-:S05]  /*8dc0*/  LOP3.LUT R3, R0, R3, RZ, 0xfc, !PT ;  /* 0x0000000300037212 */ /* 0x000fca00078efcff */
[----:B------:R0:W-:Y:S01]  /*8dd0*/  STG.E.U8 desc[UR36][R22.64], R3 ;  /* 0x0000000316007986 */ /* 0x0001e2000c101124 */
[----:B------:R-:W-:Y:S05]  /*8de0*/  BRA `(.L_x_2871) ;  /* 0x0000000800547947 */ /* 0x000fea0003800000 */
.L_x_2882:
[----:B------:R-:W-:Y:S01]  /*8df0*/  UMOV UR4, 0xf0000000 ;  /* 0xf000000000047882 */ /* 0x000fe20000000000 */
[----:B------:R-:W-:Y:S01]  /*8e00*/  UMOV UR5, 0x380fffff ;  /* 0x380fffff00057882 */ /* 0x000fe20000000000 */
[----:B-12-4-:R-:W0:Y:S01]  /*8e10*/  F2F.F32.F64 R3, R16 ;  /* 0x0000001000037310 */ /* 0x016e220000301000 */
        /* <DEDUP_REMOVED lines=14> */
.L_x_2886:
[----:B------:R-:W-:Y:S01]  /*8f00*/  IMAD.MOV.U32 R0, RZ, RZ, 0x7f ;  /* 0x0000007fff007424 */ /* 0x000fe200078e00ff */
[----:B------:R-:W-:-:S04]  /*8f10*/  ISETP.GT.U32.AND P0, PT, R2, 0x7f800000, PT ;  /* 0x7f8000000200780c */ /* 0x000fc80003f04070 */
[----:B------:R-:W-:-:S09]  /*8f20*/  SEL R0, R0, 0x7c, P0 ;  /* 0x0000007c00007807 */ /* 0x000fd20000000000 */
.L_x_2887:
[----:B------:R-:W-:Y:S05]  /*8f30*/  BSYNC B0 ;  /* 0x0000000000007941 */ /* 0x000fea0003800000 */
.L_x_2885:
[----:B------:R-:W-:-:S04]  /*8f40*/  LOP3.LUT R2, R3, 0x80000000, RZ, 0xc0, !PT ;  /* 0x8000000003027812 */ /* 0x000fc800078ec0ff */
[----:B------:R-:W-:-:S04]  /*8f50*/  SHF.R.U32.HI R3, RZ, 0x18, R2 ;  /* 0x00000018ff037819 */ /* 0x000fc80000011602 */
[----:B------:R-:W-:-:S05]  /*8f60*/  LOP3.LUT R3, R0, R3, RZ, 0xfc, !PT ;  /* 0x0000000300037212 */ /* 0x000fca00078efcff */
[----:B------:R0:W-:Y:S01]  /*8f70*/  STG.E.U8 desc[UR36][R22.64], R3 ;  /* 0x0000000316007986 */ /* 0x0001e2000c101124 */
[----:B------:R-:W-:Y:S05]  /*8f80*/  BRA `(.L_x_2871) ;  /* 0x0000000400ec7947 */ /* 0x000fea0003800000 */
.L_x_2881:
[----:B------:R-:W-:Y:S01]  /*8f90*/  UMOV UR4, 0xf0000000 ;  /* 0xf000000000047882 */ /* 0x000fe20000000000 */
[----:B------:R-:W-:Y:S01]  /*8fa0*/  UMOV UR5, 0x380fffff ;  /* 0x380fffff00057882 */ /* 0x000fe20000000000 */
[----:B-12-4-:R-:W0:Y:S01]  /*8fb0*/  F2F.F32.F64 R0, R16 ;  /* 0x0000001000007310 */ /* 0x016e220000301000 */
[----:B------:R-:W-:-:S14]  /*8fc0*/  DSETP.GEU.AND P0, PT, |R16|, UR4, PT ;  /* 0x0000000410007e2a */ /* 0x000fdc000bf0e200 */
[----:B0-----:R-:W-:-:S05]  /*8fd0*/  @!P0 FMUL R0, R0, 1.175494350822287508e-38 ;  /* 0x0080000000008820 */ /* 0x001fca0000400000 */
[----:B------:R-:W-:-:S05]  /*8fe0*/  F2FP.BF16.F32.PACK_AB R0, RZ, R0 ;  /* 0x00000000ff00723e */ /* 0x000fca00000010ff */
[----:B------:R0:W-:Y:S01]  /*8ff0*/  STG.E.U16 desc[UR36][R22.64], R0 ;  /* 0x0000000016007986 */ /* 0x0001e2000c101524 */
[----:B------:R-:W-:Y:S05]  /*9000*/  BRA `(.L_x_2871) ;  /* 0x0000000400cc7947 */ /* 0x000fea0003800000 */
.L_x_2878:
        /* <DEDUP_REMOVED lines=8> */
[----:B-12-4-:R-:W0:Y:S02]  /*9090*/  F2I.U32.F64.TRUNC R17, R16 ;  /* 0x0000001000117311 */ /* 0x016e24000030d000 */
[----:B0-----:R0:W-:Y:S01]  /*90a0*/  STG.E.U16 desc[UR36][R22.64], R17 ;  /* 0x0000001116007986 */ /* 0x0011e2000c101524 */
[----:B------:R-:W-:Y:S05]  /*90b0*/  BRA `(.L_x_2871) ;  /* 0x0000000400a07947 */ /* 0x000fea0003800000 */
.L_x_2890:
[----:B------:R-:W-:Y:S01]  /*90c0*/  UMOV UR4, 0xf0000000 ;  /* 0xf000000000047882 */ /* 0x000fe20000000000 */
[----:B------:R-:W-:Y:S01]  /*90d0*/  UMOV UR5, 0x380fffff ;  /* 0x380fffff00057882 */ /* 0x000fe20000000000 */
[----:B-12-4-:R-:W0:Y:S01]  /*90e0*/  F2F.F32.F64 R3, R16 ;  /* 0x0000001000037310 */ /* 0x016e220000301000 */
        /* <DEDUP_REMOVED lines=18> */
.L_x_2893:
[----:B------:R-:W-:-:S04]  /*9210*/  LOP3.LUT R2, R3, 0x80000000, RZ, 0xc0, !PT ;  /* 0x8000000003027812 */ /* 0x000fc800078ec0ff */
[----:B------:R-:W-:-:S04]  /*9220*/  SHF.R.U32.HI R3, RZ, 0x18, R2 ;  /* 0x00000018ff037819 */ /* 0x000fc80000011602 */
[----:B------:R-:W-:-:S04]  /*9230*/  LOP3.LUT R0, R0, R3, RZ, 0xfc, !PT ;  /* 0x0000000300007212 */ /* 0x000fc800078efcff */
[----:B------:R-:W-:-:S07]  /*9240*/  PRMT R11, R0, 0x7610, R11 ;  /* 0x00007610000b7816 */ /* 0x000fce000000000b */
.L_x_2892:
[----:B------:R-:W-:Y:S05]  /*9250*/  BSYNC B0 ;  /* 0x0000000000007941 */ /* 0x000fea0003800000 */
.L_x_2891:
[----:B------:R0:W-:Y:S01]  /*9260*/  STG.E.U8 desc[UR36][R22.64], R11 ;  /* 0x0000000b16007986 */ /* 0x0001e2000c101124 */
[----:B------:R-:W-:Y:S05]  /*9270*/  BRA `(.L_x_2871) ;  /* 0x0000000400307947 */ /* 0x000fea0003800000 */
.L_x_2889:
        /* <DEDUP_REMOVED lines=21> */
.L_x_2896:
[----:B------:R-:W-:-:S04]  /*93d0*/  LOP3.LUT R2, R3, 0x80000000, RZ, 0xc0, !PT ;  /* 0x8000000003027812 */ /* 0x000fc800078ec0ff */
[----:B------:R-:W-:-:S04]  /*93e0*/  SHF.R.U32.HI R3, RZ, 0x18, R2 ;  /* 0x00000018ff037819 */ /* 0x000fc80000011602 */
[----:B------:R-:W-:-:S04]  /*93f0*/  LOP3.LUT R0, R0, R3, RZ, 0xfc, !PT ;  /* 0x0000000300007212 */ /* 0x000fc800078efcff */
[----:B------:R-:W-:-:S07]  /*9400*/  PRMT R11, R0, 0x7610, R11 ;  /* 0x00007610000b7816 */ /* 0x000fce000000000b */
.L_x_2895:
[----:B------:R-:W-:Y:S05]  /*9410*/  BSYNC B0 ;  /* 0x0000000000007941 */ /* 0x000fea0003800000 */
.L_x_2894:
[----:B------:R0:W-:Y:S01]  /*9420*/  STG.E.U8 desc[UR36][R22.64], R11 ;  /* 0x0000000b16007986 */ /* 0x0001e2000c101124 */
[----:B------:R-:W-:Y:S05]  /*9430*/  BRA `(.L_x_2871) ;  /* 0x0000000000c07947 */ /* 0x000fea0003800000 */
.L_x_2888:
        /* <DEDUP_REMOVED lines=26> */
.L_x_2870:
[----:B------:R-:W-:Y:S01]  /*95e0*/  MOV R0, 0x0 ;  /* 0x0000000000007802 */ /* 0x000fe20000000f00 */
[----:B------:R-:W-:Y:S01]  /*95f0*/  ULDC.64 UR4, c[0x4][0x128] ;  /* 0x01004a0000047ab9 */ /* 0x000fe20000000a00 */
[----:B------:R-:W-:Y:S01]  /*9600*/  ULDC.64 UR6, c[0x4][0x10] ;  /* 0x0100040000067ab9 */ /* 0x000fe20000000a00 */
[----:B------:R-:W-:Y:S01]  /*9610*/  IMAD.U32 R4, RZ, RZ, UR4 ;  /* 0x00000004ff047e24 */ /* 0x000fe2000f8e00ff */
[----:B------:R0:W3:Y:S01]  /*9620*/  LDC.64 R2, c[0x4][R0] ;  /* 0x0100000000027b82 */ /* 0x0000e20000000a00 */
[----:B------:R-:W-:Y:S01]  /*9630*/  IMAD.U32 R5, RZ, RZ, UR5 ;  /* 0x00000005ff057e24 */ /* 0x000fe2000f8e00ff */
[----:B------:R-:W-:Y:S01]  /*9640*/  ULDC.64 UR4, c[0x4][0x130] ;  /* 0x01004c0000047ab9 */ /* 0x000fe20000000a00 */
[----:B------:R-:W-:Y:S01]  /*9650*/  MOV R10, UR6 ;  /* 0x00000006000a7c02 */ /* 0x000fe20008000f00 */
[----:B------:R-:W-:Y:S02]  /*9660*/  IMAD.U32 R6, RZ, RZ, UR4 ;  /* 0x00000004ff067e24 */ /* 0x000fe4000f8e00ff */
[----:B------:R-:W-:-:S02]  /*9670*/  IMAD.U32 R7, RZ, RZ, UR5 ;  /* 0x00000005ff077e24 */ /* 0x000fc4000f8e00ff */
[----:B------:R-:W-:Y:S02]  /*9680*/  IMAD.U32 R11, RZ, RZ, UR7 ;  /* 0x00000007ff0b7e24 */ /* 0x000fe4000f8e00ff */
[----:B------:R-:W-:Y:S02]  /*9690*/  IMAD.MOV.U32 R8, RZ, RZ, 0x65 ;  /* 0x00000065ff087424 */ /* 0x000fe400078e00ff */
[----:B------:R-:W-:Y:S02]  /*96a0*/  IMAD.MOV.U32 R12, RZ, RZ, 0x1 ;  /* 0x00000001ff0c7424 */ /* 0x000fe400078e00ff */
[----:B0-----:R-:W-:-:S07]  /*96b0*/  IMAD.MOV.U32 R13, RZ, RZ, RZ ;  /* 0x000000ffff0d7224 */ /* 0x001fce00078e00ff */
[----:B------:R-:W-:-:S07]  /*96c0*/  LEPC R20, `(.L_x_2899) ;  /* 0x000000001014794e */ /* 0x000fce0000000000 */
[----:B-1234-:R-:W-:Y:S05]  /*96d0*/  CALL.ABS.NOINC R2 ;  /* 0x0000000002007343 */ /* 0x01efea0003c00000 */
.L_x_2899:
[----:B------:R-:W-:Y:S05]  /*96e0*/  BRA `(.L_x_2871) ;  /* 0x0000000000147947 */ /* 0x000fea0003800000 */
.L_x_2898:
[----:B-12-4-:R-:W0:Y:S02]  /*96f0*/  F2I.U64.F64.TRUNC R16, R16 ;  /* 0x0000001000107311 */ /* 0x016e24000030d800 */
[----:B0-----:R0:W-:Y:S01]  /*9700*/  STG.E.64 desc[UR36][R22.64], R16 ;  /* 0x0000001016007986 */ /* 0x0011e2000c101b24 */
[----:B------:R-:W-:Y:S05]  /*9710*/  BRA `(.L_x_2871) ;  /* 0x0000000000087947 */ /* 0x000fea0003800000 */
.L_x_2897:
[----:B-12-4-:R-:W0:Y:S02]  /*9720*/  F2I.U32.F64.TRUNC R17, R16 ;  /* 0x0000001000117311 */ /* 0x016e24000030d000 */
[----:B0-----:R0:W-:Y:S02]  /*9730*/  STG.E desc[UR36][R22.64], R17 ;  /* 0x0000001116007986 */ /* 0x0011e4000c101924 */
.L_x_2871:
[----:B------:R-:W-:-:S07]  /*9740*/  VIADD R25, R25, 0x80 ;  /* 0x0000008019197836 */ /* 0x000fce0000000000 */
.L_x_2793:
[----:B------:R-:W-:Y:S05]  /*9750*/  BSYNC B6 ;  /* 0x0000000000067941 */ /* 0x000fea0003800000 */
.L_x_2792:
        /* <DEDUP_REMOVED lines=358> */
.L_x_2902:
        /* <DEDUP_REMOVED lines=21> */
.L_x_2906:
[----:B------:R-:W2:Y:S02]  /*af10*/  LDG.E.U8 R2, desc[UR36][R2.64] ;  /* 0x0000002402027981 */ /* 0x000ea4000c1e1100 */
[----:B--2---:R0:W1:Y:S01]  /*af20*/  I2F.F64.U16 R16, R2 ;  /* 0x0000000200107312 */ /* 0x0040620000101800 */
[----:B------:R-:W-:Y:S05]  /*af30*/  BRA `(.L_x_2908) ;  /* 0x0000000c00707947 */ /* 0x000fea0003800000 */
.L_x_2905:
        /* <DEDUP_REMOVED lines=9> */
.L_x_2910:
[----:B------:R-:W2:Y:S02]  /*afd0*/  LDG.E R2, desc[UR36][R2.64] ;  /* 0x0000002402027981 */ /* 0x000ea4000c1e1900 */
[----:B--2---:R0:W1:Y:S01]  /*afe0*/  I2F.F64 R16, R2 ;  /* 0x0000000200107312 */ /* 0x0040620000201c00 */
[----:B------:R-:W-:Y:S05]  /*aff0*/  BRA `(.L_x_2908) ;  /* 0x0000000c00407947 */ /* 0x000fea0003800000 */
.L_x_2909:
[----:B------:R-:W2:Y:S02]  /*b000*/  LDG.E.U16 R2, desc[UR36][R2.64] ;  /* 0x0000002402027981 */ /* 0x000ea4000c1e1500 */
[----:B--2---:R0:W1:Y:S01]  /*b010*/  I2F.F64.S16 R16, R2 ;  /* 0x0000000200107312 */ /* 0x0040620000101c00 */
[----:B------:R-:W-:Y:S05]  /*b020*/  BRA `(.L_x_2908) ;  /* 0x0000000c00347947 */ /* 0x000fea0003800000 */
.L_x_2904:
        /* <DEDUP_REMOVED lines=8> */
[----:B------:R-:W4:Y:S01]  /*b0b0*/  F2F.F64.F32 R16, R16 ;  /* 0x0000001000107310 */ /* 0x000f220000201800 */
[----:B------:R-:W-:Y:S05]  /*b0c0*/  BRA `(.L_x_2908) ;  /* 0x0000000c000c7947 */ /* 0x000fea0003800000 */
.L_x_2912:
[----:B------:R-:W2:Y:S02]  /*b0d0*/  LDG.E.U16 R0, desc[UR36][R2.64] ;  /* 0x0000002402007981 */ /* 0x000ea4000c1e1500 */
[----:B--2---:R-:W-:-:S05]  /*b0e0*/  HADD2.F32 R0, -RZ, R0.H0_H0 ;  /* 0x20000000ff007230 */ /* 0x004fca0000004100 */
[----:B------:R-:W-:-:S04]  /*b0f0*/  FMUL.FTZ R0, R0, 1 ;  /* 0x3f80000000007820 */ /* 0x000fc80000410000 */
[----:B------:R0:W1:Y:S01]  /*b100*/  F2F.F64.F32 R16, R0 ;  /* 0x0000000000107310 */ /* 0x0000620000201800 */
[----:B------:R-:W-:Y:S05]  /*b110*/  BRA `(.L_x_2908) ;  /* 0x0000000800f87947 */ /* 0x000fea0003800000 */
.L_x_2911:
        /* <DEDUP_REMOVED lines=8> */
[----:B------:R-:W1:Y:S01]  /*b1a0*/  F2F.F64.F32 R16, R16 ;  /* 0x0000001000107310 */ /* 0x000e620000201800 */
[----:B------:R-:W-:Y:S05]  /*b1b0*/  BRA `(.L_x_2908) ;  /* 0x0000000800d07947 */ /* 0x000fea0003800000 */
.L_x_2914:
[----:B------:R-:W2:Y:S02]  /*b1c0*/  LDG.E.U16 R2, desc[UR36][R2.64] ;  /* 0x0000002402027981 */ /* 0x000ea4000c1e1500 */
[----:B--2---:R-:W-:-:S05]  /*b1d0*/  HADD2.F32 R0, -RZ, R2.H0_H0 ;  /* 0x20000002ff007230 */ /* 0x004fca0000004100 */
[----:B------:R-:W-:-:S04]  /*b1e0*/  FMUL.FTZ R0, R0, 1 ;  /* 0x3f80000000007820 */ /* 0x000fc80000410000 */
[----:B------:R2:W3:Y:S01]  /*b1f0*/  F2F.F64.F32 R16, R0 ;  /* 0x0000000000107310 */ /* 0x0004e20000201800 */
[----:B------:R-:W-:Y:S05]  /*b200*/  BRA `(.L_x_2908) ;  /* 0x0000000800bc7947 */ /* 0x000fea0003800000 */
.L_x_2913:
[----:B------:R0:W5:Y:S01]  /*b210*/  LDG.E.64 R16, desc[UR36][R2.64] ;  /* 0x0000002402107981 */ /* 0x000162000c1e1b00 */
[----:B------:R-:W-:Y:S05]  /*b220*/  BRA `(.L_x_2908) ;  /* 0x0000000800b47947 */ /* 0x000fea0003800000 */
.L_x_2903:
        /* <DEDUP_REMOVED lines=13> */
.L_x_2917:
[----:B------:R0:W5:Y:S01]  /*b300*/  LDG.E.64 R16, desc[UR36][R2.64] ;  /* 0x0000002402107981 */ /* 0x000162000c1e1b00 */
[----:B------:R-:W-:Y:S05]  /*b310*/  BRA `(.L_x_2908) ;  /* 0x0000000800787947 */ /* 0x000fea0003800000 */
.L_x_2916:
        /* <DEDUP_REMOVED lines=28> */
.L_x_2919:
        /* <DEDUP_REMOVED lines=15> */
.L_x_2918:
[----:B------:R-:W2:Y:S02]  /*b5d0*/  LDG.E.U16 R0, desc[UR36][R2.64] ;  /* 0x0000002402007981 */ /* 0x000ea4000c1e1500 */
[----:B--2---:R-:W-:-:S04]  /*b5e0*/  IMAD.U32 R0, R0, 0x10000, RZ ;  /* 0x0001000000007824 */ /* 0x004fc800078e00ff */
[----:B------:R-:W-:-:S04]  /*b5f0*/  FMUL.FTZ R0, R0, 1 ;  /* 0x3f80000000007820 */ /* 0x000fc80000410000 */
[----:B------:R0:W1:Y:S01]  /*b600*/  F2F.F64.F32 R16, R0 ;  /* 0x0000000000107310 */ /* 0x0000620000201800 */
[----:B------:R-:W-:Y:S05]  /*b610*/  BRA `(.L_x_2908) ;  /* 0x0000000400b87947 */ /* 0x000fea0003800000 */
.L_x_2915:
        /* <DEDUP_REMOVED lines=11> */
.L_x_2922:
        /* <DEDUP_REMOVED lines=21> */
.L_x_2926:
[----:B------:R-:W-:Y:S05]  /*b820*/  BSYNC B1 ;  /* 0x0000000000017941 */ /* 0x000fea0003800000 */
.L_x_2925:
[----:B------:R-:W-:Y:S01]  /*b830*/  LEA R3, R0, 0x3b800000, 0x17 ;  /* 0x3b80000000037811 */ /* 0x000fe200078eb8ff */
[----:B------:R-:W-:-:S05]  /*b840*/  IMAD.SHL.U32 R0, R2, 0x100000, RZ ;  /* 0x0010000002007824 */ /* 0x000fca00078e00ff */
[----:B------:R-:W-:-:S07]  /*b850*/  LOP3.LUT R0, R3, R0, R4, 0xfe, !PT ;  /* 0x0000000003007212 */ /* 0x000fce00078efe04 */
.L_x_2924:
[----:B------:R-:W-:Y:S05]  /*b860*/  BSYNC B0 ;  /* 0x0000000000007941 */ /* 0x000fea0003800000 */
.L_x_2923:
[----:B------:R-:W-:-:S04]  /*b870*/  FMUL.FTZ R0, R0, 1 ;  /* 0x3f80000000007820 */ /* 0x000fc80000410000 */
[----:B------:R0:W1:Y:S01]  /*b880*/  F2F.F64.F32 R16, R0 ;  /* 0x0000000000107310 */ /* 0x0000620000201800 */
[----:B------:R-:W-:Y:S05]  /*b890*/  BRA `(.L_x_2908) ;  /* 0x0000000400187947 */ /* 0x000fea0003800000 */
.L_x_2921:
        /* <DEDUP_REMOVED lines=21> */
.L_x_2930:
[----:B------:R-:W-:Y:S05]  /*b9f0*/  BSYNC B1 ;  /* 0x0000000000017941 */ /* 0x000fea0003800000 */
.L_x_2929:
[----:B------:R-:W-:Y:S01]  /*ba00*/  LEA R3, R0, 0x37800000, 0x17 ;  /* 0x3780000000037811 */ /* 0x000fe200078eb8ff */
[----:B------:R-:W-:-:S05]  /*ba10*/  IMAD.SHL.U32 R0, R2, 0x200000, RZ ;  /* 0x0020000002007824 */ /* 0x000fca00078e00ff */
[----:B------:R-:W-:-:S07]  /*ba20*/  LOP3.LUT R0, R3, R0, R4, 0xfe, !PT ;  /* 0x0000000003007212 */ /* 0x000fce00078efe04 */
.L_x_2928:
[----:B------:R-:W-:Y:S05]  /*ba30*/  BSYNC B0 ;  /* 0x0000000000007941 */ /* 0x000fea0003800000 */
.L_x_2927:
[----:B------:R-:W-:-:S04]  /*ba40*/  FMUL.FTZ R0, R0, 1 ;  /* 0x3f80000000007820 */ /* 0x000fc80000410000 */
[----:B------:R0:W1:Y:S01]  /*ba50*/  F2F.F64.F32 R16, R0 ;  /* 0x0000000000107310 */ /* 0x0000620000201800 */
[----:B------:R-:W-:Y:S05]  /*ba60*/  BRA `(.L_x_2908) ;  /* 0x0000000000a47947 */ /* 0x000fea0003800000 */
.L_x_2920:
        /* <DEDUP_REMOVED lines=14> */
.L_x_2934:
[----:B------:R-:W-:Y:S05]  /*bb50*/  BSYNC B0 ;  /* 0x0000000000007941 */ /* 0x000fea0003800000 */
.L_x_2933:
[----:B------:R-:W-:-:S04]  /*bb60*/  FMUL.FTZ R0, R0, 1 ;  /* 0x3f80000000007820 */ /* 0x000fc80000410000 */
[----:B------:R0:W1:Y:S01]  /*bb70*/  F2F.F64.F32 R16, R0 ;  /* 0x0000000000107310 */ /* 0x0000620000201800 */
[----:B------:R-:W-:Y:S05]  /*bb80*/  BRA `(.L_x_2908) ;  /* 0x00000000005c7947 */ /* 0x000fea0003800000 */
.L_x_2907:
        /* <DEDUP_REMOVED lines=16> */
.L_x_2935:
[----:B------:R-:W-:Y:S01]  /*bc90*/  CS2R R16, SRZ ;  /* 0x0000000000107805 */ /* 0x000fe2000001ff00 */
[----:B------:R-:W-:Y:S06]  /*bca0*/  BRA `(.L_x_2908) ;  /* 0x0000000000147947 */ /* 0x000fec0003800000 */
.L_x_2932:
[----:B------:R-:W2:Y:S02]  /*bcb0*/  LDG.E.64 R16, desc[UR36][R2.64] ;  /* 0x0000002402107981 */ /* 0x000ea4000c1e1b00 */
[----:B--2---:R-:W0:Y:S01]  /*bcc0*/  I2F.F64.U64 R16, R16 ;  /* 0x0000001000107312 */ /* 0x004e220000301800 */
[----:B------:R-:W-:Y:S05]  /*bcd0*/  BRA `(.L_x_2908) ;  /* 0x0000000000087947 */ /* 0x000fea0003800000 */
.L_x_2931:
[----:B------:R-:W2:Y:S02]  /*bce0*/  LDG.E R2, desc[UR36][R2.64] ;  /* 0x0000002402027981 */ /* 0x000ea4000c1e1900 */
[----:B--2---:R0:W1:Y:S02]  /*bcf0*/  I2F.F64.U32 R16, R2 ;  /* 0x0000000200107312 */ /* 0x0040640000201800 */
.L_x_2908:
[----:B0-----:R-:W2:Y:S01]  /*bd00*/  LDC.U8 R2, c[0x0][0x4aa] ;  /* 0x00012a80ff027b82 */ /* 0x001ea20000000000 */
[----:B------:R-:W-:Y:S02]  /*bd10*/  ULDC.64 UR4, c[0x0][0x488] ;  /* 0x0001220000047ab9 */ /* 0x000fe40000000a00 */
[----:B------:R-:W-:-:S05]  /*bd20*/  IADD3 R18, P0, R18, UR4, RZ ;  /* 0x0000000412127c10 */ /* 0x000fca000ff1e0ff */
        /* <DEDUP_REMOVED lines=15> */
.L_x_2939:
[----:B------:R-:W2:Y:S02]  /*be20*/  LDG.E.U8 R2, desc[UR36][R18.64] ;  /* 0x0000002412027981 */ /* 0x000ea4000c1e1100 */
[----:B--2---:R-:W0:Y:S01]  /*be30*/  I2F.F64.U16 R2, R2 ;  /* 0x0000000200027312 */ /* 0x004e220000101800 */
[----:B------:R-:W-:Y:S05]  /*be40*/  BRA `(.L_x_2941) ;  /* 0x0000000c00707947 */ /* 0x000fea0003800000 */
.L_x_2938:
        /* <DEDUP_REMOVED lines=9> */
.L_x_2943:
[----:B------:R-:W2:Y:S02]  /*bee0*/  LDG.E R2, desc[UR36][R18.64] ;  /* 0x0000002412027981 */ /* 0x000ea4000c1e1900 */
[----:B--2---:R-:W0:Y:S01]  /*bef0*/  I2F.F64 R2, R2 ;  /* 0x0000000200027312 */ /* 0x004e220000201c00 */
[----:B------:R-:W-:Y:S05]  /*bf00*/  BRA `(.L_x_2941) ;  /* 0x0000000c00407947 */ /* 0x000fea0003800000 */
.L_x_2942:
[----:B------:R-:W2:Y:S02]  /*bf10*/  LDG.E.U16 R2, desc[UR36][R18.64] ;  /* 0x0000002412027981 */ /* 0x000ea4000c1e1500 */
[----:B--2---:R-:W0:Y:S01]  /*bf20*/  I2F.F64.S16 R2, R2 ;  /* 0x0000000200027312 */ /* 0x004e220000101c00 */
[----:B------:R-:W-:Y:S05]  /*bf30*/  BRA `(.L_x_2941) ;  /* 0x0000000c00347947 */ /* 0x000fea0003800000 */
.L_x_2937:
        /* <DEDUP_REMOVED lines=10> */
.L_x_2945:
[----:B------:R-:W2:Y:S02]  /*bfe0*/  LDG.E.U16 R0, desc[UR36][R18.64] ;  /* 0x0000002412007981 */ /* 0x000ea4000c1e1500 */
[----:B--2---:R-:W-:-:S05]  /*bff0*/  HADD2.F32 R0, -RZ, R0.H0_H0 ;  /* 0x20000000ff007230 */ /* 0x004fca0000004100 */
[----:B------:R-:W-:-:S04]  /*c000*/  FMUL.FTZ R0, R0, 1 ;  /* 0x3f80000000007820 */ /* 0x000fc80000410000 */
[----:B------:R2:W0:Y:S01]  /*c010*/  F2F.F64.F32 R2, R0 ;  /* 0x0000000000027310 */ /* 0x0004220000201800 */
[----:B------:R-:W-:Y:S05]  /*c020*/  BRA `(.L_x_2941) ;  /* 0x0000000800f87947 */ /* 0x000fea0003800000 */
.L_x_2944:
        /* <DEDUP_REMOVED lines=10> */
.L_x_2947:
[----:B------:R-:W2:Y:S02]  /*c0d0*/  LDG.E.U16 R18, desc[UR36][R18.64] ;  /* 0x0000002412127981 */ /* 0x000ea4000c1e1500 */
[----:B--2---:R-:W-:-:S05]  /*c0e0*/  HADD2.F32 R0, -RZ, R18.H0_H0 ;  /* 0x20000012ff007230 */ /* 0x004fca0000004100 */
[----:B------:R-:W-:-:S04]  /*c0f0*/  FMUL.FTZ R0, R0, 1 ;  /* 0x3f80000000007820 */ /* 0x000fc80000410000 */
[----:B------:R0:W2:Y:S01]  /*c100*/  F2F.F64.F32 R2, R0 ;  /* 0x0000000000027310 */ /* 0x0000a20000201800 */
[----:B------:R-:W-:Y:S05]  /*c110*/  BRA `(.L_x_2941) ;  /* 0x0000000800bc7947 */ /* 0x000fea0003800000 */
.L_x_2946:
[----:B------:R0:W5:Y:S01]  /*c120*/  LDG.E.64 R2, desc[UR36][R18.64] ;  /* 0x0000002412027981 */ /* 0x000162000c1e1b00 */
[----:B------:R-:W-:Y:S05]  /*c130*/  BRA `(.L_x_2941) ;  /* 0x0000000800b47947 */ /* 0x000fea0003800000 */
.L_x_2936:
        /* <DEDUP_REMOVED lines=9> */
[----:B------:R-:W-:Y:S01]  /*c1d0*/  HFMA2.MMA R2, -RZ, RZ, 0, 0 ;  /* 0x00000000ff027435 */ /* 0x000fe200000001ff */
[----:B--2---:R-:W-:-:S04]  /*c1e0*/  ISETP.NE.AND P0, PT, R18, RZ, PT ;  /* 0x000000ff1200720c */ /* 0x004fc80003f05270 */
[----:B------:R-:W-:Y:S01]  /*c1f0*/  FSEL R3, RZ, 1.875, !P0 ;  /* 0x3ff00000ff037808 */ /* 0x000fe20004000000 */
[----:B------:R-:W-:Y:S08]  /*c200*/  BRA `(.L_x_2941) ;  /* 0x0000000800807947 */ /* 0x000ff00003800000 */
.L_x_2950:
[----:B------:R0:W5:Y:S01]  /*c210*/  LDG.E.64 R2, desc[UR36][R18.64] ;  /* 0x0000002412027981 */ /* 0x000162000c1e1b00 */
[----:B------:R-:W-:Y:S05]  /*c220*/  BRA `(.L_x_2941) ;  /* 0x0000000800787947 */ /* 0x000fea0003800000 */
.L_x_2949:
        /* <DEDUP_REMOVED lines=28> */
.L_x_2952:
[----:B------:R-:W2:Y:S02]  /*c3f0*/  LDG.E.U8 R3, desc[UR36][R18.64] ;  /* 0x0000002412037981 */ /* 0x000ea4000c1e1100 */
[----:B--2---:R-:W-:-:S05]  /*c400*/  IMAD.SHL.U32 R0, R3, 0x2000000, RZ ;  /* 0x0200000003007824 */ /* 0x004fca00078e00ff */
        /* <DEDUP_REMOVED lines=13> */
.L_x_2951:
[----:B------:R-:W2:Y:S02]  /*c4e0*/  LDG.E.U16 R0, desc[UR36][R18.64] ;  /* 0x0000002412007981 */ /* 0x000ea4000c1e1500 */
[----:B--2---:R-:W-:-:S04]  /*c4f0*/  IMAD.U32 R0, R0, 0x10000, RZ ;  /* 0x0001000000007824 */ /* 0x004fc800078e00ff */
[----:B------:R-:W-:-:S04]  /*c500*/  FMUL.FTZ R0, R0, 1 ;  /* 0x3f80000000007820 */ /* 0x000fc80000410000 */
[----:B------:R0:W2:Y:S01]  /*c510*/  F2F.F64.F32 R2, R0 ;  /* 0x0000000000027310 */ /* 0x0000a20000201800 */
[----:B------:R-:W-:Y:S05]  /*c520*/  BRA `(.L_x_2941) ;  /* 0x0000000400b87947 */ /* 0x000fea0003800000 */
.L_x_2948:
        /* <DEDUP_REMOVED lines=11> */
.L_x_2955:
        /* <DEDUP_REMOVED lines=21> */
.L_x_2959:
[----:B------:R-:W-:Y:S05]  /*c730*/  BSYNC B1 ;  /* 0x0000000000017941 */ /* 0x000fea0003800000 */
.L_x_2958:
[----:B------:R-:W-:Y:S01]  /*c740*/  LEA R3, R0, 0x3b800000, 0x17 ;  /* 0x3b80000000037811 */ /* 0x000fe200078eb8ff */
[----:B------:R-:W-:-:S05]  /*c750*/  IMAD.SHL.U32 R0, R2, 0x100000, RZ ;  /* 0x0010000002007824 */ /* 0x000fca00078e00ff */
[----:B------:R-:W-:-:S07]  /*c760*/  LOP3.LUT R0, R3, R0, R4, 0xfe, !PT ;  /* 0x0000000003007212 */ /* 0x000fce00078efe04 */
.L_x_2957:
[----:B------:R-:W-:Y:S05]  /*c770*/  BSYNC B0 ;  /* 0x0000000000007941 */ /* 0x000fea0003800000 */
.L_x_2956:
[----:B------:R-:W-:-:S04]  /*c780*/  FMUL.FTZ R0, R0, 1 ;  /* 0x3f80000000007820 */ /* 0x000fc80000410000 */
[----:B------:R0:W2:Y:S01]  /*c790*/  F2F.F64.F32 R2, R0 ;  /* 0x0000000000027310 */ /* 0x0000a20000201800 */
[----:B------:R-:W-:Y:S05]  /*c7a0*/  BRA `(.L_x_2941) ;  /* 0x0000000400187947 */ /* 0x000fea0003800000 */
.L_x_2954:
        /* <DEDUP_REMOVED lines=21> */
.L_x_2963:
[----:B------:R-:W-:Y:S05]  /*c900*/  BSYNC B1 ;  /* 0x0000000000017941 */ /* 0x000fea0003800000 */
.L_x_2962:
[----:B------:R-:W-:Y:S01]  /*c910*/  LEA R3, R0, 0x37800000, 0x17 ;  /* 0x3780000000037811 */ /* 0x000fe200078eb8ff */
[----:B------:R-:W-:-:S05]  /*c920*/  IMAD.SHL.U32 R0, R2, 0x200000, RZ ;  /* 0x0020000002007824 */ /* 0x000fca00078e00ff */
[----:B------:R-:W-:-:S07]  /*c930*/  LOP3.LUT R0, R3, R0, R4, 0xfe, !PT ;  /* 0x0000000003007212 */ /* 0x000fce00078efe04 */
.L_x_2961:
[----:B------:R-:W-:Y:S05]  /*c940*/  BSYNC B0 ;  /* 0x0000000000007941 */ /* 0x000fea0003800000 */
.L_x_2960:
[----:B------:R-:W-:-:S04]  /*c950*/  FMUL.FTZ R0, R0, 1 ;  /* 0x3f80000000007820 */ /* 0x000fc80000410000 */
[----:B------:R0:W2:Y:S01]  /*c960*/  F2F.F64.F32 R2, R0 ;  /* 0x0000000000027310 */ /* 0x0000a20000201800 */
[----:B------:R-:W-:Y:S05]  /*c970*/  BRA `(.L_x_2941) ;  /* 0x0000000000a47947 */ /* 0x000fea0003800000 */
.L_x_2953:
        /* <DEDUP_REMOVED lines=12> */
[----:B------:R-:W-:Y:S01]  /*ca40*/  @!P0 IMAD.MOV.U32 R0, RZ, RZ, 0x7f800001 ;  /* 0x7f800001ff008424 */ /* 0x000fe200078e00ff */
[----:B------:R-:W-:-:S07]  /*ca50*/  @P0 SHF.L.U32 R0, R18, 0x17, RZ ;  /* 0x0000001712000819 */ /* 0x000fce00000006ff */
.L_x_2967:
[----:B------:R-:W-:Y:S05]  /*ca60*/  BSYNC B0 ;  /* 0x0000000000007941 */ /* 0x000fea0003800000 */
.L_x_2966:
[----:B------:R-:W-:-:S04]  /*ca70*/  FMUL.FTZ R0, R0, 1 ;  /* 0x3f80000000007820 */ /* 0x000fc80000410000 */
[----:B------:R0:W2:Y:S01]  /*ca80*/  F2F.F64.F32 R2, R0 ;  /* 0x0000000000027310 */ /* 0x0000a20000201800 */
[----:B------:R-:W-:Y:S05]  /*ca90*/  BRA `(.L_x_2941) ;  /* 0x00000000005c7947 */ /* 0x000fea0003800000 */
.L_x_2940:
        /* <DEDUP_REMOVED lines=16> */
.L_x_2968:
[----:B------:R-:W-:Y:S01]  /*cba0*/  CS2R R2, SRZ ;  /* 0x0000000000027805 */ /* 0x000fe2000001ff00 */
[----:B------:R-:W-:Y:S06]  /*cbb0*/  BRA `(.L_x_2941) ;  /* 0x0000000000147947 */ /* 0x000fec0003800000 */
.L_x_2965:
[----:B------:R-:W2:Y:S02]  /*cbc0*/  LDG.E.64 R2, desc[UR36][R18.64] ;  /* 0x0000002412027981 */ /* 0x000ea4000c1e1b00 */
[----:B--2---:R-:W0:Y:S01]  /*cbd0*/  I2F.F64.U64 R2, R2 ;  /* 0x0000000200027312 */ /* 0x004e220000301800 */
[----:B------:R-:W-:Y:S05]  /*cbe0*/  BRA `(.L_x_2941) ;  /* 0x0000000000087947 */ /* 0x000fea0003800000 */
.L_x_2964:
[----:B------:R-:W2:Y:S02]  /*cbf0*/  LDG.E R2, desc[UR36][R18.64] ;  /* 0x0000002412027981 */ /* 0x000ea4000c1e1900 */
[----:B--2---:R-:W0:Y:S02]  /*cc00*/  I2F.F64.U32 R2, R2 ;  /* 0x0000000200027312 */ /* 0x004e240000201800 */
.L_x_2941:
[----:B------:R-:W-:Y:S01]  /*cc10*/  ULDC.64 UR4, c[0x0][0x490] ;  /* 0x0001240000047ab9 */ /* 0x000fe20000000a00 */
[----:B------:R-:W-:Y:S01]  /*cc20*/  IMAD.MOV.U32 R4, RZ, RZ, 0x652b82fe ;  /* 0x652b82feff047424 */ /* 0x000fe200078e00ff */
[----:B0-2--5:R-:W-:Y:S01]  /*cc30*/  DMUL R2, R2, UR4 ;  /* 0x0000000402027c28 */ /* 0x025fe20008000000 */
        /* <DEDUP_REMOVED lines=58> */
.L_x_2970:
[----:B------:R-:W-:Y:S05]  /*cfe0*/  BSYNC B0 ;  /* 0x0000000000007941 */ /* 0x000fea0003800000 */
.L_x_2969:
        /* <DEDUP_REMOVED lines=22> */
[----:B------:R-:W-:Y:S01]  /*d150*/  MOV R4, R2 ;  /* 0x0000000200047202 */ /* 0x000fe20000000f00 */
[----:B------:R-:W-:Y:S01]  /*d160*/  IMAD.MOV.U32 R7, RZ, RZ, R11 ;  /* 0x000000ffff077224 */ /* 0x000fe200078e000b */
[----:B------:R-:W-:Y:S01]  /*d170*/  MOV R14, 0xd1a0 ;  /* 0x0000d1a0000e7802 */ /* 0x000fe20000000f00 */
[----:B------:R-:W-:-:S07]  /*d180*/  IMAD.MOV.U32 R5, RZ, RZ, R3 ;  /* 0x000000ffff057224 */ /* 0x000fce00078e0003 */
[----:B------:R-:W-:Y:S05]  /*d190*/  CALL.REL.NOINC `($__internal_0_$__cuda_sm20_div_rn_f64_full) ;  /* 0x0000005c00307944 */ /* 0x000fea0003c00000 */
.L_x_2973:
[----:B------:R-:W-:Y:S05]  /*d1a0*/  BSYNC B1 ;  /* 0x0000000000017941 */ /* 0x000fea0003800000 */
.L_x_2972:
[----:B------:R-:W-:Y:S05]  /*d1b0*/  BSYNC B0 ;  /* 0x0000000000007941 */ /* 0x000fea0003800000 */
.L_x_2971:
        /* <DEDUP_REMOVED lines=15> */
.L_x_2977:
[----:B-1-34-:R-:W0:Y:S02]  /*d2b0*/  F2I.S64.F64.TRUNC R16, R16 ;  /* 0x0000001000107311 */ /* 0x01ae24000030d900 */
[----:B0-----:R-:W-:-:S05]  /*d2c0*/  IMAD.MOV.U32 R3, RZ, RZ, R16 ;  /* 0x000000ffff037224 */ /* 0x001fca00078e0010 */
[----:B------:R0:W-:Y:S01]  /*d2d0*/  STG.E.U8 desc[UR36][R22.64], R3 ;  /* 0x0000000316007986 */ /* 0x0001e2000c101124 */
[----:B------:R-:W-:Y:S05]  /*d2e0*/  BRA `(.L_x_2979) ;  /* 0x0000000c00f87947 */ /* 0x000fea0003800000 */
.L_x_2976:
        /* <DEDUP_REMOVED lines=9> */
.L_x_2981:
[----:B-1-34-:R-:W0:Y:S02]  /*d380*/  F2I.F64.TRUNC R17, R16 ;  /* 0x0000001000117311 */ /* 0x01ae24000030d100 */
[----:B0-----:R0:W-:Y:S01]  /*d390*/  STG.E desc[UR36][R22.64], R17 ;  /* 0x0000001116007986 */ /* 0x0011e2000c101924 */
[----:B------:R-:W-:Y:S05]  /*d3a0*/  BRA `(.L_x_2979) ;  /* 0x0000000c00c87947 */ /* 0x000fea0003800000 */
.L_x_2980:
[----:B-1-34-:R-:W0:Y:S02]  /*d3b0*/  F2I.F64.TRUNC R17, R16 ;  /* 0x0000001000117311 */ /* 0x01ae24000030d100 */
[----:B0-----:R0:W-:Y:S01]  /*d3c0*/  STG.E.U16 desc[UR36][R22.64], R17 ;  /* 0x0000001116007986 */ /* 0x0011e2000c101524 */
[----:B------:R-:W-:Y:S05]  /*d3d0*/  BRA `(.L_x_2979) ;  /* 0x0000000c00bc7947 */ /* 0x000fea0003800000 */
.L_x_2975:
        /* <DEDUP_REMOVED lines=13> */
.L_x_2983:
        /* <DEDUP_REMOVED lines=8> */
.L_x_2982:
        /* <DEDUP_REMOVED lines=14> */
.L_x_2985:
        /* <DEDUP_REMOVED lines=9> */
.L_x_2984:
[----:B-1-34-:R0:W-:Y:S01]  /*d6a0*/  STG.E.64 desc[UR36][R22.64], R16 ;  /* 0x0000001016007986 */ /* 0x01a1e2000c101b24 */
[----:B------:R-:W-:Y:S05]  /*d6b0*/  BRA `(.L_x_2979) ;  /* 0x0000000c00047947 */ /* 0x000fea0003800000 */
.L_x_2974:
        /* <DEDUP_REMOVED lines=12> */
.L_x_2988:
[----:B------:R-:W-:-:S05]  /*d780*/  CS2R R18, SRZ ;  /* 0x0000000000127805 */ /* 0x000fca000001ff00 */
[----:B-1-34-:R0:W-:Y:S01]  /*d790*/  STG.E.128 desc[UR36][R22.64], R16 ;  /* 0x0000001016007986 */ /* 0x01a1e2000c101d24 */
[----:B------:R-:W-:Y:S05]  /*d7a0*/  BRA `(.L_x_2979) ;  /* 0x0000000800c87947 */ /* 0x000fea0003800000 */
.L_x_2987:
        /* <DEDUP_REMOVED lines=25> */
.L_x_2992:
[----:B------:R-:W-:Y:S05]  /*d940*/  BSYNC B0 ;  /* 0x0000000000007941 */ /* 0x000fea0003800000 */
.L_x_2991:
[----:B------:R-:W-:-:S05]  /*d950*/  LOP3.LUT R3, R0, R3, RZ, 0xfc, !PT ;  /* 0x0000000300037212 */ /* 0x000fca00078efcff */
[----:B------:R3:W-:Y:S01]  /*d960*/  STG.E.U8 desc[UR36][R22.64], R3 ;  /* 0x0000000316007986 */ /* 0x0007e2000c101124 */
[----:B------:R-:W-:Y:S05]  /*d970*/  BRA `(.L_x_2979) ;  /* 0x0000000800547947 */ /* 0x000fea0003800000 */
.L_x_2990:
        /* <DEDUP_REMOVED lines=17> */
.L_x_2994:
[----:B------:R-:W-:Y:S01]  /*da90*/  IMAD.MOV.U32 R0, RZ, RZ, 0x7f ;  /* 0x0000007fff007424 */ /* 0x000fe200078e00ff */
[----:B------:R-:W-:-:S04]  /*daa0*/  ISETP.GT.U32.AND P0, PT, R2, 0x7f800000, PT ;  /* 0x7f8000000200780c */ /* 0x000fc80003f04070 */
[----:B------:R-:W-:-:S09]  /*dab0*/  SEL R0, R0, 0x7c, P0 ;  /* 0x0000007c00007807 */ /* 0x000fd20000000000 */
.L_x_2995:
[----:B------:R-:W-:Y:S05]  /*dac0*/  BSYNC B0 ;  /* 0x0000000000007941 */ /* 0x000fea0003800000 */
.L_x_2993:
[----:B------:R-:W-:-:S04]  /*dad0*/  LOP3.LUT R2, R3, 0x80000000, RZ, 0xc0, !PT ;  /* 0x8000000003027812 */ /* 0x000fc800078ec0ff */
[----:B------:R-:W-:-:S04]  /*dae0*/  SHF.R.U32.HI R3, RZ, 0x18, R2 ;  /* 0x00000018ff037819 */ /* 0x000fc80000011602 */
[----:B------:R-:W-:-:S05]  /*daf0*/  LOP3.LUT R3, R0, R3, RZ, 0xfc, !PT ;  /* 0x0000000300037212 */ /* 0x000fca00078efcff */
[----:B------:R4:W-:Y:S01]  /*db00*/  STG.E.U8 desc[UR36][R22.64], R3 ;  /* 0x0000000316007986 */ /* 0x0009e2000c101124 */
[----:B------:R-:W-:Y:S05]  /*db10*/  BRA `(.L_x_2979) ;  /* 0x0000000400ec7947 */ /* 0x000fea0003800000 */
.L_x_2989:
        /* <DEDUP_REMOVED lines=8> */
.L_x_2986:
        /* <DEDUP_REMOVED lines=11> */
.L_x_2998:
        /* <DEDUP_REMOVED lines=21> */
.L_x_3001:
[----:B------:R-:W-:-:S04]  /*dda0*/  LOP3.LUT R2, R3, 0x80000000, RZ, 0xc0, !PT ;  /* 0x8000000003027812 */ /* 0x000fc800078ec0ff */
[----:B------:R-:W-:-:S04]  /*ddb0*/  SHF.R.U32.HI R3, RZ, 0x18, R2 ;  /* 0x00000018ff037819 */ /* 0x000fc80000011602 */
[----:B------:R-:W-:-:S04]  /*ddc0*/  LOP3.LUT R0, R0, R3, RZ, 0xfc, !PT ;  /* 0x0000000300007212 */ /* 0x000fc800078efcff */
[----:B------:R-:W-:-:S07]  /*ddd0*/  PRMT R11, R0, 0x7610, R11 ;  /* 0x00007610000b7816 */ /* 0x000fce000000000b */
.L_x_3000:
[----:B------:R-:W-:Y:S05]  /*dde0*/  BSYNC B0 ;  /* 0x0000000000007941 */ /* 0x000fea0003800000 */
.L_x_2999:
[----:B------:R0:W-:Y:S01]  /*ddf0*/  STG.E.U8 desc[UR36][R22.64], R11 ;  /* 0x0000000b16007986 */ /* 0x0001e2000c101124 */
[----:B------:R-:W-:Y:S05]  /*de00*/  BRA `(.L_x_2979) ;  /* 0x0000000400307947 */ /* 0x000fea0003800000 */
.L_x_2997:
        /* <DEDUP_REMOVED lines=21> */
.L_x_3004:
[----:B------:R-:W-:-:S04]  /*df60*/  LOP3.LUT R2, R3, 0x80000000, RZ, 0xc0, !PT ;  /* 0x8000000003027812 */ /* 0x000fc800078ec0ff */
[----:B------:R-:W-:-:S04]  /*df70*/  SHF.R.U32.HI R3, RZ, 0x18, R2 ;  /* 0x00000018ff037819 */ /* 0x000fc80000011602 */
[----:B------:R-:W-:-:S04]  /*df80*/  LOP3.LUT R0, R0, R3, RZ, 0xfc, !PT ;  /* 0x0000000300007212 */ /* 0x000fc800078efcff */
[----:B------:R-:W-:-:S07]  /*df90*/  PRMT R11, R0, 0x7610, R11 ;  /* 0x00007610000b7816 */ /* 0x000fce000000000b */
.L_x_3003:
[----:B------:R-:W-:Y:S05]  /*dfa0*/  BSYNC B0 ;  /* 0x0000000000007941 */ /* 0x000fea0003800000 */
.L_x_3002:
[----:B------:R0:W-:Y:S01]  /*dfb0*/  STG.E.U8 desc[UR36][R22.64], R11 ;  /* 0x0000000b16007986 */ /* 0x0001e2000c101124 */
[----:B------:R-:W-:Y:S05]  /*dfc0*/  BRA `(.L_x_2979) ;  /* 0x0000000000c07947 */ /* 0x000fea0003800000 */
.L_x_2996:
        /* <DEDUP_REMOVED lines=26> */
.L_x_2978:
[----:B------:R-:W-:Y:S01]  /*e170*/  MOV R0, 0x0 ;  /* 0x0000000000007802 */ /* 0x000fe20000000f00 */
[----:B------:R-:W-:Y:S01]  /*e180*/  ULDC.64 UR4, c[0x4][0x128] ;  /* 0x01004a0000047ab9 */ /* 0x000fe20000000a00 */
[----:B------:R-:W-:Y:S01]  /*e190*/  ULDC.64 UR6, c[0x4][0x10] ;  /* 0x0100040000067ab9 */ /* 0x000fe20000000a00 */
[----:B------:R-:W-:Y:S01]  /*e1a0*/  IMAD.U32 R4, RZ, RZ, UR4 ;  /* 0x00000004ff047e24 */ /* 0x000fe2000f8e00ff */
[----:B------:R0:W2:Y:S01]  /*e1b0*/  LDC.64 R2, c[0x4][R0] ;  /* 0x0100000000027b82 */ /* 0x0000a20000000a00 */
        /* <DEDUP_REMOVED lines=11> */
.L_x_3007:
[----:B------:R-:W-:Y:S05]  /*e270*/  BRA `(.L_x_2979) ;  /* 0x0000000000147947 */ /* 0x000fea0003800000 */
.L_x_3006:
[----:B-1-34-:R-:W0:Y:S02]  /*e280*/  F2I.U64.F64.TRUNC R16, R16 ;  /* 0x0000001000107311 */ /* 0x01ae24000030d800 */
[----:B0-----:R0:W-:Y:S01]  /*e290*/  STG.E.64 desc[UR36][R22.64], R16 ;  /* 0x0000001016007986 */ /* 0x0011e2000c101b24 */
[----:B------:R-:W-:Y:S05]  /*e2a0*/  BRA `(.L_x_2979) ;  /* 0x0000000000087947 */ /* 0x000fea0003800000 */
.L_x_3005:
[----:B-1-34-:R-:W0:Y:S02]  /*e2b0*/  F2I.U32.F64.TRUNC R17, R16 ;  /* 0x0000001000117311 */ /* 0x01ae24000030d000 */
[----:B0-----:R0:W-:Y:S02]  /*e2c0*/  STG.E desc[UR36][R22.64], R17 ;  /* 0x0000001116007986 */ /* 0x0011e4000c101924 */
.L_x_2979:
[----:B------:R-:W-:-:S07]  /*e2d0*/  IADD3 R25, R25, 0x80, RZ ;  /* 0x0000008019197810 */ /* 0x000fce0007ffe0ff */
.L_x_2901:
[----:B------:R-:W-:Y:S05]  /*e2e0*/  BSYNC B6 ;  /* 0x0000000000067941 */ /* 0x000fea0003800000 */
.L_x_2900:
[----:B------:R-:W-:Y:S02]  /*e2f0*/  ULDC UR4, c[0x0][0x210] ;  /* 0x0000840000047ab9 */ /* 0x000fe40000000800 */
[----:B------:R-:W-:-:S13]  /*e300*/  ISETP.GE.AND P0, PT, R25, UR4, PT ;  /* 0x0000000419007c0c */ /* 0x000fda000bf06270 */
[----:B------:R-:W-:Y:S05]  /*e310*/  @P0 EXIT ;  /* 0x000000000000094d */ /* 0x000fea0003800000 */
[----:B------:R-:W5:Y:S01]  /*e320*/  LDC R6, c[0x0][0x218] ;  /* 0x00008600ff067b82 */ /* 0x000f620000000800 */
[----:B0-----:R-:W-:Y:S02]  /*e330*/  IMAD.MOV.U32 R18, RZ, RZ, RZ ;  /* 0x000000ffff127224 */ /* 0x001fe400078e00ff */
[----:B--2---:R-:W-:Y:S02]  /*e340*/  IMAD.MOV.U32 R0, RZ, RZ, RZ ;  /* 0x000000ffff007224 */ /* 0x004fe400078e00ff */
[----:B-1-34-:R-:W-:Y:S01]  /*e350*/  IMAD.MOV.U32 R22, RZ, RZ, RZ ;  /* 0x000000ffff167224 */ /* 0x01afe200078e00ff */
        /* <DEDUP_REMOVED lines=350> */
.L_x_3008:
        /* <DEDUP_REMOVED lines=21> */
.L_x_3012:
[----:B------:R-:W2:Y:S02]  /*fa90*/  LDG.E.U8 R2, desc[UR36][R2.64] ;  /* 0x0000002402027981 */ /* 0x000ea4000c1e1100 */
[----:B--2---:R0:W1:Y:S01]  /*faa0*/  I2F.F64.U16 R16, R2 ;  /* 0x0000000200107312 */ /* 0x0040620000101800 */
[----:B------:R-:W-:Y:S05]  /*fab0*/  BRA `(.L_x_3014) ;  /* 0x0000000c00707947 */ /* 0x000fea0003800000 */
.L_x_3011:
        /* <DEDUP_REMOVED lines=9> */
.L_x_3016:
[----:B------:R-:W2:Y:S02]  /*fb50*/  LDG.E R2, desc[UR36][R2.64] ;  /* 0x0000002402027981 */ /* 0x000ea4000c1e1900 */
[----:B--2---:R0:W1:Y:S01]  /*fb60*/  I2F.F64 R16, R2 ;  /* 0x0000000200107312 */ /* 0x0040620000201c00 */
[----:B------:R-:W-:Y:S05]  /*fb70*/  BRA `(.L_x_3014) ;  /* 0x0000000c00407947 */ /* 0x000fea0003800000 */
.L_x_3015:
[----:B------:R-:W2:Y:S02]  /*fb80*/  LDG.E.U16 R2, desc[UR36][R2.64] ;  /* 0x0000002402027981 */ /* 0x000ea4000c1e1500 */
[----:B--2---:R0:W1:Y:S01]  /*fb90*/  I2F.F64.S16 R16, R2 ;  /* 0x0000000200107312 */ /* 0x0040620000101c00 */
[----:B------:R-:W-:Y:S05]  /*fba0*/  BRA `(.L_x_3014) ;  /* 0x0000000c00347947 */ /* 0x000fea0003800000 */
.L_x_3010:
        /* <DEDUP_REMOVED lines=10> */
.L_x_3018:
[----:B------:R-:W2:Y:S02]  /*fc50*/  LDG.E.U16 R0, desc[UR36][R2.64] ;  /* 0x0000002402007981 */ /* 0x000ea4000c1e1500 */
[----:B--2---:R-:W-:-:S05]  /*fc60*/  HADD2.F32 R0, -RZ, R0.H0_H0 ;  /* 0x20000000ff007230 */ /* 0x004fca0000004100 */
[----:B------:R-:W-:-:S04]  /*fc70*/  FMUL.FTZ R0, R0, 1 ;  /* 0x3f80000000007820 */ /* 0x000fc80000410000 */
[----:B------:R0:W1:Y:S01]  /*fc80*/  F2F.F64.F32 R16, R0 ;  /* 0x0000000000107310 */ /* 0x0000620000201800 */
[----:B------:R-:W-:Y:S05]  /*fc90*/  BRA `(.L_x_3014) ;  /* 0x0000000800f87947 */ /* 0x000fea0003800000 */
.L_x_3017:
        /* <DEDUP_REMOVED lines=10> */
.L_x_3020:
[----:B------:R-:W2:Y:S02]  /*fd40*/  LDG.E.U16 R2, desc[UR36][R2.64] ;  /* 0x0000002402027981 */ /* 0x000ea4000c1e1500 */
[----:B--2---:R-:W-:-:S05]  /*fd50*/  HADD2.F32 R0, -RZ, R2.H0_H0 ;  /* 0x20000002ff007230 */ /* 0x004fca0000004100 */
[----:B------:R-:W-:-:S04]  /*fd60*/  FMUL.FTZ R0, R0, 1 ;  /* 0x3f80000000007820 */ /* 0x000fc80000410000 */
[----:B------:R0:W1:Y:S01]  /*fd70*/  F2F.F64.F32 R16, R0 ;  /* 0x0000000000107310 */ /* 0x0000620000201800 */
[----:B------:R-:W-:Y:S05]  /*fd80*/  BRA `(.L_x_3014) ;  /* 0x0000000800bc7947 */ /* 0x000fea0003800000 */
.L_x_3019:
[----:B------:R0:W5:Y:S01]  /*fd90*/  LDG.E.64 R16, desc[UR36][R2.64] ;  /* 0x0000002402107981 */ /* 0x000162000c1e1b00 */
[----:B------:R-:W-:Y:S05]  /*fda0*/  BRA `(.L_x_3014) ;  /* 0x0000000800b47947 */ /* 0x000fea0003800000 */
.L_x_3009:
        /* <DEDUP_REMOVED lines=13> */
.L_x_3023:
[----:B------:R0:W5:Y:S01]  /*fe80*/  LDG.E.64 R16, desc[UR36][R2.64] ;  /* 0x0000002402107981 */ /* 0x000162000c1e1b00 */
[----:B------:R-:W-:Y:S05]  /*fe90*/  BRA `(.L_x_3014) ;  /* 0x0000000800787947 */ /* 0x000fea0003800000 */
.L_x_3022:
        /* <DEDUP_REMOVED lines=28> */
.L_x_3025:
        /* <DEDUP_REMOVED lines=15> */
.L_x_3024:
[----:B------:R-:W2:Y:S02]  /*10150*/  LDG.E.U16 R0, desc[UR36][R2.64] ;  /* 0x0000002402007981 */ /* 0x000ea4000c1e1500 */
[----:B--2---:R-:W-:-:S04]  /*10160*/  IMAD.U32 R0, R0, 0x10000, RZ ;  /* 0x0001000000007824 */ /* 0x004fc800078e00ff */
[----:B------:R-:W-:-:S04]  /*10170*/  FMUL.FTZ R0, R0, 1 ;  /* 0x3f80000000007820 */ /* 0x000fc80000410000 */
[----:B------:R0:W1:Y:S01]  /*10180*/  F2F.F64.F32 R16, R0 ;  /* 0x0000000000107310 */ /* 0x0000620000201800 */
[----:B------:R-:W-:Y:S05]  /*10190*/  BRA `(.L_x_3014) ;  /* 0x0000000400b87947 */ /* 0x000fea0003800000 */
.L_x_3021:
        /* <DEDUP_REMOVED lines=11> */
.L_x_3028:
        /* <DEDUP_REMOVED lines=12> */
[----:B------:R-:W-:Y:S02]  /*10310*/  SHF.L.U32 R4, R3, 0x1f, RZ ;  /* 0x0000001f03047819 */ /* 0x000fe400000006ff */
[----:B------:R-:W-:-:S05]  /*10320*/  SHF.R.U32.HI R0, RZ, 0x3, R0 ;  /* 0x00000003ff007819 */ /* 0x000fca0000011600 */
[----:B------:R-:W-:Y:S05]  /*10330*/  @P0 BRA `(.L_x_3032) ;  /* 0x0000000000180947 */ /* 0x000fea0003800000 */
[----:B------:R-:W0:Y:S02]  /*10340*/  FLO.U32 R3, R2 ;  /* 0x0000000200037300 */ /* 0x000e2400000e0000 */
[----:B0-----:R-:W-:-:S04]  /*10350*/  IADD3 R3, -R3, 0x1f, RZ ;  /* 0x0000001f03037810 */ /* 0x001fc80007ffe1ff */
[----:B------:R-:W-:Y:S01]  /*10360*/  IADD3 R0, R0, 0x1d, -R3 ;  /* 0x0000001d00007810 */ /* 0x000fe20007ffe803 */
[----:B------:R-:W-:-:S05]  /*10370*/  VIADD R5, R3, 0xffffffe4 ;  /* 0xffffffe403057836 */ /* 0x000fca0000000000 */
[----:B------:R-:W-:-:S04]  /*10380*/  SHF.L.U32 R5, R2, R5, RZ ;  /* 0x0000000502057219 */ /* 0x000fc800000006ff */
[----:B------:R-:W-:-:S07]  /*10390*/  LOP3.LUT R2, R5, 0x7, RZ, 0xc0, !PT ;  /* 0x0000000705027812 */ /* 0x000fce00078ec0ff */
.L_x_3032:
[----:B------:R-:W-:Y:S05]  /*103a0*/  BSYNC B1 ;  /* 0x0000000000017941 */ /* 0x000fea0003800000 */
.L_x_3031:
[----:B------:R-:W-:Y:S01]  /*103b0*/  LEA R3, R0, 0x3b800000, 0x17 ;  /* 0x3b80000000037811 */ /* 0x000fe200078eb8ff */
[----:B------:R-:W-:-:S05]  /*103c0*/  IMAD.SHL.U32 R0, R2, 0x100000, RZ ;  /* 0x0010000002007824 */ /* 0x000fca00078e00ff */
[----:B------:R-:W-:-:S07]  /*103d0*/  LOP3.LUT R0, R3, R0, R4, 0xfe, !PT ;  /* 0x0000000003007212 */ /* 0x000fce00078efe04 */
.L_x_3030:
[----:B------:R-:W-:Y:S05]  /*103e0*/  BSYNC B0 ;  /* 0x0000000000007941 */ /* 0x000fea0003800000 */
.L_x_3029:
[----:B------:R-:W-:-:S04]  /*103f0*/  FMUL.FTZ R0, R0, 1 ;  /* 0x3f80000000007820 */ /* 0x000fc80000410000 */
[----:B------:R2:W3:Y:S01]  /*10400*/  F2F.F64.F32 R16, R0 ;  /* 0x0000000000107310 */ /* 0x0004e20000201800 */
[----:B------:R-:W-:Y:S05]  /*10410*/  BRA `(.L_x_3014) ;  /* 0x0000000400187947 */ /* 0x000fea0003800000 */
.L_x_3027:
        /* <DEDUP_REMOVED lines=21> */
.L_x_3036:
[----:B------:R-:W-:Y:S05]  /*10570*/  BSYNC B1 ;  /* 0x0000000000017941 */ /* 0x000fea0003800000 */
.L_x_3035:
[----:B------:R-:W-:Y:S01]  /*10580*/  LEA R3, R0, 0x37800000, 0x17 ;  /* 0x3780000000037811 */ /* 0x000fe200078eb8ff */
[----:B------:R-:W-:-:S05]  /*10590*/  IMAD.SHL.U32 R0, R2, 0x200000, RZ ;  /* 0x0020000002007824 */ /* 0x000fca00078e00ff */
[----:B------:R-:W-:-:S07]  /*105a0*/  LOP3.LUT R0, R3, R0, R4, 0xfe, !PT ;  /* 0x0000000003007212 */ /* 0x000fce00078efe04 */
.L_x_3034:
[----:B------:R-:W-:Y:S05]  /*105b0*/  BSYNC B0 ;  /* 0x0000000000007941 */ /* 0x000fea0003800000 */
.L_x_3033:
[----:B------:R-:W-:-:S04]  /*105c0*/  FMUL.FTZ R0, R0, 1 ;  /* 0x3f80000000007820 */ /* 0x000fc80000410000 */
[----:B------:R4:W0:Y:S01]  /*105d0*/  F2F.F64.F32 R16, R0 ;  /* 0x0000000000107310 */ /* 0x0008220000201800 */
[----:B------:R-:W-:Y:S05]  /*105e0*/  BRA `(.L_x_3014) ;  /* 0x0000000000a47947 */ /* 0x000fea0003800000 */
.L_x_3026:
        /* <DEDUP_REMOVED lines=14> */
.L_x_3040:
[----:B------:R-:W-:Y:S05]  /*106d0*/  BSYNC B0 ;  /* 0x0000000000007941 */ /* 0x000fea0003800000 */
.L_x_3039:
[----:B------:R-:W-:-:S04]  /*106e0*/  FMUL.FTZ R0, R0, 1 ;  /* 0x3f80000000007820 */ /* 0x000fc80000410000 */
[----:B------:R0:W1:Y:S01]  /*106f0*/  F2F.F64.F32 R16, R0 ;  /* 0x0000000000107310 */ /* 0x0000620000201800 */
[----:B------:R-:W-:Y:S05]  /*10700*/  BRA `(.L_x_3014) ;  /* 0x00000000005c7947 */ /* 0x000fea0003800000 */
.L_x_3013:
        /* <DEDUP_REMOVED lines=16> */
.L_x_3041:
[----:B------:R-:W-:Y:S01]  /*10810*/  CS2R R16, SRZ ;  /* 0x0000000000107805 */ /* 0x000fe2000001ff00 */
[----:B------:R-:W-:Y:S06]  /*10820*/  BRA `(.L_x_3014) ;  /* 0x0000000000147947 */ /* 0x000fec0003800000 */
.L_x_3038:
[----:B------:R-:W2:Y:S02]  /*10830*/  LDG.E.64 R16, desc[UR36][R2.64] ;  /* 0x0000002402107981 */ /* 0x000ea4000c1e1b00 */
[----:B--2---:R-:W0:Y:S01]  /*10840*/  I2F.F64.U64 R16, R16 ;  /* 0x0000001000107312 */ /* 0x004e220000301800 */
[----:B------:R-:W-:Y:S05]  /*10850*/  BRA `(.L_x_3014) ;  /* 0x0000000000087947 */ /* 0x000fea0003800000 */
.L_x_3037:
[----:B------:R-:W2:Y:S02]  /*10860*/  LDG.E R2, desc[UR36][R2.64] ;  /* 0x0000002402027981 */ /* 0x000ea4000c1e1900 */
[----:B--2---:R0:W1:Y:S02]  /*10870*/  I2F.F64.U32 R16, R2 ;  /* 0x0000000200107312 */ /* 0x0040640000201800 */
.L_x_3014:
[----:B0-----:R-:W2:Y:S01]  /*10880*/  LDC.U8 R2, c[0x0][0x4aa] ;  /* 0x00012a80ff027b82 */ /* 0x001ea20000000000 */
[----:B------:R-:W-:Y:S02]  /*10890*/  ULDC.64 UR4, c[0x0][0x488] ;  /* 0x0001220000047ab9 */ /* 0x000fe40000000a00 */
[----:B------:R-:W-:-:S05]  /*108a0*/  IADD3 R18, P0, R18, UR4, RZ ;  /* 0x0000000412127c10 */ /* 0x000fca000ff1e0ff */
[----:B------:R-:W-:Y:S01]  /*108b0*/  IMAD.X R19, RZ, RZ, UR5, P0 ;  /* 0x00000005ff137e24 */ /* 0x000fe200080e06ff */
[----:B--2-4-:R-:W-:-:S04]  /*108c0*/  PRMT R0, R2, 0x9910, RZ ;  /* 0x0000991002007816 */ /* 0x014fc800000000ff */
        /* <DEDUP_REMOVED lines=13> */
.L_x_3045:
[----:B------:R-:W2:Y:S02]  /*109a0*/  LDG.E.U8 R2, desc[UR36][R18.64] ;  /* 0x0000002412027981 */ /* 0x000ea4000c1e1100 */
[----:B--2---:R-:W0:Y:S01]  /*109b0*/  I2F.F64.U16 R2, R2 ;  /* 0x0000000200027312 */ /* 0x004e220000101800 */
[----:B------:R-:W-:Y:S05]  /*109c0*/  BRA `(.L_x_3047) ;  /* 0x0000000c00707947 */ /* 0x000fea0003800000 */
.L_x_3044:
        /* <DEDUP_REMOVED lines=9> */
.L_x_3049:
[----:B------:R-:W2:Y:S02]  /*10a60*/  LDG.E R2, desc[UR36][R18.64] ;  /* 0x0000002412027981 */ /* 0x000ea4000c1e1900 */
[----:B--2---:R-:W0:Y:S01]  /*10a70*/  I2F.F64 R2, R2 ;  /* 0x0000000200027312 */ /* 0x004e220000201c00 */
[----:B------:R-:W-:Y:S05]  /*10a80*/  BRA `(.L_x_3047) ;  /* 0x0000000c00407947 */ /* 0x000fea0003800000 */
.L_x_3048:
[----:B------:R-:W2:Y:S02]  /*10a90*/  LDG.E.U16 R2, desc[UR36][R18.64] ;  /* 0x0000002412027981 */ /* 0x000ea4000c1e1500 */
[----:B--2---:R-:W0:Y:S01]  /*10aa0*/  I2F.F64.S16 R2, R2 ;  /* 0x0000000200027312 */ /* 0x004e220000101c00 */
[----:B------:R-:W-:Y:S05]  /*10ab0*/  BRA `(.L_x_3047) ;  /* 0x0000000c00347947 */ /* 0x000fea0003800000 */
.L_x_3043:
        /* <DEDUP_REMOVED lines=10> */
.L_x_3051:
[----:B------:R-:W2:Y:S02]  /*10b60*/  LDG.E.U16 R0, desc[UR36][R18.64] ;  /* 0x0000002412007981 */ /* 0x000ea4000c1e1500 */
[----:B--2---:R-:W-:-:S05]  /*10b70*/  HADD2.F32 R0, -RZ, R0.H0_H0 ;  /* 0x20000000ff007230 */ /* 0x004fca0000004100 */
[----:B------:R-:W-:-:S04]  /*10b80*/  FMUL.FTZ R0, R0, 1 ;  /* 0x3f80000000007820 */ /* 0x000fc80000410000 */
[----:B------:R0:W2:Y:S01]  /*10b90*/  F2F.F64.F32 R2, R0 ;  /* 0x0000000000027310 */ /* 0x0000a20000201800 */
[----:B------:R-:W-:Y:S05]  /*10ba0*/  BRA `(.L_x_3047) ;  /* 0x0000000800f87947 */ /* 0x000fea0003800000 */
.L_x_3050:
        /* <DEDUP_REMOVED lines=10> */
.L_x_3053:
[----:B------:R-:W2:Y:S02]  /*10c50*/  LDG.E.U16 R18, desc[UR36][R18.64] ;  /* 0x0000002412127981 */ /* 0x000ea4000c1e1500 */
[----:B--2---:R-:W-:-:S05]  /*10c60*/  HADD2.F32 R0, -RZ, R18.H0_H0 ;  /* 0x20000012ff007230 */ /* 0x004fca0000004100 */
[----:B------:R-:W-:-:S04]  /*10c70*/  FMUL.FTZ R0, R0, 1 ;  /* 0x3f80000000007820 */ /* 0x000fc80000410000 */
[----:B------:R0:W2:Y:S01]  /*10c80*/  F2F.F64.F32 R2, R0 ;  /* 0x0000000000027310 */ /* 0x0000a20000201800 */
[----:B------:R-:W-:Y:S05]  /*10c90*/  BRA `(.L_x_3047) ;  /* 0x0000000800bc7947 */ /* 0x000fea0003800000 */
.L_x_3052:
[----:B------:R0:W5:Y:S01]  /*10ca0*/  LDG.E.64 R2, desc[UR36][R18.64] ;  /* 0x0000002412027981 */ /* 0x000162000c1e1b00 */
[----:B------:R-:W-:Y:S05]  /*10cb0*/  BRA `(.L_x_3047) ;  /* 0x0000000800b47947 */ /* 0x000fea0003800000 */
.L_x_3042:
        /* <DEDUP_REMOVED lines=13> */
.L_x_3056:
[----:B------:R0:W5:Y:S01]  /*10d90*/  LDG.E.64 R2, desc[UR36][R18.64] ;  /* 0x0000002412027981 */ /* 0x000162000c1e1b00 */
[----:B------:R-:W-:Y:S05]  /*10da0*/  BRA `(.L_x_3047) ;  /* 0x0000000800787947 */ /* 0x000fea0003800000 */
.L_x_3055:
        /* <DEDUP_REMOVED lines=14> */
[C---:B------:R-:W-:Y:S02]  /*10e90*/  ISETP.GT.U32.AND P0, PT, R3.reuse, 0x4, PT ;  /* 0x000000040300780c */ /* 0x040fe40003f04070 */
[----:B------:R-:W-:-:S04]  /*10ea0*/  IADD3 R3, R3, -0x4, RZ ;  /* 0xfffffffc03037810 */ /* 0x000fc80007ffe0ff */
        /* <DEDUP_REMOVED lines=12> */
.L_x_3058:
        /* <DEDUP_REMOVED lines=13> */
[----:B------:R-:W2:Y:S01]  /*11040*/  F2F.F64.F32 R2, R2 ;  /* 0x0000000200027310 */ /* 0x000ea20000201800 */
[----:B------:R-:W-:Y:S05]  /*11050*/  BRA `(.L_x_3047) ;  /* 0x0000000400cc7947 */ /* 0x000fea0003800000 */
.L_x_3057:
[----:B------:R-:W2:Y:S02]  /*11060*/  LDG.E.U16 R0, desc[UR36][R18.64] ;  /* 0x0000002412007981 */ /* 0x000ea4000c1e1500 */
[----:B--2---:R-:W-:-:S04]  /*11070*/  IMAD.U32 R0, R0, 0x10000, RZ ;  /* 0x0001000000007824 */ /* 0x004fc800078e00ff */
[----:B------:R-:W-:-:S04]  /*11080*/  FMUL.FTZ R0, R0, 1 ;  /* 0x3f80000000007820 */ /* 0x000fc80000410000 */
[----:B------:R4:W0:Y:S01]  /*11090*/  F2F.F64.F32 R2, R0 ;  /* 0x0000000000027310 */ /* 0x0008220000201800 */
[----:B------:R-:W-:Y:S05]  /*110a0*/  BRA `(.L_x_3047) ;  /* 0x0000000400b87947 */ /* 0x000fea0003800000 */
.L_x_3054:
        /* <DEDUP_REMOVED lines=11> */
.L_x_3061:
        /* <DEDUP_REMOVED lines=21> */
.L_x_3065:
[----:B------:R-:W-:Y:S05]  /*112b0*/  BSYNC B1 ;  /* 0x0000000000017941 */ /* 0x000fea0003800000 */
.L_x_3064:
[----:B------:R-:W-:Y:S01]  /*112c0*/  LEA R3, R0, 0x3b800000, 0x17 ;  /* 0x3b80000000037811 */ /* 0x000fe200078eb8ff */
[----:B------:R-:W-:-:S05]  /*112d0*/  IMAD.SHL.U32 R0, R2, 0x100000, RZ ;  /* 0x0010000002007824 */ /* 0x000fca00078e00ff */
[----:B------:R-:W-:-:S07]  /*112e0*/  LOP3.LUT R0, R3, R0, R4, 0xfe, !PT ;  /* 0x0000000003007212 */ /* 0x000fce00078efe04 */
.L_x_3063:
[----:B------:R-:W-:Y:S05]  /*112f0*/  BSYNC B0 ;  /* 0x0000000000007941 */ /* 0x000fea0003800000 */
.L_x_3062:
[----:B------:R-:W-:-:S04]  /*11300*/  FMUL.FTZ R0, R0, 1 ;  /* 0x3f80000000007820 */ /* 0x000fc80000410000 */
[----:B------:R0:W2:Y:S01]  /*11310*/  F2F.F64.F32 R2, R0 ;  /* 0x0000000000027310 */ /* 0x0000a20000201800 */
[----:B------:R-:W-:Y:S05]  /*11320*/  BRA `(.L_x_3047) ;  /* 0x0000000400187947 */ /* 0x000fea0003800000 */
.L_x_3060:
        /* <DEDUP_REMOVED lines=21> */
.L_x_3069:
[----:B------:R-:W-:Y:S05]  /*11480*/  BSYNC B1 ;  /* 0x0000000000017941 */ /* 0x000fea0003800000 */
.L_x_3068:
[----:B------:R-:W-:Y:S01]  /*11490*/  LEA R3, R0, 0x37800000, 0x17 ;  /* 0x3780000000037811 */ /* 0x000fe200078eb8ff */
[----:B------:R-:W-:-:S05]  /*114a0*/  IMAD.SHL.U32 R0, R2, 0x200000, RZ ;  /* 0x0020000002007824 */ /* 0x000fca00078e00ff */
[----:B------:R-:W-:-:S07]  /*114b0*/  LOP3.LUT R0, R3, R0, R4, 0xfe, !PT ;  /* 0x0000000003007212 */ /* 0x000fce00078efe04 */
.L_x_3067:
[----:B------:R-:W-:Y:S05]  /*114c0*/  BSYNC B0 ;  /* 0x0000000000007941 */ /* 0x000fea0003800000 */
.L_x_3066:
[----:B------:R-:W-:-:S04]  /*114d0*/  FMUL.FTZ R0, R0, 1 ;  /* 0x3f80000000007820 */ /* 0x000fc80000410000 */
[----:B------:R0:W2:Y:S01]  /*114e0*/  F2F.F64.F32 R2, R0 ;  /* 0x0000000000027310 */ /* 0x0000a20000201800 */
[----:B------:R-:W-:Y:S05]  /*114f0*/  BRA `(.L_x_3047) ;  /* 0x0000000000a47947 */ /* 0x000fea0003800000 */
.L_x_3059:
        /* <DEDUP_REMOVED lines=14> */
.L_x_3073:
[----:B------:R-:W-:Y:S05]  /*115e0*/  BSYNC B0 ;  /* 0x0000000000007941 */ /* 0x000fea0003800000 */
.L_x_3072:
[----:B------:R-:W-:-:S04]  /*115f0*/  FMUL.FTZ R0, R0, 1 ;  /* 0x3f80000000007820 */ /* 0x000fc80000410000 */
[----:B------:R0:W2:Y:S01]  /*11600*/  F2F.F64.F32 R2, R0 ;  /* 0x0000000000027310 */ /* 0x0000a20000201800 */
[----:B------:R-:W-:Y:S05]  /*11610*/  BRA `(.L_x_3047) ;  /* 0x00000000005c7947 */ /* 0x000fea0003800000 */
.L_x_3046:
[----:B------:R-:W-:Y:S01]  /*11620*/  MOV R2, 0x0 ;  /* 0x0000000000027802 */ /* 0x000fe20000000f00 */
[----:B------:R-:W-:Y:S01]  /*11630*/  ULDC.64 UR4, c[0x4][0x128] ;  /* 0x01004a0000047ab9 */ /* 0x000fe20000000a00 */
[----:B------:R-:W-:Y:S01]  /*11640*/  ULDC.64 UR6, c[0x4][0x8] ;  /* 0x0100020000067ab9 */ /* 0x000fe20000000a00 */
[----:B------:R-:W-:Y:S01]  /*11650*/  IMAD.U32 R4, RZ, RZ, UR4 ;  /* 0x00000004ff047e24 */ /* 0x000fe2000f8e00ff */
[----:B------:R-:W-:Y:S01]  /*11660*/  MOV R5, UR5 ;  /* 0x0000000500057c02 */ /* 0x000fe20008000f00 */
[----:B------:R-:W-:Y:S01]  /*11670*/  ULDC.64 UR4, c[0x4][0x130] ;  /* 0x01004c0000047ab9 */ /* 0x000fe20000000a00 */
[----:B------:R-:W0:Y:S01]  /*11680*/  LDC.64 R2, c[0x4][R2] ;  /* 0x0100000002027b82 */ /* 0x000e220000000a00 */
[----:B------:R-:W-:Y:S02]  /*11690*/  IMAD.U32 R6, RZ, RZ, UR4 ;  /* 0x00000004ff067e24 */ /* 0x000fe4000f8e00ff */
[----:B------:R-:W-:Y:S02]  /*116a0*/  IMAD.U32 R7, RZ, RZ, UR5 ;  /* 0x00000005ff077e24 */ /* 0x000fe4000f8e00ff */
[----:B------:R-:W-:-:S02]  /*116b0*/  IMAD.U32 R10, RZ, RZ, UR6 ;  /* 0x00000006ff0a7e24 */ /* 0x000fc4000f8e00ff */
[----:B------:R-:W-:Y:S02]  /*116c0*/  IMAD.U32 R11, RZ, RZ, UR7 ;  /* 0x00000007ff0b7e24 */ /* 0x000fe4000f8e00ff */
[----:B------:R-:W-:Y:S02]  /*116d0*/  IMAD.MOV.U32 R8, RZ, RZ, 0x4e ;  /* 0x0000004eff087424 */ /* 0x000fe400078e00ff */
[----:B------:R-:W-:Y:S02]  /*116e0*/  IMAD.MOV.U32 R12, RZ, RZ, 0x1 ;  /* 0x00000001ff0c7424 */ /* 0x000fe400078e00ff */
[----:B------:R-:W-:-:S07]  /*116f0*/  IMAD.MOV.U32 R13, RZ, RZ, RZ ;  /* 0x000000ffff0d7224 */ /* 0x000fce00078e00ff */
[----:B------:R-:W-:-:S07]  /*11700*/  LEPC R20, `(.L_x_3074) ;  /* 0x000000001014794e */ /* 0x000fce0000000000 */
[----:B01-3-5:R-:W-:Y:S05]  /*11710*/  CALL.ABS.NOINC R2 ;  /* 0x0000000002007343 */ /* 0x02bfea0003c00000 */
.L_x_3074:
[----:B------:R-:W-:Y:S01]  /*11720*/  CS2R R2, SRZ ;  /* 0x0000000000027805 */ /* 0x000fe2000001ff00 */
[----:B------:R-:W-:Y:S06]  /*11730*/  BRA `(.L_x_3047) ;  /* 0x0000000000147947 */ /* 0x000fec0003800000 */
.L_x_3071:
[----:B------:R-:W2:Y:S02]  /*11740*/  LDG.E.64 R2, desc[UR36][R18.64] ;  /* 0x0000002412027981 */ /* 0x000ea4000c1e1b00 */
[----:B--2---:R-:W0:Y:S01]  /*11750*/  I2F.F64.U64 R2, R2 ;  /* 0x0000000200027312 */ /* 0x004e220000301800 */
[----:B------:R-:W-:Y:S05]  /*11760*/  BRA `(.L_x_3047) ;  /* 0x0000000000087947 */ /* 0x000fea0003800000 */
.L_x_3070:
[----:B------:R-:W2:Y:S02]  /*11770*/  LDG.E R2, desc[UR36][R18.64] ;  /* 0x0000002412027981 */ /* 0x000ea4000c1e1900 */
[----:B--2---:R-:W0:Y:S02]  /*11780*/  I2F.F64.U32 R2, R2 ;  /* 0x0000000200027312 */ /* 0x004e240000201800 */
.L_x_3047:
        /* <DEDUP_REMOVED lines=52> */
[----:B----4-:R-:W-:Y:S02]  /*11ad0*/  @!P0 LEA.HI R0, R4, R4, RZ, 0x1 ;  /* 0x0000000404008211 */ /* 0x010fe400078f08ff */
        /* <DEDUP_REMOVED lines=8> */
.L_x_3076:
[----:B------:R-:W-:Y:S05]  /*11b60*/  BSYNC B0 ;  /* 0x0000000000007941 */ /* 0x000fea0003800000 */
.L_x_3075:
        /* <DEDUP_REMOVED lines=18> */
[----:B----4-:R-:W-:-:S05]  /*11c90*/  FFMA R0, RZ, R3, R17 ;  /* 0x00000003ff007223 */ /* 0x010fca0000000011 */
        /* <DEDUP_REMOVED lines=8> */
.L_x_3079:
[----:B------:R-:W-:Y:S05]  /*11d20*/  BSYNC B1 ;  /* 0x0000000000017941 */ /* 0x000fea0003800000 */
.L_x_3078:
[----:B------:R-:W-:Y:S05]  /*11d30*/  BSYNC B0 ;  /* 0x0000000000007941 */ /* 0x000fea0003800000 */
.L_x_3077:
[----:B------:R-:W4:Y:S02]  /*11d40*/  LDC.U8 R2, c[0x0][0x4a8] ;  /* 0x00012a00ff027b82 */ /* 0x000f240000000000 */
        /* <DEDUP_REMOVED lines=12> */
[----:B0-----:R-:W-:Y:S01]  /*11e10*/  STG.E.U8 desc[UR36][R22.64], R17 ;  /* 0x0000001116007986 */ /* 0x001fe2000c101124 */
[----:B------:R-:W-:Y:S05]  /*11e20*/  EXIT ;  /* 0x000000000000794d */ /* 0x000fea0003800000 */
.L_x_3083:
[----:B-1-3--:R-:W0:Y:S02]  /*11e30*/  F2I.S64.F64.TRUNC R16, R16 ;  /* 0x0000001000107311 */ /* 0x00ae24000030d900 */
[----:B0-----:R-:W-:-:S05]  /*11e40*/  MOV R3, R16 ;  /* 0x0000001000037202 */ /* 0x001fca0000000f00 */
[----:B------:R-:W-:Y:S01]  /*11e50*/  STG.E.U8 desc[UR36][R22.64], R3 ;  /* 0x0000000316007986 */ /* 0x000fe2000c101124 */
[----:B------:R-:W-:Y:S05]  /*11e60*/  EXIT ;  /* 0x000000000000794d */ /* 0x000fea0003800000 */
.L_x_3082:
[----:B------:R-:W-:-:S13]  /*11e70*/  ISETP.NE.AND P0, PT, R0, 0x2, PT ;  /* 0x000000020000780c */ /* 0x000fda0003f05270 */
[----:B------:R-:W-:Y:S05]  /*11e80*/  @!P0 BRA `(.L_x_3085) ;  /* 0x0000000000288947 */ /* 0x000fea0003800000 */
[----:B------:R-:W-:-:S13]  /*11e90*/  ISETP.NE.AND P0, PT, R0, 0x3, PT ;  /* 0x000000030000780c */ /* 0x000fda0003f05270 */
[----:B------:R-:W-:Y:S05]  /*11ea0*/  @!P0 BRA `(.L_x_3086) ;  /* 0x0000000000148947 */ /* 0x000fea0003800000 */
[----:B------:R-:W-:-:S13]  /*11eb0*/  ISETP.NE.AND P0, PT, R0, 0x4, PT ;  /* 0x000000040000780c */ /* 0x000fda0003f05270 */
[----:B------:R-:W-:Y:S05]  /*11ec0*/  @P0 BRA `(.L_x_3084) ;  /* 0x0000000c00880947 */ /* 0x000fea0003800000 */
[----:B-1-3--:R-:W0:Y:S02]  /*11ed0*/  F2I.S64.F64.TRUNC R16, R16 ;  /* 0x0000001000107311 */ /* 0x00ae24000030d900 */
[----:B0-----:R-:W-:Y:S01]  /*11ee0*/  STG.E.64 desc[UR36][R22.64], R16 ;  /* 0x0000001016007986 */ /* 0x001fe2000c101b24 */
[----:B------:R-:W-:Y:S05]  /*11ef0*/  EXIT ;  /* 0x000000000000794d */ /* 0x000fea0003800000 */
.L_x_3086:
[----:B-1-3--:R-:W0:Y:S02]  /*11f00*/  F2I.F64.TRUNC R17, R16 ;  /* 0x0000001000117311 */ /* 0x00ae24000030d100 */
[----:B0-----:R-:W-:Y:S01]  /*11f10*/  STG.E desc[UR36][R22.64], R17 ;  /* 0x0000001116007986 */ /* 0x001fe2000c101924 */
[----:B------:R-:W-:Y:S05]  /*11f20*/  EXIT ;  /* 0x000000000000794d */ /* 0x000fea0003800000 */
.L_x_3085:
[----:B-1-3--:R-:W0:Y:S02]  /*11f30*/  F2I.F64.TRUNC R17, R16 ;  /* 0x0000001000117311 */ /* 0x00ae24000030d100 */
[----:B0-----:R-:W-:Y:S01]  /*11f40*/  STG.E.U16 desc[UR36][R22.64], R17 ;  /* 0x0000001116007986 */ /* 0x001fe2000c101524 */
[----:B------:R-:W-:Y:S05]  /*11f50*/  EXIT ;  /* 0x000000000000794d */ /* 0x000fea0003800000 */
.L_x_3081:
        /* <DEDUP_REMOVED lines=11> */
[----:B------:R-:W-:Y:S01]  /*12010*/  STG.E desc[UR36][R22.64], R3 ;  /* 0x0000000316007986 */ /* 0x000fe2000c101924 */
[----:B------:R-:W-:Y:S05]  /*12020*/  EXIT ;  /* 0x000000000000794d */ /* 0x000fea0003800000 */
.L_x_3088:
[----:B------:R-:W-:Y:S01]  /*12030*/  UMOV UR4, 0xf0000000 ;  /* 0xf000000000047882 */ /* 0x000fe20000000000 */
[----:B------:R-:W-:Y:S01]  /*12040*/  UMOV UR5, 0x380fffff ;  /* 0x380fffff00057882 */ /* 0x000fe20000000000 */
[----:B-1-3--:R-:W0:Y:S01]  /*12050*/  F2F.F32.F64 R0, R16 ;  /* 0x0000001000007310 */ /* 0x00ae220000301000 */
[----:B------:R-:W-:-:S14]  /*12060*/  DSETP.GEU.AND P0, PT, |R16|, UR4, PT ;  /* 0x0000000410007e2a */ /* 0x000fdc000bf0e200 */
[----:B0-----:R-:W-:-:S05]  /*12070*/  @!P0 FMUL R0, R0, 1.175494350822287508e-38 ;  /* 0x0080000000008820 */ /* 0x001fca0000400000 */
[----:B------:R-:W-:-:S05]  /*12080*/  F2FP.F16.F32.PACK_AB R0, RZ, R0 ;  /* 0x00000000ff00723e */ /* 0x000fca00000000ff */
[----:B------:R-:W-:Y:S01]  /*12090*/  STG.E.U16 desc[UR36][R22.64], R0 ;  /* 0x0000000016007986 */ /* 0x000fe2000c101524 */
[----:B------:R-:W-:Y:S05]  /*120a0*/  EXIT ;  /* 0x000000000000794d */ /* 0x000fea0003800000 */
.L_x_3087:
        /* <DEDUP_REMOVED lines=12> */
[----:B------:R-:W-:Y:S01]  /*12170*/  STG.E.64 desc[UR36][R22.64], R2 ;  /* 0x0000000216007986 */ /* 0x000fe2000c101b24 */
[----:B------:R-:W-:Y:S05]  /*12180*/  EXIT ;  /* 0x000000000000794d */ /* 0x000fea0003800000 */
.L_x_3090:
[----:B------:R-:W-:Y:S01]  /*12190*/  UMOV UR4, 0xf0000000 ;  /* 0xf000000000047882 */ /* 0x000fe20000000000 */
[----:B------:R-:W-:Y:S01]  /*121a0*/  UMOV UR5, 0x380fffff ;  /* 0x380fffff00057882 */ /* 0x000fe20000000000 */
[----:B-1-3--:R-:W0:Y:S01]  /*121b0*/  F2F.F32.F64 R0, R16 ;  /* 0x0000001000007310 */ /* 0x00ae220000301000 */
[----:B------:R-:W-:-:S14]  /*121c0*/  DSETP.GEU.AND P0, PT, |R16|, UR4, PT ;  /* 0x0000000410007e2a */ /* 0x000fdc000bf0e200 */
[----:B0-----:R-:W-:-:S05]  /*121d0*/  @!P0 FMUL R0, R0, 1.175494350822287508e-38 ;  /* 0x0080000000008820 */ /* 0x001fca0000400000 */
[----:B------:R-:W-:-:S04]  /*121e0*/  F2FP.F16.F32.PACK_AB R3, RZ, R0 ;  /* 0x00000000ff03723e */ /* 0x000fc800000000ff */
[----:B------:R-:W-:-:S05]  /*121f0*/  PRMT R3, R3, 0x5410, RZ ;  /* 0x0000541003037816 */ /* 0x000fca00000000ff */
[----:B------:R-:W-:Y:S01]  /*12200*/  STG.E desc[UR36][R22.64], R3 ;  /* 0x0000000316007986 */ /* 0x000fe2000c101924 */
[----:B------:R-:W-:Y:S05]  /*12210*/  EXIT ;  /* 0x000000000000794d */ /* 0x000fea0003800000 */
.L_x_3089:
[----:B-1-3--:R-:W-:Y:S01]  /*12220*/  STG.E.64 desc[UR36][R22.64], R16 ;  /* 0x0000001016007986 */ /* 0x00afe2000c101b24 */
[----:B------:R-:W-:Y:S05]  /*12230*/  EXIT ;  /* 0x000000000000794d */ /* 0x000fea0003800000 */
.L_x_3080:
        /* <DEDUP_REMOVED lines=10> */
[----:B------:R-:W-:Y:S01]  /*122e0*/  STG.E.U8 desc[UR36][R22.64], R3 ;  /* 0x0000000316007986 */ /* 0x000fe2000c101124 */
[----:B------:R-:W-:Y:S05]  /*122f0*/  EXIT ;  /* 0x000000000000794d */ /* 0x000fea0003800000 */
.L_x_3093:
[----:B------:R-:W-:-:S05]  /*12300*/  CS2R R18, SRZ ;  /* 0x0000000000127805 */ /* 0x000fca000001ff00 */
[----:B-1-3--:R-:W-:Y:S01]  /*12310*/  STG.E.128 desc[UR36][R22.64], R16 ;  /* 0x0000001016007986 */ /* 0x00afe2000c101d24 */
[----:B------:R-:W-:Y:S05]  /*12320*/  EXIT ;  /* 0x000000000000794d */ /* 0x000fea0003800000 */
.L_x_3092:
        /* <DEDUP_REMOVED lines=25> */
.L_x_3097:
[----:B------:R-:W-:Y:S05]  /*124c0*/  BSYNC B0 ;  /* 0x0000000000007941 */ /* 0x000fea0003800000 */
.L_x_3096:
[----:B------:R-:W-:-:S05]  /*124d0*/  LOP3.LUT R3, R0, R3, RZ, 0xfc, !PT ;  /* 0x0000000300037212 */ /* 0x000fca00078efcff */
[----:B------:R-:W-:Y:S01]  /*124e0*/  STG.E.U8 desc[UR36][R22.64], R3 ;  /* 0x0000000316007986 */ /* 0x000fe2000c101124 */
[----:B------:R-:W-:Y:S05]  /*124f0*/  EXIT ;  /* 0x000000000000794d */ /* 0x000fea0003800000 */
.L_x_3095:
        /* <DEDUP_REMOVED lines=17> */
.L_x_3099:
[----:B------:R-:W-:Y:S01]  /*12610*/  IMAD.MOV.U32 R0, RZ, RZ, 0x7f ;  /* 0x0000007fff007424 */ /* 0x000fe200078e00ff */
[----:B------:R-:W-:-:S04]  /*12620*/  ISETP.GT.U32.AND P0, PT, R2, 0x7f800000, PT ;  /* 0x7f8000000200780c */ /* 0x000fc80003f04070 */
[----:B------:R-:W-:-:S09]  /*12630*/  SEL R0, R0, 0x7c, P0 ;  /* 0x0000007c00007807 */ /* 0x000fd20000000000 */
.L_x_3100:
[----:B------:R-:W-:Y:S05]  /*12640*/  BSYNC B0 ;  /* 0x0000000000007941 */ /* 0x000fea0003800000 */
.L_x_3098:
[----:B------:R-:W-:-:S04]  /*12650*/  LOP3.LUT R2, R3, 0x80000000, RZ, 0xc0, !PT ;  /* 0x8000000003027812 */ /* 0x000fc800078ec0ff */
[----:B------:R-:W-:-:S04]  /*12660*/  SHF.R.U32.HI R3, RZ, 0x18, R2 ;  /* 0x00000018ff037819 */ /* 0x000fc80000011602 */
[----:B------:R-:W-:-:S05]  /*12670*/  LOP3.LUT R3, R0, R3, RZ, 0xfc, !PT ;  /* 0x0000000300037212 */ /* 0x000fca00078efcff */
[----:B------:R-:W-:Y:S01]  /*12680*/  STG.E.U8 desc[UR36][R22.64], R3 ;  /* 0x0000000316007986 */ /* 0x000fe2000c101124 */
[----:B------:R-:W-:Y:S05]  /*12690*/  EXIT ;  /* 0x000000000000794d */ /* 0x000fea0003800000 */
.L_x_3094:
[----:B------:R-:W-:Y:S01]  /*126a0*/  UMOV UR4, 0xf0000000 ;  /* 0xf000000000047882 */ /* 0x000fe20000000000 */
[----:B------:R-:W-:Y:S01]  /*126b0*/  UMOV UR5, 0x380fffff ;  /* 0x380fffff00057882 */ /* 0x000fe20000000000 */
[----:B-1-3--:R-:W0:Y:S01]  /*126c0*/  F2F.F32.F64 R0, R16 ;  /* 0x0000001000007310 */ /* 0x00ae220000301000 */
[----:B------:R-:W-:-:S14]  /*126d0*/  DSETP.GEU.AND P0, PT, |R16|, UR4, PT ;  /* 0x0000000410007e2a */ /* 0x000fdc000bf0e200 */
[----:B0-----:R-:W-:-:S05]  /*126e0*/  @!P0 FMUL R0, R0, 1.175494350822287508e-38 ;  /* 0x0080000000008820 */ /* 0x001fca0000400000 */
[----:B------:R-:W-:-:S05]  /*126f0*/  F2FP.BF16.F32.PACK_AB R0, RZ, R0 ;  /* 0x00000000ff00723e */ /* 0x000fca00000010ff */
[----:B------:R-:W-:Y:S01]  /*12700*/  STG.E.U16 desc[UR36][R22.64], R0 ;  /* 0x0000000016007986 */ /* 0x000fe2000c101524 */
[----:B------:R-:W-:Y:S05]  /*12710*/  EXIT ;  /* 0x000000000000794d */ /* 0x000fea0003800000 */
.L_x_3091:
        /* <DEDUP_REMOVED lines=9> */
[----:B0-----:R-:W-:Y:S01]  /*127b0*/  STG.E.U16 desc[UR36][R22.64], R17 ;  /* 0x0000001116007986 */ /* 0x001fe2000c101524 */
[----:B------:R-:W-:Y:S05]  /*127c0*/  EXIT ;  /* 0x000000000000794d */ /* 0x000fea0003800000 */
.L_x_3103:
        /* <DEDUP_REMOVED lines=21> */
.L_x_3106:
[----:B------:R-:W-:-:S04]  /*12920*/  LOP3.LUT R2, R3, 0x80000000, RZ, 0xc0, !PT ;  /* 0x8000000003027812 */ /* 0x000fc800078ec0ff */
[----:B------:R-:W-:-:S04]  /*12930*/  SHF.R.U32.HI R3, RZ, 0x18, R2 ;  /* 0x00000018ff037819 */ /* 0x000fc80000011602 */
[----:B------:R-:W-:-:S04]  /*12940*/  LOP3.LUT R0, R0, R3, RZ, 0xfc, !PT ;  /* 0x0000000300007212 */ /* 0x000fc800078efcff */
[----:B------:R-:W-:-:S07]  /*12950*/  PRMT R11, R0, 0x7610, R11 ;  /* 0x00007610000b7816 */ /* 0x000fce000000000b */
.L_x_3105:
[----:B------:R-:W-:Y:S05]  /*12960*/  BSYNC B0 ;  /* 0x0000000000007941 */ /* 0x000fea0003800000 */
.L_x_3104:
[----:B------:R-:W-:Y:S01]  /*12970*/  STG.E.U8 desc[UR36][R22.64], R11 ;  /* 0x0000000b16007986 */ /* 0x000fe2000c101124 */
[----:B------:R-:W-:Y:S05]  /*12980*/  EXIT ;  /* 0x000000000000794d */ /* 0x000fea0003800000 */
.L_x_3102:
        /* <DEDUP_REMOVED lines=21> */
.L_x_3109:
[----:B------:R-:W-:-:S04]  /*12ae0*/  LOP3.LUT R2, R3, 0x80000000, RZ, 0xc0, !PT ;  /* 0x8000000003027812 */ /* 0x000fc800078ec0ff */
[----:B------:R-:W-:-:S04]  /*12af0*/  SHF.R.U32.HI R3, RZ, 0x18, R2 ;  /* 0x00000018ff037819 */ /* 0x000fc80000011602 */
[----:B------:R-:W-:-:S04]  /*12b00*/  LOP3.LUT R0, R0, R3, RZ, 0xfc, !PT ;  /* 0x0000000300007212 */ /* 0x000fc800078efcff */
[----:B------:R-:W-:-:S07]  /*12b10*/  PRMT R11, R0, 0x7610, R11 ;  /* 0x00007610000b7816 */ /* 0x000fce000000000b */
.L_x_3108:
[----:B------:R-:W-:Y:S05]  /*12b20*/  BSYNC B0 ;  /* 0x0000000000007941 */ /* 0x000fea0003800000 */
.L_x_3107:
[----:B------:R-:W-:Y:S01]  /*12b30*/  STG.E.U8 desc[UR36][R22.64], R11 ;  /* 0x0000000b16007986 */ /* 0x000fe2000c101124 */
[----:B------:R-:W-:Y:S05]  /*12b40*/  EXIT ;  /* 0x000000000000794d */ /* 0x000fea0003800000 */
.L_x_3101:
        /* <DEDUP_REMOVED lines=26> */
.L_x_3084:
        /* <DEDUP_REMOVED lines=15> */
[----:B-123--:R-:W-:Y:S05]  /*12de0*/  CALL.ABS.NOINC R2 ;  /* 0x0000000002007343 */ /* 0x00efea0003c00000 */
.L_x_3112:
[----:B------:R-:W-:Y:S05]  /*12df0*/  EXIT ;  /* 0x000000000000794d */ /* 0x000fea0003800000 */
.L_x_3111:
[----:B-1-3--:R-:W0:Y:S02]  /*12e00*/  F2I.U64.F64.TRUNC R16, R16 ;  /* 0x0000001000107311 */ /* 0x00ae24000030d800 */
[----:B0-----:R-:W-:Y:S01]  /*12e10*/  STG.E.64 desc[UR36][R22.64], R16 ;  /* 0x0000001016007986 */ /* 0x001fe2000c101b24 */
[----:B------:R-:W-:Y:S05]  /*12e20*/  EXIT ;  /* 0x000000000000794d */ /* 0x000fea0003800000 */
.L_x_3110:
[----:B-1-3--:R-:W0:Y:S02]  /*12e30*/  F2I.U32.F64.TRUNC R17, R16 ;  /* 0x0000001000117311 */ /* 0x00ae24000030d000 */
[----:B0-----:R-:W-:Y:S01]  /*12e40*/  STG.E desc[UR36][R22.64], R17 ;  /* 0x0000001116007986 */ /* 0x001fe2000c101924 */
[----:B------:R-:W-:Y:S05]  /*12e50*/  EXIT ;  /* 0x000000000000794d */ /* 0x000fea0003800000 */
        .weak           $__internal_0_$__cuda_sm20_div_rn_f64_full
        .type           $__internal_0_$__cuda_sm20_div_rn_f64_full,@function
        .size           $__internal_0_$__cuda_sm20_div_rn_f64_full,(.L_x_7890 - $__internal_0_$__cuda_sm20_div_rn_f64_full)
$__internal_0_$__cuda_sm20_div_rn_f64_full:
[C---:B------:R-:W-:Y:S01]  /*12e60*/  FSETP.GEU.AND P0, PT, |R5|.reuse, 1.469367938527859385e-39, PT ;  /* 0x001000000500780b */ /* 0x040fe20003f0e200 */
[----:B------:R-:W-:Y:S01]  /*12e70*/  IMAD.MOV.U32 R8, RZ, RZ, 0x1 ;  /* 0x00000001ff087424 */ /* 0x000fe200078e00ff */
[----:B------:R-:W-:Y:S01]  /*12e80*/  LOP3.LUT R28, R5, 0x800fffff, RZ, 0xc0, !PT ;  /* 0x800fffff051c7812 */ /* 0x000fe200078ec0ff */
[----:B------:R-:W-:Y:S01]  /*12e90*/  IMAD.MOV.U32 R20, RZ, RZ, R6 ;  /* 0x000000ffff147224 */ /* 0x000fe200078e0006 */
[C---:B------:R-:W-:Y:S01]  /*12ea0*/  FSETP.GEU.AND P2, PT, |R7|.reuse, 1.469367938527859385e-39, PT ;  /* 0x001000000700780b */ /* 0x040fe20003f4e200 */
[----:B------:R-:W-:Y:S01]  /*12eb0*/  BSSY B2, `(.L_x_3113) ;  /* 0x0000052000027945 */ /* 0x000fe20003800000 */
[----:B------:R-:W-:Y:S01]  /*12ec0*/  LOP3.LUT R29, R28, 0x3ff00000, RZ, 0xfc, !PT ;  /* 0x3ff000001c1d7812 */ /* 0x000fe200078efcff */
[----:B------:R-:W-:Y:S01]  /*12ed0*/  IMAD.MOV.U32 R28, RZ, RZ, R4 ;  /* 0x000000ffff1c7224 */ /* 0x000fe200078e0004 */
[----:B------:R-:W-:Y:S02]  /*12ee0*/  LOP3.LUT R3, R7, 0x7ff00000, RZ, 0xc0, !PT ;  /* 0x7ff0000007037812 */ /* 0x000fe400078ec0ff */
[----:B------:R-:W-:-:S03]  /*12ef0*/  LOP3.LUT R16, R5, 0x7ff00000, RZ, 0xc0, !PT ;  /* 0x7ff0000005107812 */ /* 0x000fc600078ec0ff */
[----:B------:R-:W-:Y:S01]  /*12f00*/  @!P0 DMUL R28, R4, 8.98846567431157953865e+307 ;  /* 0x7fe00000041c8828 */ /* 0x000fe20000000000 */
[----:B------:R-:W-:Y:S01]  /*12f10*/  ISETP.GE.U32.AND P1, PT, R3, R16, PT ;  /* 0x000000100300720c */ /* 0x000fe20003f26070 */
[----:B------:R-:W-:Y:S02]  /*12f20*/  IMAD.MOV.U32 R15, RZ, RZ, R3 ;  /* 0x000000ffff0f7224 */ /* 0x000fe400078e0003 */
[----:B------:R-:W-:Y:S02]  /*12f30*/  @!P2 LOP3.LUT R0, R5, 0x7ff00000, RZ, 0xc0, !PT ;  /* 0x7ff000000500a812 */ /* 0x000fe400078ec0ff */
[----:B------:R-:W0:Y:S02]  /*12f40*/  MUFU.RCP64H R9, R29 ;  /* 0x0000001d00097308 */ /* 0x000e240000001800 */
[----:B------:R-:W-:Y:S02]  /*12f50*/  @!P2 ISETP.GE.U32.AND P3, PT, R3, R0, PT ;  /* 0x000000000300a20c */ /* 0x000fe40003f66070 */
[----:B------:R-:W-:-:S02]  /*12f60*/  MOV R0, 0x1ca00000 ;  /* 0x1ca0000000007802 */ /* 0x000fc40000000f00 */
[----:B------:R-:W-:Y:S02]  /*12f70*/  @!P0 LOP3.LUT R16, R29, 0x7ff00000, RZ, 0xc0, !PT ;  /* 0x7ff000001d108812 */ /* 0x000fe400078ec0ff */
[----:B------:R-:W-:-:S03]  /*12f80*/  SEL R21, R0, 0x63400000, !P1 ;  /* 0x6340000000157807 */ /* 0x000fc60004800000 */
[----:B------:R-:W-:Y:S01]  /*12f90*/  VIADD R18, R16, 0xffffffff ;  /* 0xffffffff10127836 */ /* 0x000fe20000000000 */
[----:B------:R-:W-:Y:S01]  /*12fa0*/  LOP3.LUT R21, R21, 0x800fffff, R7, 0xf8, !PT ;  /* 0x800fffff15157812 */ /* 0x000fe200078ef807 */
[----:B0-----:R-:W-:-:S08]  /*12fb0*/  DFMA R10, R8, -R28, 1 ;  /* 0x3ff00000080a742b */ /* 0x001fd0000000081c */
[----:B------:R-:W-:-:S08]  /*12fc0*/  DFMA R10, R10, R10, R10 ;  /* 0x0000000a0a0a722b */ /* 0x000fd0000000000a */
[----:B------:R-:W-:Y:S01]  /*12fd0*/  DFMA R10, R8, R10, R8 ;  /* 0x0000000a080a722b */ /* 0x000fe20000000008 */
[----:B------:R-:W-:-:S04]  /*12fe0*/  @!P2 SEL R9, R0, 0x63400000, !P3 ;  /* 0x634000000009a807 */ /* 0x000fc80005800000 */
[----:B------:R-:W-:-:S03]  /*12ff0*/  @!P2 LOP3.LUT R12, R9, 0x80000000, R7, 0xf8, !PT ;  /* 0x80000000090ca812 */ /* 0x000fc600078ef807 */
[----:B------:R-:W-:Y:S01]  /*13000*/  DFMA R8, R10, -R28, 1 ;  /* 0x3ff000000a08742b */ /* 0x000fe2000000081c */
[----:B------:R-:W-:Y:S01]  /*13010*/  @!P2 LOP3.LUT R13, R12, 0x100000, RZ, 0xfc, !PT ;  /* 0x001000000c0da812 */ /* 0x000fe200078efcff */
[----:B------:R-:W-:-:S06]  /*13020*/  @!P2 IMAD.MOV.U32 R12, RZ, RZ, RZ ;  /* 0x000000ffff0ca224 */ /* 0x000fcc00078e00ff */
[----:B------:R-:W-:Y:S02]  /*13030*/  DFMA R8, R10, R8, R10 ;  /* 0x000000080a08722b */ /* 0x000fe4000000000a */
[----:B------:R-:W-:-:S08]  /*13040*/  @!P2 DFMA R20, R20, 2, -R12 ;  /* 0x400000001414a82b */ /* 0x000fd0000000080c */
[----:B------:R-:W-:Y:S02]  /*13050*/  DMUL R10, R8, R20 ;  /* 0x00000014080a7228 */ /* 0x000fe40000000000 */
[----:B------:R-:W-:-:S05]  /*13060*/  @!P2 LOP3.LUT R15, R21, 0x7ff00000, RZ, 0xc0, !PT ;  /* 0x7ff00000150fa812 */ /* 0x000fca00078ec0ff */
[----:B------:R-:W-:Y:S01]  /*13070*/  VIADD R17, R15, 0xffffffff ;  /* 0xffffffff0f117836 */ /* 0x000fe20000000000 */
[----:B------:R-:W-:-:S04]  /*13080*/  DFMA R12, R10, -R28, R20 ;  /* 0x8000001c0a0c722b */ /* 0x000fc80000000014 */
[----:B------:R-:W-:-:S04]  /*13090*/  ISETP.GT.U32.AND P0, PT, R17, 0x7feffffe, PT ;  /* 0x7feffffe1100780c */ /* 0x000fc80003f04070 */
[----:B------:R-:W-:Y:S01]  /*130a0*/  ISETP.GT.U32.OR P0, PT, R18, 0x7feffffe, P0 ;  /* 0x7feffffe1200780c */ /* 0x000fe20000704470 */
[----:B------:R-:W-:-:S12]  /*130b0*/  DFMA R12, R8, R12, R10 ;  /* 0x0000000c080c722b */ /* 0x000fd8000000000a */
[----:B------:R-:W-:Y:S05]  /*130c0*/  @P0 BRA `(.L_x_3114) ;  /* 0x00000000006c0947 */ /* 0x000fea0003800000 */
[----:B------:R-:W-:-:S04]  /*130d0*/  LOP3.LUT R8, R5, 0x7ff00000, RZ, 0xc0, !PT ;  /* 0x7ff0000005087812 */ /* 0x000fc800078ec0ff */
[CC--:B------:R-:W-:Y:S02]  /*130e0*/  VIADDMNMX R6, R3.reuse, -R8.reuse, 0xb9600000, !PT ;  /* 0xb960000003067446 */ /* 0x0c0fe40007800908 */
[----:B------:R-:W-:Y:S02]  /*130f0*/  ISETP.GE.U32.AND P0, PT, R3, R8, PT ;  /* 0x000000080300720c */ /* 0x000fe40003f06070 */
[----:B------:R-:W-:Y:S02]  /*13100*/  VIMNMX R6, R6, 0x46a00000, PT ;  /* 0x46a0000006067848 */ /* 0x000fe40003fe0100 */
[----:B------:R-:W-:-:S05]  /*13110*/  SEL R3, R0, 0x63400000, !P0 ;  /* 0x6340000000037807 */ /* 0x000fca0004000000 */
[----:B------:R-:W-:Y:S02]  /*13120*/  IMAD.IADD R0, R6, 0x1, -R3 ;  /* 0x0000000106007824 */ /* 0x000fe400078e0a03 */
[----:B------:R-:W-:Y:S02]  /*13130*/  IMAD.MOV.U32 R6, RZ, RZ, RZ ;  /* 0x000000ffff067224 */ /* 0x000fe400078e00ff */
[----:B------:R-:W-:-:S06]  /*13140*/  VIADD R7, R0, 0x7fe00000 ;  /* 0x7fe0000000077836 */ /* 0x000fcc0000000000 */
[----:B------:R-:W-:-:S10]  /*13150*/  DMUL R8, R12, R6 ;  /* 0x000000060c087228 */ /* 0x000fd40000000000 */
[----:B------:R-:W-:-:S13]  /*13160*/  FSETP.GTU.AND P0, PT, |R9|, 1.469367938527859385e-39, PT ;  /* 0x001000000900780b */ /* 0x000fda0003f0c200 */
[----:B------:R-:W-:Y:S05]  /*13170*/  @P0 BRA `(.L_x_3115) ;  /* 0x0000000000940947 */ /* 0x000fea0003800000 */
[----:B------:R-:W-:Y:S01]  /*13180*/  DFMA R20, R12, -R28, R20 ;  /* 0x8000001c0c14722b */ /* 0x000fe20000000014 */
[----:B------:R-:W-:-:S09]  /*13190*/  IMAD.MOV.U32 R6, RZ, RZ, RZ ;  /* 0x000000ffff067224 */ /* 0x000fd200078e00ff */
[C---:B------:R-:W-:Y:S02]  /*131a0*/  FSETP.NEU.AND P0, PT, R21.reuse, RZ, PT ;  /* 0x000000ff1500720b */ /* 0x040fe40003f0d000 */
[----:B------:R-:W-:-:S04]  /*131b0*/  LOP3.LUT R3, R21, 0x80000000, R5, 0x48, !PT ;  /* 0x8000000015037812 */ /* 0x000fc800078e4805 */
[----:B------:R-:W-:-:S07]  /*131c0*/  LOP3.LUT R7, R3, R7, RZ, 0xfc, !PT ;  /* 0x0000000703077212 */ /* 0x000fce00078efcff */
[----:B------:R-:W-:Y:S05]  /*131d0*/  @!P0 BRA `(.L_x_3115) ;  /* 0x00000000007c8947 */ /* 0x000fea0003800000 */
[----:B------:R-:W-:Y:S01]  /*131e0*/  IMAD.MOV R5, RZ, RZ, -R0 ;  /* 0x000000ffff057224 */ /* 0x000fe200078e0a00 */
[----:B------:R-:W-:Y:S01]  /*131f0*/  DMUL.RP R6, R12, R6 ;  /* 0x000000060c067228 */ /* 0x000fe20000008000 */
[----:B------:R-:W-:-:S06]  /*13200*/  IMAD.MOV.U32 R4, RZ, RZ, RZ ;  /* 0x000000ffff047224 */ /* 0x000fcc00078e00ff */
[----:B------:R-:W-:-:S03]  /*13210*/  DFMA R4, R8, -R4, R12 ;  /* 0x800000040804722b */ /* 0x000fc6000000000c */
[----:B------:R-:W-:-:S03]  /*13220*/  LOP3.LUT R3, R7, R3, RZ, 0x3c, !PT ;  /* 0x0000000307037212 */ /* 0x000fc600078e3cff */
[----:B------:R-:W-:-:S04]  /*13230*/  IADD3 R4, -R0, -0x43300000, RZ ;  /* 0xbcd0000000047810 */ /* 0x000fc80007ffe1ff */
[----:B------:R-:W-:-:S04]  /*13240*/  FSETP.NEU.AND P0, PT, |R5|, R4, PT ;  /* 0x000000040500720b */ /* 0x000fc80003f0d200 */
[----:B------:R-:W-:Y:S02]  /*13250*/  FSEL R8, R6, R8, !P0 ;  /* 0x0000000806087208 */ /* 0x000fe40004000000 */
[----:B------:R-:W-:Y:S01]  /*13260*/  FSEL R9, R3, R9, !P0 ;  /* 0x0000000903097208 */ /* 0x000fe20004000000 */
[----:B------:R-:W-:Y:S06]  /*13270*/  BRA `(.L_x_3115) ;  /* 0x0000000000547947 */ /* 0x000fec0003800000 */
.L_x_3114:
[----:B------:R-:W-:-:S14]  /*13280*/  DSETP.NAN.AND P0, PT, R6, R6, PT ;  /* 0x000000060600722a */ /* 0x000fdc0003f08000 */
[----:B------:R-:W-:Y:S05]  /*13290*/  @P0 BRA `(.L_x_3116) ;  /* 0x0000000000440947 */ /* 0x000fea0003800000 */
[----:B------:R-:W-:-:S14]  /*132a0*/  DSETP.NAN.AND P0, PT, R4, R4, PT ;  /* 0x000000040400722a */ /* 0x000fdc0003f08000 */
[----:B------:R-:W-:Y:S05]  /*132b0*/  @P0 BRA `(.L_x_3117) ;  /* 0x0000000000300947 */ /* 0x000fea0003800000 */
[----:B------:R-:W-:Y:S01]  /*132c0*/  ISETP.NE.AND P0, PT, R15, R16, PT ;  /* 0x000000100f00720c */ /* 0x000fe20003f05270 */
[----:B------:R-:W-:Y:S02]  /*132d0*/  IMAD.MOV.U32 R8, RZ, RZ, 0x0 ;  /* 0x00000000ff087424 */ /* 0x000fe400078e00ff */
[----:B------:R-:W-:-:S10]  /*132e0*/  IMAD.MOV.U32 R9, RZ, RZ, -0x80000 ;  /* 0xfff80000ff097424 */ /* 0x000fd400078e00ff */
[----:B------:R-:W-:Y:S05]  /*132f0*/  @!P0 BRA `(.L_x_3115) ;  /* 0x0000000000348947 */ /* 0x000fea0003800000 */
[----:B------:R-:W-:Y:S02]  /*13300*/  ISETP.NE.AND P0, PT, R15, 0x7ff00000, PT ;  /* 0x7ff000000f00780c */ /* 0x000fe40003f05270 */
[----:B------:R-:W-:Y:S02]  /*13310*/  LOP3.LUT R9, R7, 0x80000000, R5, 0x48, !PT ;  /* 0x8000000007097812 */ /* 0x000fe400078e4805 */
[----:B------:R-:W-:-:S13]  /*13320*/  ISETP.EQ.OR P0, PT, R16, RZ, !P0 ;  /* 0x000000ff1000720c */ /* 0x000fda0004702670 */
[----:B------:R-:W-:Y:S01]  /*13330*/  @P0 LOP3.LUT R0, R9, 0x7ff00000, RZ, 0xfc, !PT ;  /* 0x7ff0000009000812 */ /* 0x000fe200078efcff */
[----:B------:R-:W-:Y:S02]  /*13340*/  @!P0 IMAD.MOV.U32 R8, RZ, RZ, RZ ;  /* 0x000000ffff088224 */ /* 0x000fe400078e00ff */
[----:B------:R-:W-:Y:S02]  /*13350*/  @P0 IMAD.MOV.U32 R8, RZ, RZ, RZ ;  /* 0x000000ffff080224 */ /* 0x000fe400078e00ff */
[----:B------:R-:W-:Y:S01]  /*13360*/  @P0 IMAD.MOV.U32 R9, RZ, RZ, R0 ;  /* 0x000000ffff090224 */ /* 0x000fe200078e0000 */
[----:B------:R-:W-:Y:S06]  /*13370*/  BRA `(.L_x_3115) ;  /* 0x0000000000147947 */ /* 0x000fec0003800000 */
.L_x_3117:
[----:B------:R-:W-:Y:S01]  /*13380*/  LOP3.LUT R9, R5, 0x80000, RZ, 0xfc, !PT ;  /* 0x0008000005097812 */ /* 0x000fe200078efcff */
[----:B------:R-:W-:Y:S01]  /*13390*/  IMAD.MOV.U32 R8, RZ, RZ, R4 ;  /* 0x000000ffff087224 */ /* 0x000fe200078e0004 */
[----:B------:R-:W-:Y:S06]  /*133a0*/  BRA `(.L_x_3115) ;  /* 0x0000000000087947 */ /* 0x000fec0003800000 */
.L_x_3116:
[----:B------:R-:W-:Y:S01]  /*133b0*/  LOP3.LUT R9, R7, 0x80000, RZ, 0xfc, !PT ;  /* 0x0008000007097812 */ /* 0x000fe200078efcff */
[----:B------:R-:W-:-:S07]  /*133c0*/  IMAD.MOV.U32 R8, RZ, RZ, R6 ;  /* 0x000000ffff087224 */ /* 0x000fce00078e0006 */
.L_x_3115:
[----:B------:R-:W-:Y:S05]  /*133d0*/  BSYNC B2 ;  /* 0x0000000000027941 */ /* 0x000fea0003800000 */
.L_x_3113:
[----:B------:R-:W-:Y:S02]  /*133e0*/  IMAD.MOV.U32 R15, RZ, RZ, 0x0 ;  /* 0x00000000ff0f7424 */ /* 0x000fe400078e00ff */
[----:B------:R-:W-:Y:S02]  /*133f0*/  IMAD.MOV.U32 R16, RZ, RZ, R8 ;  /* 0x000000ffff107224 */ /* 0x000fe400078e0008 */
[----:B------:R-:W-:Y:S01]  /*13400*/  IMAD.MOV.U32 R17, RZ, RZ, R9 ;  /* 0x000000ffff117224 */ /* 0x000fe200078e0009 */
[----:B------:R-:W-:Y:S06]  /*13410*/  RET.REL.NODEC R14 `(_ZN2at6native18elementwise_kernelILi128ELi4EZNS0_15gpu_kernel_implIZZZNS0_65_GLOBAL__N__cd49fe81_27_ActivationSoftplusKernel_cu_1520ed90_292724softplus_backward_kernelERNS_18TensorIteratorBaseERKN3c106ScalarES9_ENKUlvE_clEvENKUlvE_clEvEUlddE_EEvS5_RKT_EUliE_EEviT1_) ;  /* 0xfffffec80ef87950 */ /* 0x000fec0003c3ffff */
.L_x_3118:
        /* <DEDUP_REMOVED lines=14> */
.L_x_7890:


//--------------------- .text._ZN2at6native27unrolled_elementwise_kernelIZZZNS0_65_GLOBAL__N__cd49fe81_27_ActivationSoftplusKernel_cu_1520ed90_292724softplus_backward_kernelERNS_18TensorIteratorBaseERKN3c106ScalarES8_ENKUlvE_clEvENKUlvE_clEvEUlddE_St5arrayIPcLm3EELi4E23TrivialOffsetCalculatorILi2EjESF_ILi1EjENS0_6memory12LoadWithCastILi2EEENSI_13StoreWithCastILi1EEEEEviT_T0_T2_T3_T4_T5_ --------------------------
	.section	.text._ZN2at6native27unrolled_elementwise_kernelIZZZNS0_65_GLOBAL__N__cd49fe81_27_ActivationSoftplusKernel_cu_1520ed90_292724softplus_backward_kernelERNS_18TensorIteratorBaseERKN3c106ScalarES8_ENKUlvE_clEvENKUlvE_clEvEUlddE_St5arrayIPcLm3EELi4E23TrivialOffsetCalculatorILi2EjESF_ILi1EjENS0_6memory12LoadWithCastILi2EEENSI_13StoreWithCastILi1EEEEEviT_T0_T2_T3_T4_T5_,"ax",@progbits
	.align	128
        .global         _ZN2at6native27unrolled_elementwise_kernelIZZZNS0_65_GLOBAL__N__cd49fe81_27_ActivationSoftplusKernel_cu_1520ed90_292724softplus_backward_kernelERNS_18TensorIteratorBaseERKN3c106ScalarES8_ENKUlvE_clEvENKUlvE_clEvEUlddE_St5arrayIPcLm3EELi4E23TrivialOffsetCalculatorILi2EjESF_ILi1EjENS0_6memory12LoadWithCastILi2EEENSI_13StoreWithCastILi1EEEEEviT_T0_T2_T3_T4_T5_
        .type           _ZN2at6native27unrolled_elementwise_kernelIZZZNS0_65_GLOBAL__N__cd49fe81_27_ActivationSoftplusKernel_cu_1520ed90_292724softplus_backward_kernelERNS_18TensorIteratorBaseERKN3c106ScalarES8_ENKUlvE_clEvENKUlvE_clEvEUlddE_St5arrayIPcLm3EELi4E23TrivialOffsetCalculatorILi2EjESF_ILi1EjENS0_6memory12LoadWithCastILi2EEENSI_13StoreWithCastILi1EEEEEviT_T0_T2_T3_T4_T5_,@function
        .size           _ZN2at6native27unrolled_elementwise_kernelIZZZNS0_65_GLOBAL__N__cd49fe81_27_ActivationSoftplusKernel_cu_1520ed90_292724softplus_backward_kernelERNS_18TensorIteratorBaseERKN3c106ScalarES8_ENKUlvE_clEvENKUlvE_clEvEUlddE_St5arrayIPcLm3EELi4E23TrivialOffsetCalculatorILi2EjESF_ILi1EjENS0_6memory12LoadWithCastILi2EEENSI_13StoreWithCastILi1EEEEEviT_T0_T2_T3_T4_T5_,(.L_x_7891 - _ZN2at6native27unrolled_elementwise_kernelIZZZNS0_65_GLOBAL__N__cd49fe81_27_ActivationSoftplusKernel_cu_1520ed90_292724softplus_backward_kernelERNS_18TensorIteratorBaseERKN3c106ScalarES8_ENKUlvE_clEvENKUlvE_clEvEUlddE_St5arrayIPcLm3EELi4E23TrivialOffsetCalculatorILi2EjESF_ILi1EjENS0_6memory12LoadWithCastILi2EEENSI_13StoreWithCastILi1EEEEEviT_T0_T2_T3_T4_T5_)
        .other          _ZN2at6native27unrolled_elementwise_kernelIZZZNS0_65_GLOBAL__N__cd49fe81_27_ActivationSoftplusKernel_cu_1520ed90_292724softplus_backward_kernelERNS_18TensorIteratorBaseERKN3c106ScalarES8_ENKUlvE_clEvENKUlvE_clEvEUlddE_St5arrayIPcLm3EELi4E23TrivialOffsetCalculatorILi2EjESF_ILi1EjENS0_6memory12LoadWithCastILi2EEENSI_13StoreWithCastILi1EEEEEviT_T0_T2_T3_T4_T5_,@"STO_CUDA_ENTRY STV_DEFAULT"
_ZN2at6native27unrolled_elementwise_kernelIZZZNS0_65_GLOBAL__N__cd49fe81_27_ActivationSoftplusKernel_cu_1520ed90_292724softplus_backward_kernelERNS_18TensorIteratorBaseERKN3c106ScalarES8_ENKUlvE_clEvENKUlvE_clEvEUlddE_St5arrayIPcLm3EELi4E23TrivialOffsetCalculatorILi2EjESF_ILi1EjENS0_6memory12LoadWithCastILi2EEENSI_13StoreWithCastILi1EEEEEviT_T0_T2_T3_T4_T5_:
.text._ZN2at6native27unrolled_elementwise_kernelIZZZNS0_65_GLOBAL__N__cd49fe81_27_ActivationSoftplusKernel_cu_1520ed90_292724softplus_backward_kernelERNS_18TensorIteratorBaseERKN3c106ScalarES8_ENKUlvE_clEvENKUlvE_clEvEUlddE_St5arrayIPcLm3EELi4E23TrivialOffsetCalculatorILi2EjESF_ILi1EjENS0_6memory12LoadWithCastILi2EEENSI_13StoreWithCastILi1EEEEEviT_T0_T2_T3_T4_T5_:
[----:B------:R-:W0:Y:S01]  /*0000*/  LDC R1, c[0x0][0x28] ;  /* 0x00000a00ff017b82 */ /* 0x000e220000000800 */
[----:B------:R-:W1:Y:S07]  /*0010*/  S2R R34, SR_CTAID.X ;  /* 0x0000000000227919 */ /* 0x000e6e0000002500 */
[----:B------:R-:W1:Y:S01]  /*0020*/  LDC R3, c[0x0][0x210] ;  /* 0x00008400ff037b82 */ /* 0x000e620000000800 */
[----:B------:R-:W-:Y:S01]  /*0030*/  ULDC.64 UR36, c[0x0][0x208] ;  /* 0x0000820000247ab9 */ /* 0x000fe20000000a00 */
[----:B------:R-:W-:Y:S01]  /*0040*/  BSSY B6, `(.L_x_3119) ;  /* 0x00001f2000067945 */ /* 0x000fe20003800000 */
[----:B------:R-:W2:Y:S01]  /*0050*/  S2R R31, SR_TID.X ;  /* 0x00000000001f7919 */ /* 0x000ea20000002100 */
[----:B------:R-:W-:-:S02]  /*0060*/  CS2R R36, SRZ ;  /* 0x0000000000247805 */ /* 0x000fc4000001ff00 */
[----:B------:R-:W-:Y:S02]  /*0070*/  CS2R R32, SRZ ;  /* 0x0000000000207805 */ /* 0x000fe4000001ff00 */
[----:B------:R-:W-:Y:S01]  /*0080*/  CS2R R28, SRZ ;  /* 0x00000000001c7805 */ /* 0x000fe2000001ff00 */
[----:B------:R-:W3:Y:S08]  /*0090*/  LDC.U8 R30, c[0x0][0x24c] ;  /* 0x00009300ff1e7b82 */ /* 0x000ef00000000000 */
        /* <DEDUP_REMOVED lines=24> */
.L_x_3124:
[----:B------:R-:W2:Y:S02]  /*0220*/  LDG.E.U8 R4, desc[UR36][R4.64] ;  /* 0x0000002404047981 */ /* 0x000ea4000c1e1100 */
[----:B--2---:R0:W1:Y:S01]  /*0230*/  I2F.F64.U16 R28, R4 ;  /* 0x00000004001c7312 */ /* 0x0040620000101800 */
[----:B------:R-:W-:Y:S05]  /*0240*/  BRA `(.L_x_3126) ;  /* 0x0000000c00747947 */ /* 0x000fea0003800000 */
.L_x_3123:
        /* <DEDUP_REMOVED lines=9> */
.L_x_3128:
[----:B------:R-:W2:Y:S02]  /*02e0*/  LDG.E R4, desc[UR36][R4.64] ;  /* 0x0000002404047981 */ /* 0x000ea4000c1e1900 */
[----:B--2---:R1:W2:Y:S01]  /*02f0*/  I2F.F64 R28, R4 ;  /* 0x00000004001c7312 */ /* 0x0042a20000201c00 */
[----:B------:R-:W-:Y:S05]  /*0300*/  BRA `(.L_x_3126) ;  /* 0x0000000c00447947 */ /* 0x000fea0003800000 */
.L_x_3127:
[----:B------:R-:W2:Y:S02]  /*0310*/  LDG.E.U16 R4, desc[UR36][R4.64] ;  /* 0x0000002404047981 */ /* 0x000ea4000c1e1500 */
[----:B--2---:R3:W4:Y:S01]  /*0320*/  I2F.F64.S16 R28, R4 ;  /* 0x00000004001c7312 */ /* 0x0047220000101c00 */
[----:B------:R-:W-:Y:S05]  /*0330*/  BRA `(.L_x_3126) ;  /* 0x0000000c00387947 */ /* 0x000fea0003800000 */
.L_x_3122:
        /* <DEDUP_REMOVED lines=10> */
.L_x_3130:
[----:B------:R-:W2:Y:S02]  /*03e0*/  LDG.E.U16 R0, desc[UR36][R4.64] ;  /* 0x0000002404007981 */ /* 0x000ea4000c1e1500 */
[----:B--2---:R-:W-:-:S05]  /*03f0*/  HADD2.F32 R0, -RZ, R0.H0_H0 ;  /* 0x20000000ff007230 */ /* 0x004fca0000004100 */
[----:B------:R-:W-:-:S04]  /*0400*/  FMUL.FTZ R0, R0, 1 ;  /* 0x3f80000000007820 */ /* 0x000fc80000410000 */
[----:B------:R0:W1:Y:S01]  /*0410*/  F2F.F64.F32 R28, R0 ;  /* 0x00000000001c7310 */ /* 0x0000620000201800 */
[----:B------:R-:W-:Y:S05]  /*0420*/  BRA `(.L_x_3126) ;  /* 0x0000000800fc7947 */ /* 0x000fea0003800000 */
.L_x_3129:
        /* <DEDUP_REMOVED lines=10> */
.L_x_3132:
[----:B------:R-:W2:Y:S02]  /*04d0*/  LDG.E.U16 R4, desc[UR36][R4.64] ;  /* 0x0000002404047981 */ /* 0x000ea4000c1e1500 */
[----:B--2---:R-:W-:-:S05]  /*04e0*/  HADD2.F32 R0, -RZ, R4.H0_H0 ;  /* 0x20000004ff007230 */ /* 0x004fca0000004100 */
[----:B------:R-:W-:-:S04]  /*04f0*/  FMUL.FTZ R0, R0, 1 ;  /* 0x3f80000000007820 */ /* 0x000fc80000410000 */
[----:B------:R0:W1:Y:S01]  /*0500*/  F2F.F64.F32 R28, R0 ;  /* 0x00000000001c7310 */ /* 0x0000620000201800 */
[----:B------:R-:W-:Y:S05]  /*0510*/  BRA `(.L_x_3126) ;  /* 0x0000000800c07947 */ /* 0x000fea0003800000 */
.L_x_3131:
[----:B------:R0:W5:Y:S01]  /*0520*/  LDG.E.64 R28, desc[UR36][R4.64] ;  /* 0x00000024041c7981 */ /* 0x000162000c1e1b00 */
[----:B------:R-:W-:Y:S05]  /*0530*/  BRA `(.L_x_3126) ;  /* 0x0000000800b87947 */ /* 0x000fea0003800000 */
.L_x_3121:
        /* <DEDUP_REMOVED lines=13> */
.L_x_3135:
[----:B------:R0:W5:Y:S01]  /*0610*/  LDG.E.64 R28, desc[UR36][R4.64] ;  /* 0x00000024041c7981 */ /* 0x000162000c1e1b00 */
[----:B------:R-:W-:Y:S05]  /*0620*/  BRA `(.L_x_3126) ;  /* 0x00000008007c7947 */ /* 0x000fea0003800000 */
.L_x_3134:
        /* <DEDUP_REMOVED lines=28> */
.L_x_3137:
        /* <DEDUP_REMOVED lines=16> */
.L_x_3136:
[----:B------:R-:W2:Y:S02]  /*08f0*/  LDG.E.U16 R0, desc[UR36][R4.64] ;  /* 0x0000002404007981 */ /* 0x000ea4000c1e1500 */
[----:B--2---:R-:W-:-:S04]  /*0900*/  IMAD.U32 R0, R0, 0x10000, RZ ;  /* 0x0001000000007824 */ /* 0x004fc800078e00ff */
[----:B------:R-:W-:-:S04]  /*0910*/  FMUL.FTZ R0, R0, 1 ;  /* 0x3f80000000007820 */ /* 0x000fc80000410000 */
[----:B------:R0:W1:Y:S01]  /*0920*/  F2F.F64.F32 R28, R0 ;  /* 0x00000000001c7310 */ /* 0x0000620000201800 */
[----:B------:R-:W-:Y:S05]  /*0930*/  BRA `(.L_x_3126) ;  /* 0x0000000400b87947 */ /* 0x000fea0003800000 */
.L_x_3133:
        /* <DEDUP_REMOVED lines=11> */
.L_x_3140:
        /* <DEDUP_REMOVED lines=21> */
.L_x_3144:
[----:B------:R-:W-:Y:S05]  /*0b40*/  BSYNC B1 ;  /* 0x0000000000017941 */ /* 0x000fea0003800000 */
.L_x_3143:
[----:B------:R-:W-:Y:S01]  /*0b50*/  LEA R5, R0, 0x3b800000, 0x17 ;  /* 0x3b80000000057811 */ /* 0x000fe200078eb8ff */
[----:B------:R-:W-:-:S05]  /*0b60*/  IMAD.SHL.U32 R0, R3, 0x100000, RZ ;  /* 0x0010000003007824 */ /* 0x000fca00078e00ff */
[----:B------:R-:W-:-:S07]  /*0b70*/  LOP3.LUT R0, R5, R0, R6, 0xfe, !PT ;  /* 0x0000000005007212 */ /* 0x000fce00078efe06 */
.L_x_3142:
[----:B------:R-:W-:Y:S05]  /*0b80*/  BSYNC B0 ;  /* 0x0000000000007941 */ /* 0x000fea0003800000 */
.L_x_3141:
[----:B------:R-:W-:-:S04]  /*0b90*/  FMUL.FTZ R0, R0, 1 ;  /* 0x3f80000000007820 */ /* 0x000fc80000410000 */
[----:B------:R0:W1:Y:S01]  /*0ba0*/  F2F.F64.F32 R28, R0 ;  /* 0x00000000001c7310 */ /* 0x0000620000201800 */
[----:B------:R-:W-:Y:S05]  /*0bb0*/  BRA `(.L_x_3126) ;  /* 0x0000000400187947 */ /* 0x000fea0003800000 */
.L_x_3139:
        /* <DEDUP_REMOVED lines=21> */
.L_x_3148:
[----:B------:R-:W-:Y:S05]  /*0d10*/  BSYNC B1 ;  /* 0x0000000000017941 */ /* 0x000fea0003800000 */
.L_x_3147:
[----:B------:R-:W-:Y:S01]  /*0d20*/  LEA R5, R0, 0x37800000, 0x17 ;  /* 0x3780000000057811 */ /* 0x000fe200078eb8ff */
[----:B------:R-:W-:-:S05]  /*0d30*/  IMAD.SHL.U32 R0, R3, 0x200000, RZ ;  /* 0x0020000003007824 */ /* 0x000fca00078e00ff */
[----:B------:R-:W-:-:S07]  /*0d40*/  LOP3.LUT R0, R5, R0, R6, 0xfe, !PT ;  /* 0x0000000005007212 */ /* 0x000fce00078efe06 */
.L_x_3146:
[----:B------:R-:W-:Y:S05]  /*0d50*/  BSYNC B0 ;  /* 0x0000000000007941 */ /* 0x000fea0003800000 */
.L_x_3145:
[----:B------:R-:W-:-:S04]  /*0d60*/  FMUL.FTZ R0, R0, 1 ;  /* 0x3f80000000007820 */ /* 0x000fc80000410000 */
[----:B------:R0:W1:Y:S01]  /*0d70*/  F2F.F64.F32 R28, R0 ;  /* 0x00000000001c7310 */ /* 0x0000620000201800 */
[----:B------:R-:W-:Y:S05]  /*0d80*/  BRA `(.L_x_3126) ;  /* 0x0000000000a47947 */ /* 0x000fea0003800000 */
.L_x_3138:
        /* <DEDUP_REMOVED lines=14> */
.L_x_3152:
[----:B------:R-:W-:Y:S05]  /*0e70*/  BSYNC B0 ;  /* 0x0000000000007941 */ /* 0x000fea0003800000 */
.L_x_3151:
[----:B------:R-:W-:-:S04]  /*0e80*/  FMUL.FTZ R0, R0, 1 ;  /* 0x3f80000000007820 */ /* 0x000fc80000410000 */
[----:B------:R0:W1:Y:S01]  /*0e90*/  F2F.F64.F32 R28, R0 ;  /* 0x00000000001c7310 */ /* 0x0000620000201800 */
[----:B------:R-:W-:Y:S05]  /*0ea0*/  BRA `(.L_x_3126) ;  /* 0x00000000005c7947 */ /* 0x000fea0003800000 */
.L_x_3125:
        /* <DEDUP_REMOVED lines=16> */
.L_x_3153:
[----:B------:R-:W-:Y:S01]  /*0fb0*/  CS2R R28, SRZ ;  /* 0x00000000001c7805 */ /* 0x000fe2000001ff00 */
[----:B------:R-:W-:Y:S06]  /*0fc0*/  BRA `(.L_x_3126) ;  /* 0x0000000000147947 */ /* 0x000fec0003800000 */
.L_x_3150:
[----:B------:R-:W2:Y:S02]  /*0fd0*/  LDG.E.64 R28, desc[UR36][R4.64] ;  /* 0x00000024041c7981 */ /* 0x000ea4000c1e1b00 */
[----:B--2---:R-:W0:Y:S01]  /*0fe0*/  I2F.F64.U64 R28, R28 ;  /* 0x0000001c001c7312 */ /* 0x004e220000301800 */
[----:B------:R-:W-:Y:S05]  /*0ff0*/  BRA `(.L_x_3126) ;  /* 0x0000000000087947 */ /* 0x000fea0003800000 */
.L_x_3149:
[----:B------:R-:W2:Y:S02]  /*1000*/  LDG.E R4, desc[UR36][R4.64] ;  /* 0x0000002404047981 */ /* 0x000ea4000c1e1900 */
[----:B--2---:R0:W1:Y:S02]  /*1010*/  I2F.F64.U32 R28, R4 ;  /* 0x00000004001c7312 */ /* 0x0040640000201800 */
.L_x_3126:
[----:B01-3--:R-:W0:Y:S01]  /*1020*/  LDC.64 R4, c[0x0][0x240] ;  /* 0x00009000ff047b82 */ /* 0x00be220000000a00 */
        /* <DEDUP_REMOVED lines=16> */
[----:B---3--:R0:W1:Y:S01]  /*1130*/  I2F.F64.S16 R36, R4 ;  /* 0x0000000400247312 */ /* 0x0080620000101c00 */
[----:B------:R-:W-:Y:S05]  /*1140*/  BRA `(.L_x_3159) ;  /* 0x0000000c007c7947 */ /* 0x000fea0003800000 */
.L_x_3157:
[----:B------:R-:W3:Y:S02]  /*1150*/  LDG.E.U8 R4, desc[UR36][R4.64] ;  /* 0x0000002404047981 */ /* 0x000ee4000c1e1100 */
[----:B---3--:R3:W0:Y:S01]  /*1160*/  I2F.F64.U16 R36, R4 ;  /* 0x0000000400247312 */ /* 0x0086220000101800 */
[----:B------:R-:W-:Y:S05]  /*1170*/  BRA `(.L_x_3159) ;  /* 0x0000000c00707947 */ /* 0x000fea0003800000 */
.L_x_3156:
        /* <DEDUP_REMOVED lines=9> */
.L_x_3161:
[----:B------:R-:W3:Y:S02]  /*1210*/  LDG.E R4, desc[UR36][R4.64] ;  /* 0x0000002404047981 */ /* 0x000ee4000c1e1900 */
[----:B---3--:R0:W1:Y:S01]  /*1220*/  I2F.F64 R36, R4 ;  /* 0x0000000400247312 */ /* 0x0080620000201c00 */
[----:B------:R-:W-:Y:S05]  /*1230*/  BRA `(.L_x_3159) ;  /* 0x0000000c00407947 */ /* 0x000fea0003800000 */
.L_x_3160:
[----:B------:R-:W3:Y:S02]  /*1240*/  LDG.E.U16 R4, desc[UR36][R4.64] ;  /* 0x0000002404047981 */ /* 0x000ee4000c1e1500 */
[----:B---3--:R0:W1:Y:S01]  /*1250*/  I2F.F64.S16 R36, R4 ;  /* 0x0000000400247312 */ /* 0x0080620000101c00 */
[----:B------:R-:W-:Y:S05]  /*1260*/  BRA `(.L_x_3159) ;  /* 0x0000000c00347947 */ /* 0x000fea0003800000 */
.L_x_3155:
        /* <DEDUP_REMOVED lines=10> */
.L_x_3163:
[----:B------:R-:W3:Y:S02]  /*1310*/  LDG.E.U16 R0, desc[UR36][R4.64] ;  /* 0x0000002404007981 */ /* 0x000ee4000c1e1500 */
[----:B---3--:R-:W-:-:S05]  /*1320*/  HADD2.F32 R0, -RZ, R0.H0_H0 ;  /* 0x20000000ff007230 */ /* 0x008fca0000004100 */
[----:B------:R-:W-:-:S04]  /*1330*/  FMUL.FTZ R0, R0, 1 ;  /* 0x3f80000000007820 */ /* 0x000fc80000410000 */
[----:B------:R0:W1:Y:S01]  /*1340*/  F2F.F64.F32 R36, R0 ;  /* 0x0000000000247310 */ /* 0x0000620000201800 */
[----:B------:R-:W-:Y:S05]  /*1350*/  BRA `(.L_x_3159) ;  /* 0x0000000800f87947 */ /* 0x000fea0003800000 */
.L_x_3162:
        /* <DEDUP_REMOVED lines=10> */
.L_x_3165:
[----:B------:R-:W3:Y:S02]  /*1400*/  LDG.E.U16 R4, desc[UR36][R4.64] ;  /* 0x0000002404047981 */ /* 0x000ee4000c1e1500 */
[----:B---3--:R-:W-:-:S05]  /*1410*/  HADD2.F32 R0, -RZ, R4.H0_H0 ;  /* 0x20000004ff007230 */ /* 0x008fca0000004100 */
[----:B------:R-:W-:-:S04]  /*1420*/  FMUL.FTZ R0, R0, 1 ;  /* 0x3f80000000007820 */ /* 0x000fc80000410000 */
[----:B------:R0:W1:Y:S01]  /*1430*/  F2F.F64.F32 R36, R0 ;  /* 0x0000000000247310 */ /* 0x0000620000201800 */
[----:B------:R-:W-:Y:S05]  /*1440*/  BRA `(.L_x_3159) ;  /* 0x0000000800bc7947 */ /* 0x000fea0003800000 */
.L_x_3164:
[----:B------:R0:W5:Y:S01]  /*1450*/  LDG.E.64 R36, desc[UR36][R4.64] ;  /* 0x0000002404247981 */ /* 0x000162000c1e1b00 */
[----:B------:R-:W-:Y:S05]  /*1460*/  BRA `(.L_x_3159) ;  /* 0x0000000800b47947 */ /* 0x000fea0003800000 */
.L_x_3154:
        /* <DEDUP_REMOVED lines=13> */
.L_x_3168:
[----:B------:R0:W5:Y:S01]  /*1540*/  LDG.E.64 R36, desc[UR36][R4.64] ;  /* 0x0000002404247981 */ /* 0x000162000c1e1b00 */
[----:B------:R-:W-:Y:S05]  /*1550*/  BRA `(.L_x_3159) ;  /* 0x0000000800787947 */ /* 0x000fea0003800000 */
.L_x_3167:
        /* <DEDUP_REMOVED lines=28> */
.L_x_3170:
[----:B------:R-:W3:Y:S02]  /*1720*/  LDG.E.U8 R4, desc[UR36][R4.64] ;  /* 0x0000002404047981 */ /* 0x000ee4000c1e1100 */
[----:B---3--:R-:W-:-:S05]  /*1730*/  IMAD.SHL.U32 R0, R4, 0x2000000, RZ ;  /* 0x0200000004007824 */ /* 0x008fca00078e00ff */
        /* <DEDUP_REMOVED lines=13> */
.L_x_3169:
[----:B------:R-:W3:Y:S02]  /*1810*/  LDG.E.U16 R0, desc[UR36][R4.64] ;  /* 0x0000002404007981 */ /* 0x000ee4000c1e1500 */
[----:B---3--:R-:W-:-:S04]  /*1820*/  IMAD.U32 R0, R0, 0x10000, RZ ;  /* 0x0001000000007824 */ /* 0x008fc800078e00ff */
[----:B------:R-:W-:-:S04]  /*1830*/  FMUL.FTZ R0, R0, 1 ;  /* 0x3f80000000007820 */ /* 0x000fc80000410000 */
[----:B------:R0:W1:Y:S01]  /*1840*/  F2F.F64.F32 R36, R0 ;  /* 0x0000000000247310 */ /* 0x0000620000201800 */
[----:B------:R-:W-:Y:S05]  /*1850*/  BRA `(.L_x_3159) ;  /* 0x0000000400b87947 */ /* 0x000fea0003800000 */
.L_x_3166:
        /* <DEDUP_REMOVED lines=9> */
[----:B---3--:R0:W1:Y:S01]  /*18f0*/  I2F.F64.U16 R36, R4 ;  /* 0x0000000400247312 */ /* 0x0080620000101800 */
[----:B------:R-:W-:Y:S05]  /*1900*/  BRA `(.L_x_3159) ;  /* 0x00000004008c7947 */ /* 0x000fea0003800000 */
.L_x_3173:
        /* <DEDUP_REMOVED lines=21> */
.L_x_3177:
[----:B------:R-:W-:Y:S05]  /*1a60*/  BSYNC B1 ;  /* 0x0000000000017941 */ /* 0x000fea0003800000 */
.L_x_3176:
[----:B------:R-:W-:Y:S01]  /*1a70*/  LEA R5, R0, 0x3b800000, 0x17 ;  /* 0x3b80000000057811 */ /* 0x000fe200078eb8ff */
[----:B------:R-:W-:-:S05]  /*1a80*/  IMAD.SHL.U32 R0, R3, 0x100000, RZ ;  /* 0x0010000003007824 */ /* 0x000fca00078e00ff */
[----:B------:R-:W-:-:S07]  /*1a90*/  LOP3.LUT R0, R5, R0, R6, 0xfe, !PT ;  /* 0x0000000005007212 */ /* 0x000fce00078efe06 */
.L_x_3175:
[----:B------:R-:W-:Y:S05]  /*1aa0*/  BSYNC B0 ;  /* 0x0000000000007941 */ /* 0x000fea0003800000 */
.L_x_3174:
[----:B------:R-:W-:-:S04]  /*1ab0*/  FMUL.FTZ R0, R0, 1 ;  /* 0x3f80000000007820 */ /* 0x000fc80000410000 */
[----:B------:R0:W1:Y:S01]  /*1ac0*/  F2F.F64.F32 R36, R0 ;  /* 0x0000000000247310 */ /* 0x0000620000201800 */
[----:B------:R-:W-:Y:S05]  /*1ad0*/  BRA `(.L_x_3159) ;  /* 0x0000000400187947 */ /* 0x000fea0003800000 */
.L_x_3172:
        /* <DEDUP_REMOVED lines=21> */
.L_x_3181:
[----:B------:R-:W-:Y:S05]  /*1c30*/  BSYNC B1 ;  /* 0x0000000000017941 */ /* 0x000fea0003800000 */
.L_x_3180:
[----:B------:R-:W-:Y:S01]  /*1c40*/  LEA R5, R0, 0x37800000, 0x17 ;  /* 0x3780000000057811 */ /* 0x000fe200078eb8ff */
[----:B------:R-:W-:-:S05]  /*1c50*/  IMAD.SHL.U32 R0, R3, 0x200000, RZ ;  /* 0x0020000003007824 */ /* 0x000fca00078e00ff */
[----:B------:R-:W-:-:S07]  /*1c60*/  LOP3.LUT R0, R5, R0, R6, 0xfe, !PT ;  /* 0x0000000005007212 */ /* 0x000fce00078efe06 */
.L_x_3179:
[----:B------:R-:W-:Y:S05]  /*1c70*/  BSYNC B0 ;  /* 0x0000000000007941 */ /* 0x000fea0003800000 */
.L_x_3178:
[----:B------:R-:W-:-:S04]  /*1c80*/  FMUL.FTZ R0, R0, 1 ;  /* 0x3f80000000007820 */ /* 0x000fc80000410000 */
[----:B------:R0:W1:Y:S01]  /*1c90*/  F2F.F64.F32 R36, R0 ;  /* 0x0000000000247310 */ /* 0x0000620000201800 */
[----:B------:R-:W-:Y:S05]  /*1ca0*/  BRA `(.L_x_3159) ;  /* 0x0000000000a47947 */ /* 0x000fea0003800000 */
.L_x_3171:
        /* <DEDUP_REMOVED lines=14> */
.L_x_3185:
[----:B------:R-:W-:Y:S05]  /*1d90*/  BSYNC B0 ;  /* 0x0000000000007941 */ /* 0x000fea0003800000 */
.L_x_3184:
[----:B------:R-:W-:-:S04]  /*1da0*/  FMUL.FTZ R0, R0, 1 ;  /* 0x3f80000000007820 */ /* 0x000fc80000410000 */
[----:B------:R0:W1:Y:S01]  /*1db0*/  F2F.F64.F32 R36, R0 ;  /* 0x0000000000247310 */ /* 0x0000620000201800 */
[----:B------:R-:W-:Y:S05]  /*1dc0*/  BRA `(.L_x_3159) ;  /* 0x00000000005c7947 */ /* 0x000fea0003800000 */
.L_x_3158:
        /* <DEDUP_REMOVED lines=16> */
.L_x_3186:
[----:B------:R-:W-:Y:S01]  /*1ed0*/  CS2R R36, SRZ ;  /* 0x0000000000247805 */ /* 0x000fe2000001ff00 */
[----:B------:R-:W-:Y:S06]  /*1ee0*/  BRA `(.L_x_3159) ;  /* 0x0000000000147947 */ /* 0x000fec0003800000 */
.L_x_3183:
[----:B------:R-:W3:Y:S02]  /*1ef0*/  LDG.E.64 R36, desc[UR36][R4.64] ;  /* 0x0000002404247981 */ /* 0x000ee4000c1e1b00 */
[----:B---3--:R-:W0:Y:S01]  /*1f00*/  I2F.F64.U64 R36, R36 ;  /* 0x0000002400247312 */ /* 0x008e220000301800 */
[----:B------:R-:W-:Y:S05]  /*1f10*/  BRA `(.L_x_3159) ;  /* 0x0000000000087947 */ /* 0x000fea0003800000 */
.L_x_3182:
[----:B------:R-:W3:Y:S02]  /*1f20*/  LDG.E R4, desc[UR36][R4.64] ;  /* 0x0000002404047981 */ /* 0x000ee4000c1e1900 */
[----:B---3--:R0:W1:Y:S02]  /*1f30*/  I2F.F64.U32 R36, R4 ;  /* 0x0000000400247312 */ /* 0x0080640000201800 */
.L_x_3159:
[----:B------:R-:W2:Y:S02]  /*1f40*/  S2R R31, SR_TID.X ;  /* 0x00000000001f7919 */ /* 0x000ea40000002100 */
[----:B--2---:R-:W-:-:S07]  /*1f50*/  VIADD R31, R31, 0x80 ;  /* 0x000000801f1f7836 */ /* 0x004fce0000000000 */
.L_x_3120:
[----:B------:R-:W-:Y:S05]  /*1f60*/  BSYNC B6 ;  /* 0x0000000000067941 */ /* 0x000fea0003800000 */
.L_x_3119:
[----:B------:R-:W-:Y:S01]  /*1f70*/  ISETP.GE.AND P0, PT, R31, R2, PT ;  /* 0x000000021f00720c */ /* 0x000fe20003f06270 */
[----:B------:R-:W-:Y:S01]  /*1f80*/  BSSY B6, `(.L_x_3187) ;  /* 0x00001e9000067945 */ /* 0x000fe20003800000 */
[----:B------:R-:W-:-:S11]  /*1f90*/  CS2R R26, SRZ ;  /* 0x00000000001a7805 */ /* 0x000fd6000001ff00 */
[----:B------:R-:W-:Y:S05]  /*1fa0*/  @P0 BRA `(.L_x_3188) ;  /* 0x0000001c00980947 */ /* 0x000fea0003800000 */
[----:B0--3--:R-:W0:Y:S01]  /*1fb0*/  LDC.64 R4, c[0x0][0x238] ;  /* 0x00008e00ff047b82 */ /* 0x009e220000000a00 */
        /* <DEDUP_REMOVED lines=17> */
[----:B--2---:R0:W2:Y:S01]  /*20d0*/  I2F.F64.S16 R32, R4 ;  /* 0x0000000400207312 */ /* 0x0040a20000101c00 */
[----:B------:R-:W-:Y:S05]  /*20e0*/  BRA `(.L_x_3194) ;  /* 0x0000000c007c7947 */ /* 0x000fea0003800000 */
.L_x_3192:
[----:B------:R-:W2:Y:S02]  /*20f0*/  LDG.E.U8 R4, desc[UR36][R4.64] ;  /* 0x0000002404047981 */ /* 0x000ea4000c1e1100 */
[----:B--2---:R0:W2:Y:S01]  /*2100*/  I2F.F64.U16 R32, R4 ;  /* 0x0000000400207312 */ /* 0x0040a20000101800 */
[----:B------:R-:W-:Y:S05]  /*2110*/  BRA `(.L_x_3194) ;  /* 0x0000000c00707947 */ /* 0x000fea0003800000 */
.L_x_3191:
        /* <DEDUP_REMOVED lines=9> */
.L_x_3196:
[----:B------:R-:W2:Y:S02]  /*21b0*/  LDG.E R4, desc[UR36][R4.64] ;  /* 0x0000002404047981 */ /* 0x000ea4000c1e1900 */
[----:B--2---:R0:W2:Y:S01]  /*21c0*/  I2F.F64 R32, R4 ;  /* 0x0000000400207312 */ /* 0x0040a20000201c00 */
[----:B------:R-:W-:Y:S05]  /*21d0*/  BRA `(.L_x_3194) ;  /* 0x0000000c00407947 */ /* 0x000fea0003800000 */
.L_x_3195:
[----:B------:R-:W2:Y:S02]  /*21e0*/  LDG.E.U16 R4, desc[UR36][R4.64] ;  /* 0x0000002404047981 */ /* 0x000ea4000c1e1500 */
[----:B--2---:R0:W2:Y:S01]  /*21f0*/  I2F.F64.S16 R32, R4 ;  /* 0x0000000400207312 */ /* 0x0040a20000101c00 */
[----:B------:R-:W-:Y:S05]  /*2200*/  BRA `(.L_x_3194) ;  /* 0x0000000c00347947 */ /* 0x000fea0003800000 */
.L_x_3190:
        /* <DEDUP_REMOVED lines=10> */
.L_x_3198:
[----:B------:R-:W2:Y:S02]  /*22b0*/  LDG.E.U16 R0, desc[UR36][R4.64] ;  /* 0x0000002404007981 */ /* 0x000ea4000c1e1500 */
[----:B--2---:R-:W-:-:S05]  /*22c0*/  HADD2.F32 R0, -RZ, R0.H0_H0 ;  /* 0x20000000ff007230 */ /* 0x004fca0000004100 */
[----:B------:R-:W-:-:S04]  /*22d0*/  FMUL.FTZ R0, R0, 1 ;  /* 0x3f80000000007820 */ /* 0x000fc80000410000 */
[----:B------:R0:W2:Y:S01]  /*22e0*/  F2F.F64.F32 R32, R0 ;  /* 0x0000000000207310 */ /* 0x0000a20000201800 */
[----:B------:R-:W-:Y:S05]  /*22f0*/  BRA `(.L_x_3194) ;  /* 0x0000000800f87947 */ /* 0x000fea0003800000 */
.L_x_3197:
        /* <DEDUP_REMOVED lines=10> */
.L_x_3200:
[----:B------:R-:W2:Y:S02]  /*23a0*/  LDG.E.U16 R4, desc[UR36][R4.64] ;  /* 0x0000002404047981 */ /* 0x000ea4000c1e1500 */
[----:B--2---:R-:W-:-:S05]  /*23b0*/  HADD2.F32 R0, -RZ, R4.H0_H0 ;  /* 0x20000004ff007230 */ /* 0x004fca0000004100 */
[----:B------:R-:W-:-:S04]  /*23c0*/  FMUL.FTZ R0, R0, 1 ;  /* 0x3f80000000007820 */ /* 0x000fc80000410000 */
[----:B------:R0:W2:Y:S01]  /*23d0*/  F2F.F64.F32 R32, R0 ;  /* 0x0000000000207310 */ /* 0x0000a20000201800 */
[----:B------:R-:W-:Y:S05]  /*23e0*/  BRA `(.L_x_3194) ;  /* 0x0000000800bc7947 */ /* 0x000fea0003800000 */
.L_x_3199:
[----:B------:R0:W5:Y:S01]  /*23f0*/  LDG.E.64 R32, desc[UR36][R4.64] ;  /* 0x0000002404207981 */ /* 0x000162000c1e1b00 */
[----:B------:R-:W-:Y:S05]  /*2400*/  BRA `(.L_x_3194) ;  /* 0x0000000800b47947 */ /* 0x000fea0003800000 */
.L_x_3189:
        /* <DEDUP_REMOVED lines=13> */
.L_x_3203:
[----:B------:R0:W5:Y:S01]  /*24e0*/  LDG.E.64 R32, desc[UR36][R4.64] ;  /* 0x0000002404207981 */ /* 0x000162000c1e1b00 */
[----:B------:R-:W-:Y:S05]  /*24f0*/  BRA `(.L_x_3194) ;  /* 0x0000000800787947 */ /* 0x000fea0003800000 */
.L_x_3202:
        /* <DEDUP_REMOVED lines=26> */
[----:B------:R0:W2:Y:S01]  /*26a0*/  F2F.F64.F32 R32, R7 ;  /* 0x0000000700207310 */ /* 0x0000a20000201800 */
[----:B------:R-:W-:Y:S05]  /*26b0*/  BRA `(.L_x_3194) ;  /* 0x0000000800087947 */ /* 0x000fea0003800000 */
.L_x_3205:
        /* <DEDUP_REMOVED lines=15> */
.L_x_3204:
[----:B------:R-:W2:Y:S02]  /*27b0*/  LDG.E.U16 R0, desc[UR36][R4.64] ;  /* 0x0000002404007981 */ /* 0x000ea4000c1e1500 */
[----:B--2---:R-:W-:-:S04]  /*27c0*/  IMAD.U32 R0, R0, 0x10000, RZ ;  /* 0x0001000000007824 */ /* 0x004fc800078e00ff */
[----:B------:R-:W-:-:S04]  /*27d0*/  FMUL.FTZ R0, R0, 1 ;  /* 0x3f80000000007820 */ /* 0x000fc80000410000 */
[----:B------:R2:W3:Y:S01]  /*27e0*/  F2F.F64.F32 R32, R0 ;  /* 0x0000000000207310 */ /* 0x0004e20000201800 */
[----:B------:R-:W-:Y:S05]  /*27f0*/  BRA `(.L_x_3194) ;  /* 0x0000000400b87947 */ /* 0x000fea0003800000 */
.L_x_3201:
        /* <DEDUP_REMOVED lines=9> */
[----:B--2---:R0:W2:Y:S01]  /*2890*/  I2F.F64.U16 R32, R4 ;  /* 0x0000000400207312 */ /* 0x0040a20000101800 */
[----:B------:R-:W-:Y:S05]  /*28a0*/  BRA `(.L_x_3194) ;  /* 0x00000004008c7947 */ /* 0x000fea0003800000 */
.L_x_3208:
        /* <DEDUP_REMOVED lines=21> */
.L_x_3212:
[----:B------:R-:W-:Y:S05]  /*2a00*/  BSYNC B1 ;  /* 0x0000000000017941 */ /* 0x000fea0003800000 */
.L_x_3211:
[----:B------:R-:W-:Y:S01]  /*2a10*/  LEA R5, R0, 0x3b800000, 0x17 ;  /* 0x3b80000000057811 */ /* 0x000fe200078eb8ff */
[----:B------:R-:W-:-:S05]  /*2a20*/  IMAD.SHL.U32 R0, R3, 0x100000, RZ ;  /* 0x0010000003007824 */ /* 0x000fca00078e00ff */
[----:B------:R-:W-:-:S07]  /*2a30*/  LOP3.LUT R0, R5, R0, R6, 0xfe, !PT ;  /* 0x0000000005007212 */ /* 0x000fce00078efe06 */
.L_x_3210:
[----:B------:R-:W-:Y:S05]  /*2a40*/  BSYNC B0 ;  /* 0x0000000000007941 */ /* 0x000fea0003800000 */
.L_x_3209:
[----:B------:R-:W-:-:S04]  /*2a50*/  FMUL.FTZ R0, R0, 1 ;  /* 0x3f80000000007820 */ /* 0x000fc80000410000 */
[----:B------:R0:W2:Y:S01]  /*2a60*/  F2F.F64.F32 R32, R0 ;  /* 0x0000000000207310 */ /* 0x0000a20000201800 */
[----:B------:R-:W-:Y:S05]  /*2a70*/  BRA `(.L_x_3194) ;  /* 0x0000000400187947 */ /* 0x000fea0003800000 */
.L_x_3207:
        /* <DEDUP_REMOVED lines=21> */
.L_x_3216:
[----:B------:R-:W-:Y:S05]  /*2bd0*/  BSYNC B1 ;  /* 0x0000000000017941 */ /* 0x000fea0003800000 */
.L_x_3215:
[----:B------:R-:W-:Y:S01]  /*2be0*/  LEA R5, R0, 0x37800000, 0x17 ;  /* 0x3780000000057811 */ /* 0x000fe200078eb8ff */
[----:B------:R-:W-:-:S05]  /*2bf0*/  IMAD.SHL.U32 R0, R3, 0x200000, RZ ;  /* 0x0020000003007824 */ /* 0x000fca00078e00ff */
[----:B------:R-:W-:-:S07]  /*2c00*/  LOP3.LUT R0, R5, R0, R6, 0xfe, !PT ;  /* 0x0000000005007212 */ /* 0x000fce00078efe06 */
.L_x_3214:
[----:B------:R-:W-:Y:S05]  /*2c10*/  BSYNC B0 ;  /* 0x0000000000007941 */ /* 0x000fea0003800000 */
.L_x_3213:
[----:B------:R-:W-:-:S04]  /*2c20*/  FMUL.FTZ R0, R0, 1 ;  /* 0x3f80000000007820 */ /* 0x000fc80000410000 */
[----:B------:R0:W2:Y:S01]  /*2c30*/  F2F.F64.F32 R32, R0 ;  /* 0x0000000000207310 */ /* 0x0000a20000201800 */
[----:B------:R-:W-:Y:S05]  /*2c40*/  BRA `(.L_x_3194) ;  /* 0x0000000000a47947 */ /* 0x000fea0003800000 */
.L_x_3206:
        /* <DEDUP_REMOVED lines=14> */
.L_x_3220:
[----:B------:R-:W-:Y:S05]  /*2d30*/  BSYNC B0 ;  /* 0x0000000000007941 */ /* 0x000fea0003800000 */
.L_x_3219:
[----:B------:R-:W-:-:S04]  /*2d40*/  FMUL.FTZ R0, R0, 1 ;  /* 0x3f80000000007820 */ /* 0x000fc80000410000 */
[----:B------:R0:W2:Y:S01]  /*2d50*/  F2F.F64.F32 R32, R0 ;  /* 0x0000000000207310 */ /* 0x0000a20000201800 */
[----:B------:R-:W-:Y:S05]  /*2d60*/  BRA `(.L_x_3194) ;  /* 0x00000000005c7947 */ /* 0x000fea0003800000 */
.L_x_3193:
        /* <DEDUP_REMOVED lines=15> */
[----:B01--45:R-:W-:Y:S05]  /*2e60*/  CALL.ABS.NOINC R14 ;  /* 0x000000000e007343 */ /* 0x033fea0003c00000 */
.L_x_3221:
[----:B------:R-:W-:Y:S01]  /*2e70*/  CS2R R32, SRZ ;  /* 0x0000000000207805 */ /* 0x000fe2000001ff00 */
[----:B------:R-:W-:Y:S06]  /*2e80*/  BRA `(.L_x_3194) ;  /* 0x0000000000147947 */ /* 0x000fec0003800000 */
.L_x_3218:
[----:B------:R-:W2:Y:S02]  /*2e90*/  LDG.E.64 R32, desc[UR36][R4.64] ;  /* 0x0000002404207981 */ /* 0x000ea4000c1e1b00 */
[----:B--2---:R-:W0:Y:S01]  /*2ea0*/  I2F.F64.U64 R32, R32 ;  /* 0x0000002000207312 */ /* 0x004e220000301800 */
[----:B------:R-:W-:Y:S05]  /*2eb0*/  BRA `(.L_x_3194) ;  /* 0x0000000000087947 */ /* 0x000fea0003800000 */
.L_x_3217:
[----:B------:R-:W2:Y:S02]  /*2ec0*/  LDG.E R4, desc[UR36][R4.64] ;  /* 0x0000002404047981 */ /* 0x000ea4000c1e1900 */
[----:B--2---:R0:W2:Y:S02]  /*2ed0*/  I2F.F64.U32 R32, R4 ;  /* 0x0000000400207312 */ /* 0x0040a40000201800 */
.L_x_3194:
[----:B0-----:R-:W0:Y:S01]  /*2ee0*/  LDC.64 R4, c[0x0][0x240] ;  /* 0x00009000ff047b82 */ /* 0x001e220000000a00 */
[----:B--2---:R-:W-:Y:S01]  /*2ef0*/  PRMT R0, R16, 0x9910, RZ ;  /* 0x0000991010007816 */ /* 0x004fe200000000ff */
        /* <DEDUP_REMOVED lines=17> */
.L_x_3225:
[----:B------:R-:W2:Y:S02]  /*3010*/  LDG.E.U8 R4, desc[UR36][R4.64] ;  /* 0x0000002404047981 */ /* 0x000ea4000c1e1100 */
[----:B--2---:R0:W2:Y:S01]  /*3020*/  I2F.F64.U16 R26, R4 ;  /* 0x00000004001a7312 */ /* 0x0040a20000101800 */
[----:B------:R-:W-:Y:S05]  /*3030*/  BRA `(.L_x_3227) ;  /* 0x0000000c00707947 */ /* 0x000fea0003800000 */
.L_x_3224:
        /* <DEDUP_REMOVED lines=9> */
.L_x_3229:
[----:B------:R-:W2:Y:S02]  /*30d0*/  LDG.E R4, desc[UR36][R4.64] ;  /* 0x0000002404047981 */ /* 0x000ea4000c1e1900 */
[----:B--2---:R0:W2:Y:S01]  /*30e0*/  I2F.F64 R26, R4 ;  /* 0x00000004001a7312 */ /* 0x0040a20000201c00 */
[----:B------:R-:W-:Y:S05]  /*30f0*/  BRA `(.L_x_3227) ;  /* 0x0000000c00407947 */ /* 0x000fea0003800000 */
.L_x_3228:
[----:B------:R-:W2:Y:S02]  /*3100*/  LDG.E.U16 R4, desc[UR36][R4.64] ;  /* 0x0000002404047981 */ /* 0x000ea4000c1e1500 */
[----:B--2---:R0:W2:Y:S01]  /*3110*/  I2F.F64.S16 R26, R4 ;  /* 0x00000004001a7312 */ /* 0x0040a20000101c00 */
[----:B------:R-:W-:Y:S05]  /*3120*/  BRA `(.L_x_3227) ;  /* 0x0000000c00347947 */ /* 0x000fea0003800000 */
.L_x_3223:
        /* <DEDUP_REMOVED lines=10> */
.L_x_3231:
[----:B------:R-:W2:Y:S02]  /*31d0*/  LDG.E.U16 R0, desc[UR36][R4.64] ;  /* 0x0000002404007981 */ /* 0x000ea4000c1e1500 */
[----:B--2---:R-:W-:-:S05]  /*31e0*/  HADD2.F32 R0, -RZ, R0.H0_H0 ;  /* 0x20000000ff007230 */ /* 0x004fca0000004100 */
[----:B------:R-:W-:-:S04]  /*31f0*/  FMUL.FTZ R0, R0, 1 ;  /* 0x3f80000000007820 */ /* 0x000fc80000410000 */
[----:B------:R0:W2:Y:S01]  /*3200*/  F2F.F64.F32 R26, R0 ;  /* 0x00000000001a7310 */ /* 0x0000a20000201800 */
[----:B------:R-:W-:Y:S05]  /*3210*/  BRA `(.L_x_3227) ;  /* 0x0000000800f87947 */ /* 0x000fea0003800000 */
.L_x_3230:
        /* <DEDUP_REMOVED lines=10> */
.L_x_3233:
[----:B------:R-:W2:Y:S02]  /*32c0*/  LDG.E.U16 R4, desc[UR36][R4.64] ;  /* 0x0000002404047981 */ /* 0x000ea4000c1e1500 */
[----:B--2---:R-:W-:-:S05]  /*32d0*/  HADD2.F32 R0, -RZ, R4.H0_H0 ;  /* 0x20000004ff007230 */ /* 0x004fca0000004100 */
[----:B------:R-:W-:-:S04]  /*32e0*/  FMUL.FTZ R0, R0, 1 ;  /* 0x3f80000000007820 */ /* 0x000fc80000410000 */
[----:B------:R0:W2:Y:S01]  /*32f0*/  F2F.F64.F32 R26, R0 ;  /* 0x00000000001a7310 */ /* 0x0000a20000201800 */
[----:B------:R-:W-:Y:S05]  /*3300*/  BRA `(.L_x_3227) ;  /* 0x0000000800bc7947 */ /* 0x000fea0003800000 */
.L_x_3232:
[----:B------:R0:W5:Y:S01]  /*3310*/  LDG.E.64 R26, desc[UR36][R4.64] ;  /* 0x00000024041a7981 */ /* 0x000162000c1e1b00 */
[----:B------:R-:W-:Y:S05]  /*3320*/  BRA `(.L_x_3227) ;  /* 0x0000000800b47947 */ /* 0x000fea0003800000 */
.L_x_3222:
        /* <DEDUP_REMOVED lines=13> */
.L_x_3236:
[----:B------:R0:W5:Y:S01]  /*3400*/  LDG.E.64 R26, desc[UR36][R4.64] ;  /* 0x00000024041a7981 */ /* 0x000162000c1e1b00 */
[----:B------:R-:W-:Y:S05]  /*3410*/  BRA `(.L_x_3227) ;  /* 0x0000000800787947 */ /* 0x000fea0003800000 */
.L_x_3235:
        /* <DEDUP_REMOVED lines=28> */
.L_x_3238:
        /* <DEDUP_REMOVED lines=15> */
.L_x_3237:
[----:B------:R-:W2:Y:S02]  /*36d0*/  LDG.E.U16 R0, desc[UR36][R4.64] ;  /* 0x0000002404007981 */ /* 0x000ea4000c1e1500 */
[----:B--2---:R-:W-:-:S04]  /*36e0*/  IMAD.U32 R0, R0, 0x10000, RZ ;  /* 0x0001000000007824 */ /* 0x004fc800078e00ff */
[----:B------:R-:W-:-:S04]  /*36f0*/  FMUL.FTZ R0, R0, 1 ;  /* 0x3f80000000007820 */ /* 0x000fc80000410000 */
[----:B------:R0:W2:Y:S01]  /*3700*/  F2F.F64.F32 R26, R0 ;  /* 0x00000000001a7310 */ /* 0x0000a20000201800 */
[----:B------:R-:W-:Y:S05]  /*3710*/  BRA `(.L_x_3227) ;  /* 0x0000000400b87947 */ /* 0x000fea0003800000 */
.L_x_3234:
        /* <DEDUP_REMOVED lines=11> */
.L_x_3241:
        /* <DEDUP_REMOVED lines=21> */
.L_x_3245:
[----:B------:R-:W-:Y:S05]  /*3920*/  BSYNC B1 ;  /* 0x0000000000017941 */ /* 0x000fea0003800000 */
.L_x_3244:
[----:B------:R-:W-:Y:S01]  /*3930*/  LEA R5, R0, 0x3b800000, 0x17 ;  /* 0x3b80000000057811 */ /* 0x000fe200078eb8ff */
[----:B------:R-:W-:-:S05]  /*3940*/  IMAD.SHL.U32 R0, R3, 0x100000, RZ ;  /* 0x0010000003007824 */ /* 0x000fca00078e00ff */
[----:B------:R-:W-:-:S07]  /*3950*/  LOP3.LUT R0, R5, R0, R6, 0xfe, !PT ;  /* 0x0000000005007212 */ /* 0x000fce00078efe06 */
.L_x_3243:
[----:B------:R-:W-:Y:S05]  /*3960*/  BSYNC B0 ;  /* 0x0000000000007941 */ /* 0x000fea0003800000 */
.L_x_3242:
[----:B------:R-:W-:-:S04]  /*3970*/  FMUL.FTZ R0, R0, 1 ;  /* 0x3f80000000007820 */ /* 0x000fc80000410000 */
[----:B------:R0:W2:Y:S01]  /*3980*/  F2F.F64.F32 R26, R0 ;  /* 0x00000000001a7310 */ /* 0x0000a20000201800 */
[----:B------:R-:W-:Y:S05]  /*3990*/  BRA `(.L_x_3227) ;  /* 0x0000000400187947 */ /* 0x000fea0003800000 */
.L_x_3240:
        /* <DEDUP_REMOVED lines=21> */
.L_x_3249:
[----:B------:R-:W-:Y:S05]  /*3af0*/  BSYNC B1 ;  /* 0x0000000000017941 */ /* 0x000fea0003800000 */
.L_x_3248:
[----:B------:R-:W-:Y:S01]  /*3b00*/  LEA R5, R0, 0x37800000, 0x17 ;  /* 0x3780000000057811 */ /* 0x000fe200078eb8ff */
[----:B------:R-:W-:-:S05]  /*3b10*/  IMAD.SHL.U32 R0, R3, 0x200000, RZ ;  /* 0x0020000003007824 */ /* 0x000fca00078e00ff */
[----:B------:R-:W-:-:S07]  /*3b20*/  LOP3.LUT R0, R5, R0, R6, 0xfe, !PT ;  /* 0x0000000005007212 */ /* 0x000fce00078efe06 */
.L_x_3247:
[----:B------:R-:W-:Y:S05]  /*3b30*/  BSYNC B0 ;  /* 0x0000000000007941 */ /* 0x000fea0003800000 */
.L_x_3246:
[----:B------:R-:W-:-:S04]  /*3b40*/  FMUL.FTZ R0, R0, 1 ;  /* 0x3f80000000007820 */ /* 0x000fc80000410000 */
[----:B------:R0:W2:Y:S01]  /*3b50*/  F2F.F64.F32 R26, R0 ;  /* 0x00000000001a7310 */ /* 0x0000a20000201800 */
[----:B------:R-:W-:Y:S05]  /*3b60*/  BRA `(.L_x_3227) ;  /* 0x0000000000a47947 */ /* 0x000fea0003800000 */
.L_x_3239:
        /* <DEDUP_REMOVED lines=14> */
.L_x_3253:
[----:B------:R-:W-:Y:S05]  /*3c50*/  BSYNC B0 ;  /* 0x0000000000007941 */ /* 0x000fea0003800000 */
.L_x_3252:
[----:B------:R-:W-:-:S04]  /*3c60*/  FMUL.FTZ R0, R0, 1 ;  /* 0x3f80000000007820 */ /* 0x000fc80000410000 */
[----:B------:R0:W2:Y:S01]  /*3c70*/  F2F.F64.F32 R26, R0 ;  /* 0x00000000001a7310 */ /* 0x0000a20000201800 */
[----:B------:R-:W-:Y:S05]  /*3c80*/  BRA `(.L_x_3227) ;  /* 0x00000000005c7947 */ /* 0x000fea0003800000 */
.L_x_3226:
        /* <DEDUP_REMOVED lines=16> */
.L_x_3254:
[----:B------:R-:W-:Y:S01]  /*3d90*/  CS2R R26, SRZ ;  /* 0x00000000001a7805 */ /* 0x000fe2000001ff00 */
[----:B------:R-:W-:Y:S06]  /*3da0*/  BRA `(.L_x_3227) ;  /* 0x0000000000147947 */ /* 0x000fec0003800000 */
.L_x_3251:
[----:B------:R-:W2:Y:S02]  /*3db0*/  LDG.E.64 R26, desc[UR36][R4.64] ;  /* 0x00000024041a7981 */ /* 0x000ea4000c1e1b00 */
[----:B--2---:R-:W0:Y:S01]  /*3dc0*/  I2F.F64.U64 R26, R26 ;  /* 0x0000001a001a7312 */ /* 0x004e220000301800 */
[----:B------:R-:W-:Y:S05]  /*3dd0*/  BRA `(.L_x_3227) ;  /* 0x0000000000087947 */ /* 0x000fea0003800000 */
.L_x_3250:
[----:B------:R-:W2:Y:S02]  /*3de0*/  LDG.E R4, desc[UR36][R4.64] ;  /* 0x0000002404047981 */ /* 0x000ea4000c1e1900 */
[----:B--2---:R0:W2:Y:S02]  /*3df0*/  I2F.F64.U32 R26, R4 ;  /* 0x00000004001a7312 */ /* 0x0040a40000201800 */
.L_x_3227:
[----:B------:R-:W-:-:S07]  /*3e00*/  VIADD R31, R31, 0x80 ;  /* 0x000000801f1f7836 */ /* 0x000fce0000000000 */
.L_x_3188:
[----:B------:R-:W-:Y:S05]  /*3e10*/  BSYNC B6 ;  /* 0x0000000000067941 */ /* 0x000fea0003800000 */
.L_x_3187:
[----:B------:R-:W-:Y:S01]  /*3e20*/  ISETP.GE.AND P0, PT, R31, R2, PT ;  /* 0x000000021f00720c */ /* 0x000fe20003f06270 */
[----:B------:R-:W-:Y:S01]  /*3e30*/  BSSY B6, `(.L_x_3255) ;  /* 0x00001eb000067945 */ /* 0x000fe20003800000 */
[----:B------:R-:W-:Y:S02]  /*3e40*/  CS2R R22, SRZ ;  /* 0x0000000000167805 */ /* 0x000fe4000001ff00 */
[----:B------:R-:W-:Y:S02]  /*3e50*/  CS2R R18, SRZ ;  /* 0x0000000000127805 */ /* 0x000fe4000001ff00 */
[----:B------:R-:W-:-:S07]  /*3e60*/  CS2R R24, SRZ ;  /* 0x0000000000187805 */ /* 0x000fce000001ff00 */
        /* <DEDUP_REMOVED lines=19> */
[----:B---3--:R0:W3:Y:S01]  /*3fa0*/  I2F.F64.S16 R24, R4 ;  /* 0x0000000400187312 */ /* 0x0080e20000101c00 */
[----:B------:R-:W-:Y:S05]  /*3fb0*/  BRA `(.L_x_3262) ;  /* 0x0000000c007c7947 */ /* 0x000fea0003800000 */
.L_x_3260:
[----:B------:R-:W3:Y:S02]  /*3fc0*/  LDG.E.U8 R4, desc[UR36][R4.64] ;  /* 0x0000002404047981 */ /* 0x000ee4000c1e1100 */
[----:B---3--:R0:W3:Y:S01]  /*3fd0*/  I2F.F64.U16 R24, R4 ;  /* 0x0000000400187312 */ /* 0x0080e20000101800 */
[----:B------:R-:W-:Y:S05]  /*3fe0*/  BRA `(.L_x_3262) ;  /* 0x0000000c00707947 */ /* 0x000fea0003800000 */
.L_x_3259:
        /* <DEDUP_REMOVED lines=9> */
.L_x_3264:
[----:B------:R-:W3:Y:S02]  /*4080*/  LDG.E R4, desc[UR36][R4.64] ;  /* 0x0000002404047981 */ /* 0x000ee4000c1e1900 */
[----:B---3--:R0:W3:Y:S01]  /*4090*/  I2F.F64 R24, R4 ;  /* 0x0000000400187312 */ /* 0x0080e20000201c00 */
[----:B------:R-:W-:Y:S05]  /*40a0*/  BRA `(.L_x_3262) ;  /* 0x0000000c00407947 */ /* 0x000fea0003800000 */
.L_x_3263:
[----:B------:R-:W3:Y:S02]  /*40b0*/  LDG.E.U16 R4, desc[UR36][R4.64] ;  /* 0x0000002404047981 */ /* 0x000ee4000c1e1500 */
[----:B---3--:R0:W3:Y:S01]  /*40c0*/  I2F.F64.S16 R24, R4 ;  /* 0x0000000400187312 */ /* 0x0080e20000101c00 */
[----:B------:R-:W-:Y:S05]  /*40d0*/  BRA `(.L_x_3262) ;  /* 0x0000000c00347947 */ /* 0x000fea0003800000 */
.L_x_3258:
        /* <DEDUP_REMOVED lines=10> */
.L_x_3266:
[----:B------:R-:W3:Y:S02]  /*4180*/  LDG.E.U16 R0, desc[UR36][R4.64] ;  /* 0x0000002404007981 */ /* 0x000ee4000c1e1500 */
[----:B---3--:R-:W-:-:S05]  /*4190*/  HADD2.F32 R0, -RZ, R0.H0_H0 ;  /* 0x20000000ff007230 */ /* 0x008fca0000004100 */
[----:B------:R-:W-:-:S04]  /*41a0*/  FMUL.FTZ R0, R0, 1 ;  /* 0x3f80000000007820 */ /* 0x000fc80000410000 */
[----:B------:R0:W3:Y:S01]  /*41b0*/  F2F.F64.F32 R24, R0 ;  /* 0x0000000000187310 */ /* 0x0000e20000201800 */
[----:B------:R-:W-:Y:S05]  /*41c0*/  BRA `(.L_x_3262) ;  /* 0x0000000800f87947 */ /* 0x000fea0003800000 */
.L_x_3265:
        /* <DEDUP_REMOVED lines=10> */
.L_x_3268:
[----:B------:R-:W3:Y:S02]  /*4270*/  LDG.E.U16 R4, desc[UR36][R4.64] ;  /* 0x0000002404047981 */ /* 0x000ee4000c1e1500 */
[----:B---3--:R-:W-:-:S05]  /*4280*/  HADD2.F32 R0, -RZ, R4.H0_H0 ;  /* 0x20000004ff007230 */ /* 0x008fca0000004100 */
[----:B------:R-:W-:-:S04]  /*4290*/  FMUL.FTZ R0, R0, 1 ;  /* 0x3f80000000007820 */ /* 0x000fc80000410000 */
[----:B------:R0:W3:Y:S01]  /*42a0*/  F2F.F64.F32 R24, R0 ;  /* 0x0000000000187310 */ /* 0x0000e20000201800 */
[----:B------:R-:W-:Y:S05]  /*42b0*/  BRA `(.L_x_3262) ;  /* 0x0000000800bc7947 */ /* 0x000fea0003800000 */
.L_x_3267:
[----:B------:R0:W5:Y:S01]  /*42c0*/  LDG.E.64 R24, desc[UR36][R4.64] ;  /* 0x0000002404187981 */ /* 0x000162000c1e1b00 */
[----:B------:R-:W-:Y:S05]  /*42d0*/  BRA `(.L_x_3262) ;  /* 0x0000000800b47947 */ /* 0x000fea0003800000 */
.L_x_3257:
        /* <DEDUP_REMOVED lines=13> */
.L_x_3271:
[----:B------:R0:W5:Y:S01]  /*43b0*/  LDG.E.64 R24, desc[UR36][R4.64] ;  /* 0x0000002404187981 */ /* 0x000162000c1e1b00 */
[----:B------:R-:W-:Y:S05]  /*43c0*/  BRA `(.L_x_3262) ;  /* 0x0000000800787947 */ /* 0x000fea0003800000 */
.L_x_3270:
        /* <DEDUP_REMOVED lines=26> */
[----:B------:R0:W3:Y:S01]  /*4570*/  F2F.F64.F32 R24, R7 ;  /* 0x0000000700187310 */ /* 0x0000e20000201800 */
[----:B------:R-:W-:Y:S05]  /*4580*/  BRA `(.L_x_3262) ;  /* 0x0000000800087947 */ /* 0x000fea0003800000 */
.L_x_3273:
        /* <DEDUP_REMOVED lines=13> */
[----:B------:R0:W3:Y:S01]  /*4660*/  F2F.F64.F32 R24, R0 ;  /* 0x0000000000187310 */ /* 0x0000e20000201800 */
[----:B------:R-:W-:Y:S05]  /*4670*/  BRA `(.L_x_3262) ;  /* 0x0000000400cc7947 */ /* 0x000fea0003800000 */
.L_x_3272:
[----:B------:R-:W3:Y:S02]  /*4680*/  LDG.E.U16 R0, desc[UR36][R4.64] ;  /* 0x0000002404007981 */ /* 0x000ee4000c1e1500 */
[----:B---3--:R-:W-:-:S04]  /*4690*/  IMAD.U32 R0, R0, 0x10000, RZ ;  /* 0x0001000000007824 */ /* 0x008fc800078e00ff */
[----:B------:R-:W-:-:S04]  /*46a0*/  FMUL.FTZ R0, R0, 1 ;  /* 0x3f80000000007820 */ /* 0x000fc80000410000 */
[----:B------:R3:W0:Y:S01]  /*46b0*/  F2F.F64.F32 R24, R0 ;  /* 0x0000000000187310 */ /* 0x0006220000201800 */
[----:B------:R-:W-:Y:S05]  /*46c0*/  BRA `(.L_x_3262) ;  /* 0x0000000400b87947 */ /* 0x000fea0003800000 */
.L_x_3269:
        /* <DEDUP_REMOVED lines=9> */
[----:B---3--:R0:W3:Y:S01]  /*4760*/  I2F.F64.U16 R24, R4 ;  /* 0x0000000400187312 */ /* 0x0080e20000101800 */
[----:B------:R-:W-:Y:S05]  /*4770*/  BRA `(.L_x_3262) ;  /* 0x00000004008c7947 */ /* 0x000fea0003800000 */
.L_x_3276:
        /* <DEDUP_REMOVED lines=21> */
.L_x_3280:
[----:B------:R-:W-:Y:S05]  /*48d0*/  BSYNC B1 ;  /* 0x0000000000017941 */ /* 0x000fea0003800000 */
.L_x_3279:
[----:B------:R-:W-:Y:S01]  /*48e0*/  LEA R5, R0, 0x3b800000, 0x17 ;  /* 0x3b80000000057811 */ /* 0x000fe200078eb8ff */
[----:B------:R-:W-:-:S05]  /*48f0*/  IMAD.SHL.U32 R0, R3, 0x100000, RZ ;  /* 0x0010000003007824 */ /* 0x000fca00078e00ff */
[----:B------:R-:W-:-:S07]  /*4900*/  LOP3.LUT R0, R5, R0, R6, 0xfe, !PT ;  /* 0x0000000005007212 */ /* 0x000fce00078efe06 */
.L_x_3278:
[----:B------:R-:W-:Y:S05]  /*4910*/  BSYNC B0 ;  /* 0x0000000000007941 */ /* 0x000fea0003800000 */
.L_x_3277:
[----:B------:R-:W-:-:S04]  /*4920*/  FMUL.FTZ R0, R0, 1 ;  /* 0x3f80000000007820 */ /* 0x000fc80000410000 */
[----:B------:R0:W3:Y:S01]  /*4930*/  F2F.F64.F32 R24, R0 ;  /* 0x0000000000187310 */ /* 0x0000e20000201800 */
[----:B------:R-:W-:Y:S05]  /*4940*/  BRA `(.L_x_3262) ;  /* 0x0000000400187947 */ /* 0x000fea0003800000 */
.L_x_3275:
        /* <DEDUP_REMOVED lines=21> */
.L_x_3284:
[----:B------:R-:W-:Y:S05]  /*4aa0*/  BSYNC B1 ;  /* 0x0000000000017941 */ /* 0x000fea0003800000 */
.L_x_3283:
[----:B------:R-:W-:Y:S01]  /*4ab0*/  LEA R5, R0, 0x37800000, 0x17 ;  /* 0x3780000000057811 */ /* 0x000fe200078eb8ff */
[----:B------:R-:W-:-:S05]  /*4ac0*/  IMAD.SHL.U32 R0, R3, 0x200000, RZ ;  /* 0x0020000003007824 */ /* 0x000fca00078e00ff */
[----:B------:R-:W-:-:S07]  /*4ad0*/  LOP3.LUT R0, R5, R0, R6, 0xfe, !PT ;  /* 0x0000000005007212 */ /* 0x000fce00078efe06 */
.L_x_3282:
[----:B------:R-:W-:Y:S05]  /*4ae0*/  BSYNC B0 ;  /* 0x0000000000007941 */ /* 0x000fea0003800000 */
.L_x_3281:
[----:B------:R-:W-:-:S04]  /*4af0*/  FMUL.FTZ R0, R0, 1 ;  /* 0x3f80000000007820 */ /* 0x000fc80000410000 */
[----:B------:R0:W3:Y:S01]  /*4b00*/  F2F.F64.F32 R24, R0 ;  /* 0x0000000000187310 */ /* 0x0000e20000201800 */
[----:B------:R-:W-:Y:S05]  /*4b10*/  BRA `(.L_x_3262) ;  /* 0x0000000000a47947 */ /* 0x000fea0003800000 */
.L_x_3274:
        /* <DEDUP_REMOVED lines=14> */
.L_x_3288:
[----:B------:R-:W-:Y:S05]  /*4c00*/  BSYNC B0 ;  /* 0x0000000000007941 */ /* 0x000fea0003800000 */
.L_x_3287:
[----:B------:R-:W-:-:S04]  /*4c10*/  FMUL.FTZ R0, R0, 1 ;  /* 0x3f80000000007820 */ /* 0x000fc80000410000 */
[----:B------:R0:W3:Y:S01]  /*4c20*/  F2F.F64.F32 R24, R0 ;  /* 0x0000000000187310 */ /* 0x0000e20000201800 */
[----:B------:R-:W-:Y:S05]  /*4c30*/  BRA `(.L_x_3262) ;  /* 0x00000000005c7947 */ /* 0x000fea0003800000 */
.L_x_3261:
        /* <DEDUP_REMOVED lines=16> */
.L_x_3289:
[----:B------:R-:W-:Y:S01]  /*4d40*/  CS2R R24, SRZ ;  /* 0x0000000000187805 */ /* 0x000fe2000001ff00 */
[----:B------:R-:W-:Y:S06]  /*4d50*/  BRA `(.L_x_3262) ;  /* 0x0000000000147947 */ /* 0x000fec0003800000 */
.L_x_3286:
[----:B------:R-:W3:Y:S02]  /*4d60*/  LDG.E.64 R24, desc[UR36][R4.64] ;  /* 0x0000002404187981 */ /* 0x000ee4000c1e1b00 */
[----:B---3--:R-:W0:Y:S01]  /*4d70*/  I2F.F64.U64 R24, R24 ;  /* 0x0000001800187312 */ /* 0x008e220000301800 */
[----:B------:R-:W-:Y:S05]  /*4d80*/  BRA `(.L_x_3262) ;  /* 0x0000000000087947 */ /* 0x000fea0003800000 */
.L_x_3285:
[----:B------:R-:W3:Y:S02]  /*4d90*/  LDG.E R4, desc[UR36][R4.64] ;  /* 0x0000002404047981 */ /* 0x000ee4000c1e1900 */
[----:B---3--:R0:W3:Y:S02]  /*4da0*/  I2F.F64.U32 R24, R4 ;  /* 0x0000000400187312 */ /* 0x0080e40000201800 */
.L_x_3262:
[----:B0-----:R-:W0:Y:S01]  /*4db0*/  LDC.64 R4, c[0x0][0x240] ;  /* 0x00009000ff047b82 */ /* 0x001e220000000a00 */
[----:B---3--:R-:W-:Y:S01]  /*4dc0*/  PRMT R0, R16, 0x9910, RZ ;  /* 0x0000991010007816 */ /* 0x008fe200000000ff */
        /* <DEDUP_REMOVED lines=17> */
.L_x_3293:
[----:B------:R-:W3:Y:S02]  /*4ee0*/  LDG.E.U8 R4, desc[UR36][R4.64] ;  /* 0x0000002404047981 */ /* 0x000ee4000c1e1100 */
[----:B---3--:R0:W3:Y:S01]  /*4ef0*/  I2F.F64.U16 R18, R4 ;  /* 0x0000000400127312 */ /* 0x0080e20000101800 */
[----:B------:R-:W-:Y:S05]  /*4f00*/  BRA `(.L_x_3295) ;  /* 0x0000000c00707947 */ /* 0x000fea0003800000 */
.L_x_3292:
        /* <DEDUP_REMOVED lines=9> */
.L_x_3297:
[----:B------:R-:W3:Y:S02]  /*4fa0*/  LDG.E R4, desc[UR36][R4.64] ;  /* 0x0000002404047981 */ /* 0x000ee4000c1e1900 */
[----:B---3--:R0:W3:Y:S01]  /*4fb0*/  I2F.F64 R18, R4 ;  /* 0x0000000400127312 */ /* 0x0080e20000201c00 */
[----:B------:R-:W-:Y:S05]  /*4fc0*/  BRA `(.L_x_3295) ;  /* 0x0000000c00407947 */ /* 0x000fea0003800000 */
.L_x_3296:
[----:B------:R-:W3:Y:S02]  /*4fd0*/  LDG.E.U16 R4, desc[UR36][R4.64] ;  /* 0x0000002404047981 */ /* 0x000ee4000c1e1500 */
[----:B---3--:R0:W3:Y:S01]  /*4fe0*/  I2F.F64.S16 R18, R4 ;  /* 0x0000000400127312 */ /* 0x0080e20000101c00 */
[----:B------:R-:W-:Y:S05]  /*4ff0*/  BRA `(.L_x_3295) ;  /* 0x0000000c00347947 */ /* 0x000fea0003800000 */
.L_x_3291:
        /* <DEDUP_REMOVED lines=10> */
.L_x_3299:
[----:B------:R-:W3:Y:S02]  /*50a0*/  LDG.E.U16 R0, desc[UR36][R4.64] ;  /* 0x0000002404007981 */ /* 0x000ee4000c1e1500 */
[----:B---3--:R-:W-:-:S05]  /*50b0*/  HADD2.F32 R0, -RZ, R0.H0_H0 ;  /* 0x20000000ff007230 */ /* 0x008fca0000004100 */
[----:B------:R-:W-:-:S04]  /*50c0*/  FMUL.FTZ R0, R0, 1 ;  /* 0x3f80000000007820 */ /* 0x000fc80000410000 */
[----:B------:R0:W3:Y:S01]  /*50d0*/  F2F.F64.F32 R18, R0 ;  /* 0x0000000000127310 */ /* 0x0000e20000201800 */
[----:B------:R-:W-:Y:S05]  /*50e0*/  BRA `(.L_x_3295) ;  /* 0x0000000800f87947 */ /* 0x000fea0003800000 */
.L_x_3298:
        /* <DEDUP_REMOVED lines=10> */
.L_x_3301:
[----:B------:R-:W3:Y:S02]  /*5190*/  LDG.E.U16 R4, desc[UR36][R4.64] ;  /* 0x0000002404047981 */ /* 0x000ee4000c1e1500 */
[----:B---3--:R-:W-:-:S05]  /*51a0*/  HADD2.F32 R0, -RZ, R4.H0_H0 ;  /* 0x20000004ff007230 */ /* 0x008fca0000004100 */
[----:B------:R-:W-:-:S04]  /*51b0*/  FMUL.FTZ R0, R0, 1 ;  /* 0x3f80000000007820 */ /* 0x000fc80000410000 */
[----:B------:R0:W3:Y:S01]  /*51c0*/  F2F.F64.F32 R18, R0 ;  /* 0x0000000000127310 */ /* 0x0000e20000201800 */
[----:B------:R-:W-:Y:S05]  /*51d0*/  BRA `(.L_x_3295) ;  /* 0x0000000800bc7947 */ /* 0x000fea0003800000 */
.L_x_3300:
[----:B------:R0:W5:Y:S01]  /*51e0*/  LDG.E.64 R18, desc[UR36][R4.64] ;  /* 0x0000002404127981 */ /* 0x000162000c1e1b00 */
[----:B------:R-:W-:Y:S05]  /*51f0*/  BRA `(.L_x_3295) ;  /* 0x0000000800b47947 */ /* 0x000fea0003800000 */
.L_x_3290:
        /* <DEDUP_REMOVED lines=13> */
.L_x_3304:
[----:B------:R0:W5:Y:S01]  /*52d0*/  LDG.E.64 R18, desc[UR36][R4.64] ;  /* 0x0000002404127981 */ /* 0x000162000c1e1b00 */
[----:B------:R-:W-:Y:S05]  /*52e0*/  BRA `(.L_x_3295) ;  /* 0x0000000800787947 */ /* 0x000fea0003800000 */
.L_x_3303:
        /* <DEDUP_REMOVED lines=28> */
.L_x_3306:
        /* <DEDUP_REMOVED lines=15> */
.L_x_3305:
[----:B------:R-:W3:Y:S02]  /*55a0*/  LDG.E.U16 R0, desc[UR36][R4.64] ;  /* 0x0000002404007981 */ /* 0x000ee4000c1e1500 */
[----:B---3--:R-:W-:-:S04]  /*55b0*/  IMAD.U32 R0, R0, 0x10000, RZ ;  /* 0x0001000000007824 */ /* 0x008fc800078e00ff */
[----:B------:R-:W-:-:S04]  /*55c0*/  FMUL.FTZ R0, R0, 1 ;  /* 0x3f80000000007820 */ /* 0x000fc80000410000 */
[----:B------:R0:W3:Y:S01]  /*55d0*/  F2F.F64.F32 R18, R0 ;  /* 0x0000000000127310 */ /* 0x0000e20000201800 */
[----:B------:R-:W-:Y:S05]  /*55e0*/  BRA `(.L_x_3295) ;  /* 0x0000000400b87947 */ /* 0x000fea0003800000 */
.L_x_3302:
        /* <DEDUP_REMOVED lines=11> */
.L_x_3309:
        /* <DEDUP_REMOVED lines=21> */
.L_x_3313:
[----:B------:R-:W-:Y:S05]  /*57f0*/  BSYNC B1 ;  /* 0x0000000000017941 */ /* 0x000fea0003800000 */
.L_x_3312:
[----:B------:R-:W-:Y:S01]  /*5800*/  LEA R5, R0, 0x3b800000, 0x17 ;  /* 0x3b80000000057811 */ /* 0x000fe200078eb8ff */
[----:B------:R-:W-:-:S05]  /*5810*/  IMAD.SHL.U32 R0, R3, 0x100000, RZ ;  /* 0x0010000003007824 */ /* 0x000fca00078e00ff */
[----:B------:R-:W-:-:S07]  /*5820*/  LOP3.LUT R0, R5, R0, R6, 0xfe, !PT ;  /* 0x0000000005007212 */ /* 0x000fce00078efe06 */
.L_x_3311:
[----:B------:R-:W-:Y:S05]  /*5830*/  BSYNC B0 ;  /* 0x0000000000007941 */ /* 0x000fea0003800000 */
.L_x_3310:
[----:B------:R-:W-:-:S04]  /*5840*/  FMUL.FTZ R0, R0, 1 ;  /* 0x3f80000000007820 */ /* 0x000fc80000410000 */
[----:B------:R0:W3:Y:S01]  /*5850*/  F2F.F64.F32 R18, R0 ;  /* 0x0000000000127310 */ /* 0x0000e20000201800 */
[----:B------:R-:W-:Y:S05]  /*5860*/  BRA `(.L_x_3295) ;  /* 0x0000000400187947 */ /* 0x000fea0003800000 */
.L_x_3308:
        /* <DEDUP_REMOVED lines=21> */
.L_x_3317:
[----:B------:R-:W-:Y:S05]  /*59c0*/  BSYNC B1 ;  /* 0x0000000000017941 */ /* 0x000fea0003800000 */
.L_x_3316:
[----:B------:R-:W-:Y:S01]  /*59d0*/  LEA R5, R0, 0x37800000, 0x17 ;  /* 0x3780000000057811 */ /* 0x000fe200078eb8ff */
[----:B------:R-:W-:-:S05]  /*59e0*/  IMAD.SHL.U32 R0, R3, 0x200000, RZ ;  /* 0x0020000003007824 */ /* 0x000fca00078e00ff */
[----:B------:R-:W-:-:S07]  /*59f0*/  LOP3.LUT R0, R5, R0, R6, 0xfe, !PT ;  /* 0x0000000005007212 */ /* 0x000fce00078efe06 */
.L_x_3315:
[----:B------:R-:W-:Y:S05]  /*5a00*/  BSYNC B0 ;  /* 0x0000000000007941 */ /* 0x000fea0003800000 */
.L_x_3314:
[----:B------:R-:W-:-:S04]  /*5a10*/  FMUL.FTZ R0, R0, 1 ;  /* 0x3f80000000007820 */ /* 0x000fc80000410000 */
[----:B------:R0:W3:Y:S01]  /*5a20*/  F2F.F64.F32 R18, R0 ;  /* 0x0000000000127310 */ /* 0x0000e20000201800 */
[----:B------:R-:W-:Y:S05]  /*5a30*/  BRA `(.L_x_3295) ;  /* 0x0000000000a47947 */ /* 0x000fea0003800000 */
.L_x_3307:
        /* <DEDUP_REMOVED lines=14> */
.L_x_3321:
[----:B------:R-:W-:Y:S05]  /*5b20*/  BSYNC B0 ;  /* 0x0000000000007941 */ /* 0x000fea0003800000 */
.L_x_3320:
[----:B------:R-:W-:-:S04]  /*5b30*/  FMUL.FTZ R0, R0, 1 ;  /* 0x3f80000000007820 */ /* 0x000fc80000410000 */
[----:B------:R0:W3:Y:S01]  /*5b40*/  F2F.F64.F32 R18, R0 ;  /* 0x0000000000127310 */ /* 0x0000e20000201800 */
[----:B------:R-:W-:Y:S05]  /*5b50*/  BRA `(.L_x_3295) ;  /* 0x00000000005c7947 */ /* 0x000fea0003800000 */
.L_x_3294:
        /* <DEDUP_REMOVED lines=16> */
.L_x_3322:
[----:B------:R-:W-:Y:S01]  /*5c60*/  CS2R R18, SRZ ;  /* 0x0000000000127805 */ /* 0x000fe2000001ff00 */
[----:B------:R-:W-:Y:S06]  /*5c70*/  BRA `(.L_x_3295) ;  /* 0x0000000000147947 */ /* 0x000fec0003800000 */
.L_x_3319:
[----:B------:R-:W3:Y:S02]  /*5c80*/  LDG.E.64 R18, desc[UR36][R4.64] ;  /* 0x0000002404127981 */ /* 0x000ee4000c1e1b00 */
[----:B---3--:R-:W0:Y:S01]  /*5c90*/  I2F.F64.U64 R18, R18 ;  /* 0x0000001200127312 */ /* 0x008e220000301800 */
[----:B------:R-:W-:Y:S05]  /*5ca0*/  BRA `(.L_x_3295) ;  /* 0x0000000000087947 */ /* 0x000fea0003800000 */
.L_x_3318:
[----:B------:R-:W3:Y:S02]  /*5cb0*/  LDG.E R4, desc[UR36][R4.64] ;  /* 0x0000002404047981 */ /* 0x000ee4000c1e1900 */
[----:B---3--:R0:W3:Y:S02]  /*5cc0*/  I2F.F64.U32 R18, R4 ;  /* 0x0000000400127312 */ /* 0x0080e40000201800 */
.L_x_3295:
[----:B------:R-:W-:-:S07]  /*5cd0*/  VIADD R31, R31, 0x80 ;  /* 0x000000801f1f7836 */ /* 0x000fce0000000000 */
.L_x_3256:
[----:B------:R-:W-:Y:S05]  /*5ce0*/  BSYNC B6 ;  /* 0x0000000000067941 */ /* 0x000fea0003800000 */
.L_x_3255:
        /* <DEDUP_REMOVED lines=24> */
.L_x_3328:
[----:B------:R-:W3:Y:S02]  /*5e70*/  LDG.E.U8 R4, desc[UR36][R4.64] ;  /* 0x0000002404047981 */ /* 0x000ee4000c1e1100 */
[----:B---3--:R0:W3:Y:S01]  /*5e80*/  I2F.F64.U16 R16, R4 ;  /* 0x0000000400107312 */ /* 0x0080e20000101800 */
[----:B------:R-:W-:Y:S05]  /*5e90*/  BRA `(.L_x_3330) ;  /* 0x0000000c00707947 */ /* 0x000fea0003800000 */
.L_x_3327:
        /* <DEDUP_REMOVED lines=9> */
.L_x_3332:
[----:B------:R-:W3:Y:S02]  /*5f30*/  LDG.E R4, desc[UR36][R4.64] ;  /* 0x0000002404047981 */ /* 0x000ee4000c1e1900 */
[----:B---3--:R0:W3:Y:S01]  /*5f40*/  I2F.F64 R16, R4 ;  /* 0x0000000400107312 */ /* 0x0080e20000201c00 */
[----:B------:R-:W-:Y:S05]  /*5f50*/  BRA `(.L_x_3330) ;  /* 0x0000000c00407947 */ /* 0x000fea0003800000 */
.L_x_3331:
[----:B------:R-:W3:Y:S02]  /*5f60*/  LDG.E.U16 R4, desc[UR36][R4.64] ;  /* 0x0000002404047981 */ /* 0x000ee4000c1e1500 */
[----:B---3--:R0:W3:Y:S01]  /*5f70*/  I2F.F64.S16 R16, R4 ;  /* 0x0000000400107312 */ /* 0x0080e20000101c00 */
[----:B------:R-:W-:Y:S05]  /*5f80*/  BRA `(.L_x_3330) ;  /* 0x0000000c00347947 */ /* 0x000fea0003800000 */
.L_x_3326:
        /* <DEDUP_REMOVED lines=10> */
.L_x_3334:
[----:B------:R-:W3:Y:S02]  /*6030*/  LDG.E.U16 R0, desc[UR36][R4.64] ;  /* 0x0000002404007981 */ /* 0x000ee4000c1e1500 */
[----:B---3--:R-:W-:-:S05]  /*6040*/  HADD2.F32 R0, -RZ, R0.H0_H0 ;  /* 0x20000000ff007230 */ /* 0x008fca0000004100 */
[----:B------:R-:W-:-:S04]  /*6050*/  FMUL.FTZ R0, R0, 1 ;  /* 0x3f80000000007820 */ /* 0x000fc80000410000 */
[----:B------:R0:W3:Y:S01]  /*6060*/  F2F.F64.F32 R16, R0 ;  /* 0x0000000000107310 */ /* 0x0000e20000201800 */
[----:B------:R-:W-:Y:S05]  /*6070*/  BRA `(.L_x_3330) ;  /* 0x0000000800f87947 */ /* 0x000fea0003800000 */
.L_x_3333:
        /* <DEDUP_REMOVED lines=10> */
.L_x_3336:
[----:B------:R-:W3:Y:S02]  /*6120*/  LDG.E.U16 R4, desc[UR36][R4.64] ;  /* 0x0000002404047981 */ /* 0x000ee4000c1e1500 */
[----:B---3--:R-:W-:-:S05]  /*6130*/  HADD2.F32 R0, -RZ, R4.H0_H0 ;  /* 0x20000004ff007230 */ /* 0x008fca0000004100 */
[----:B------:R-:W-:-:S04]  /*6140*/  FMUL.FTZ R0, R0, 1 ;  /* 0x3f80000000007820 */ /* 0x000fc80000410000 */
[----:B------:R0:W3:Y:S01]  /*6150*/  F2F.F64.F32 R16, R0 ;  /* 0x0000000000107310 */ /* 0x0000e20000201800 */
[----:B------:R-:W-:Y:S05]  /*6160*/  BRA `(.L_x_3330) ;  /* 0x0000000800bc7947 */ /* 0x000fea0003800000 */
.L_x_3335:
[----:B------:R0:W5:Y:S01]  /*6170*/  LDG.E.64 R16, desc[UR36][R4.64] ;  /* 0x0000002404107981 */ /* 0x000162000c1e1b00 */
[----:B------:R-:W-:Y:S05]  /*6180*/  BRA `(.L_x_3330) ;  /* 0x0000000800b47947 */ /* 0x000fea0003800000 */
.L_x_3325:
        /* <DEDUP_REMOVED lines=13> */
.L_x_3339:
[----:B------:R0:W5:Y:S01]  /*6260*/  LDG.E.64 R16, desc[UR36][R4.64] ;  /* 0x0000002404107981 */ /* 0x000162000c1e1b00 */
[----:B------:R-:W-:Y:S05]  /*6270*/  BRA `(.L_x_3330) ;  /* 0x0000000800787947 */ /* 0x000fea0003800000 */
.L_x_3338:
        /* <DEDUP_REMOVED lines=28> */
.L_x_3341:
        /* <DEDUP_REMOVED lines=15> */
.L_x_3340:
[----:B------:R-:W3:Y:S02]  /*6530*/  LDG.E.U16 R0, desc[UR36][R4.64] ;  /* 0x0000002404007981 */ /* 0x000ee4000c1e1500 */
[----:B---3--:R-:W-:-:S04]  /*6540*/  IMAD.U32 R0, R0, 0x10000, RZ ;  /* 0x0001000000007824 */ /* 0x008fc800078e00ff */
[----:B------:R-:W-:-:S04]  /*6550*/  FMUL.FTZ R0, R0, 1 ;  /* 0x3f80000000007820 */ /* 0x000fc80000410000 */
[----:B------:R0:W3:Y:S01]  /*6560*/  F2F.F64.F32 R16, R0 ;  /* 0x0000000000107310 */ /* 0x0000e20000201800 */
[----:B------:R-:W-:Y:S05]  /*6570*/  BRA `(.L_x_3330) ;  /* 0x0000000400b87947 */ /* 0x000fea0003800000 */
.L_x_3337:
        /* <DEDUP_REMOVED lines=11> */
.L_x_3344:
        /* <DEDUP_REMOVED lines=21> */
.L_x_3348:
[----:B------:R-:W-:Y:S05]  /*6780*/  BSYNC B1 ;  /* 0x0000000000017941 */ /* 0x000fea0003800000 */
.L_x_3347:
[----:B------:R-:W-:Y:S01]  /*6790*/  LEA R5, R0, 0x3b800000, 0x17 ;  /* 0x3b80000000057811 */ /* 0x000fe200078eb8ff */
[----:B------:R-:W-:-:S05]  /*67a0*/  IMAD.SHL.U32 R0, R3, 0x100000, RZ ;  /* 0x0010000003007824 */ /* 0x000fca00078e00ff */
[----:B------:R-:W-:-:S07]  /*67b0*/  LOP3.LUT R0, R5, R0, R6, 0xfe, !PT ;  /* 0x0000000005007212 */ /* 0x000fce00078efe06 */
.L_x_3346:
[----:B------:R-:W-:Y:S05]  /*67c0*/  BSYNC B0 ;  /* 0x0000000000007941 */ /* 0x000fea0003800000 */
.L_x_3345:
[----:B------:R-:W-:-:S04]  /*67d0*/  FMUL.FTZ R0, R0, 1 ;  /* 0x3f80000000007820 */ /* 0x000fc80000410000 */
[----:B------:R0:W3:Y:S01]  /*67e0*/  F2F.F64.F32 R16, R0 ;  /* 0x0000000000107310 */ /* 0x0000e20000201800 */
[----:B------:R-:W-:Y:S05]  /*67f0*/  BRA `(.L_x_3330) ;  /* 0x0000000400187947 */ /* 0x000fea0003800000 */
.L_x_3343:
        /* <DEDUP_REMOVED lines=21> */
.L_x_3352:
[----:B------:R-:W-:Y:S05]  /*6950*/  BSYNC B1 ;  /* 0x0000000000017941 */ /* 0x000fea0003800000 */
.L_x_3351:
[----:B------:R-:W-:Y:S01]  /*6960*/  LEA R5, R0, 0x37800000, 0x17 ;  /* 0x3780000000057811 */ /* 0x000fe200078eb8ff */
[----:B------:R-:W-:-:S05]  /*6970*/  IMAD.SHL.U32 R0, R3, 0x200000, RZ ;  /* 0x0020000003007824 */ /* 0x000fca00078e00ff */
[----:B------:R-:W-:-:S07]  /*6980*/  LOP3.LUT R0, R5, R0, R6, 0xfe, !PT ;  /* 0x0000000005007212 */ /* 0x000fce00078efe06 */
.L_x_3350:
[----:B------:R-:W-:Y:S05]  /*6990*/  BSYNC B0 ;  /* 0x0000000000007941 */ /* 0x000fea0003800000 */
.L_x_3349:
[----:B------:R-:W-:-:S04]  /*69a0*/  FMUL.FTZ R0, R0, 1 ;  /* 0x3f80000000007820 */ /* 0x000fc80000410000 */
[----:B------:R0:W3:Y:S01]  /*69b0*/  F2F.F64.F32 R16, R0 ;  /* 0x0000000000107310 */ /* 0x0000e20000201800 */
[----:B------:R-:W-:Y:S05]  /*69c0*/  BRA `(.L_x_3330) ;  /* 0x0000000000a47947 */ /* 0x000fea0003800000 */
.L_x_3342:
        /* <DEDUP_REMOVED lines=14> */
.L_x_3356:
[----:B------:R-:W-:Y:S05]  /*6ab0*/  BSYNC B0 ;  /* 0x0000000000007941 */ /* 0x000fea0003800000 */
.L_x_3355:
[----:B------:R-:W-:-:S04]  /*6ac0*/  FMUL.FTZ R0, R0, 1 ;  /* 0x3f80000000007820 */ /* 0x000fc80000410000 */
[----:B------:R0:W3:Y:S01]  /*6ad0*/  F2F.F64.F32 R16, R0 ;  /* 0x0000000000107310 */ /* 0x0000e20000201800 */
[----:B------:R-:W-:Y:S05]  /*6ae0*/  BRA `(.L_x_3330) ;  /* 0x00000000005c7947 */ /* 0x000fea0003800000 */
.L_x_3329:
        /* <DEDUP_REMOVED lines=16> */
.L_x_3357:
[----:B------:R-:W-:Y:S01]  /*6bf0*/  CS2R R16, SRZ ;  /* 0x0000000000107805 */ /* 0x000fe2000001ff00 */
[----:B------:R-:W-:Y:S06]  /*6c00*/  BRA `(.L_x_3330) ;  /* 0x0000000000147947 */ /* 0x000fec0003800000 */
.L_x_3354:
[----:B------:R-:W3:Y:S02]  /*6c10*/  LDG.E.64 R16, desc[UR36][R4.64] ;  /* 0x0000002404107981 */ /* 0x000ee4000c1e1b00 */
[----:B---3--:R-:W0:Y:S01]  /*6c20*/  I2F.F64.U64 R16, R16 ;  /* 0x0000001000107312 */ /* 0x008e220000301800 */
[----:B------:R-:W-:Y:S05]  /*6c30*/  BRA `(.L_x_3330) ;  /* 0x0000000000087947 */ /* 0x000fea0003800000 */
.L_x_3353:
[----:B------:R-:W3:Y:S02]  /*6c40*/  LDG.E R4, desc[UR36][R4.64] ;  /* 0x0000002404047981 */ /* 0x000ee4000c1e1900 */
[----:B---3--:R0:W3:Y:S02]  /*6c50*/  I2F.F64.U32 R16, R4 ;  /* 0x0000000400107312 */ /* 0x0080e40000201800 */
.L_x_3330:
        /* <DEDUP_REMOVED lines=20> */
.L_x_3361:
[----:B------:R-:W2:Y:S02]  /*6da0*/  LDG.E.U8 R4, desc[UR36][R4.64] ;  /* 0x0000002404047981 */ /* 0x000ea4000c1e1100 */
[----:B--2---:R0:W1:Y:S01]  /*6db0*/  I2F.F64.U16 R22, R4 ;  /* 0x0000000400167312 */ /* 0x0040620000101800 */
[----:B------:R-:W-:Y:S05]  /*6dc0*/  BRA `(.L_x_3324) ;  /* 0x0000000c006c7947 */ /* 0x000fea0003800000 */
.L_x_3360:
        /* <DEDUP_REMOVED lines=9> */
.L_x_3364:
[----:B------:R-:W2:Y:S02]  /*6e60*/  LDG.E R4, desc[UR36][R4.64] ;  /* 0x0000002404047981 */ /* 0x000ea4000c1e1900 */
[----:B--2---:R0:W1:Y:S01]  /*6e70*/  I2F.F64 R22, R4 ;  /* 0x0000000400167312 */ /* 0x0040620000201c00 */
[----:B------:R-:W-:Y:S05]  /*6e80*/  BRA `(.L_x_3324) ;  /* 0x0000000c003c7947 */ /* 0x000fea0003800000 */
.L_x_3363:
[----:B------:R-:W2:Y:S02]  /*6e90*/  LDG.E.U16 R4, desc[UR36][R4.64] ;  /* 0x0000002404047981 */ /* 0x000ea4000c1e1500 */
[----:B--2---:R0:W1:Y:S01]  /*6ea0*/  I2F.F64.S16 R22, R4 ;  /* 0x0000000400167312 */ /* 0x0040620000101c00 */
[----:B------:R-:W-:Y:S05]  /*6eb0*/  BRA `(.L_x_3324) ;  /* 0x0000000c00307947 */ /* 0x000fea0003800000 */
.L_x_3359:
        /* <DEDUP_REMOVED lines=10> */
.L_x_3366:
[----:B------:R-:W2:Y:S02]  /*6f60*/  LDG.E.U16 R0, desc[UR36][R4.64] ;  /* 0x0000002404007981 */ /* 0x000ea4000c1e1500 */
[----:B--2---:R-:W-:-:S05]  /*6f70*/  HADD2.F32 R0, -RZ, R0.H0_H0 ;  /* 0x20000000ff007230 */ /* 0x004fca0000004100 */
[----:B------:R-:W-:-:S04]  /*6f80*/  FMUL.FTZ R0, R0, 1 ;  /* 0x3f80000000007820 */ /* 0x000fc80000410000 */
[----:B------:R0:W1:Y:S01]  /*6f90*/  F2F.F64.F32 R22, R0 ;  /* 0x0000000000167310 */ /* 0x0000620000201800 */
[----:B------:R-:W-:Y:S05]  /*6fa0*/  BRA `(.L_x_3324) ;  /* 0x0000000800f47947 */ /* 0x000fea0003800000 */
.L_x_3365:
        /* <DEDUP_REMOVED lines=10> */
.L_x_3368:
[----:B------:R-:W2:Y:S02]  /*7050*/  LDG.E.U16 R4, desc[UR36][R4.64] ;  /* 0x0000002404047981 */ /* 0x000ea4000c1e1500 */
[----:B--2---:R-:W-:-:S05]  /*7060*/  HADD2.F32 R0, -RZ, R4.H0_H0 ;  /* 0x20000004ff007230 */ /* 0x004fca0000004100 */
[----:B------:R-:W-:-:S04]  /*7070*/  FMUL.FTZ R0, R0, 1 ;  /* 0x3f80000000007820 */ /* 0x000fc80000410000 */
[----:B------:R0:W1:Y:S01]  /*7080*/  F2F.F64.F32 R22, R0 ;  /* 0x0000000000167310 */ /* 0x0000620000201800 */
[----:B------:R-:W-:Y:S05]  /*7090*/  BRA `(.L_x_3324) ;  /* 0x0000000800b87947 */ /* 0x000fea0003800000 */
.L_x_3367:
[----:B------:R0:W5:Y:S01]  /*70a0*/  LDG.E.64 R22, desc[UR36][R4.64] ;  /* 0x0000002404167981 */ /* 0x000162000c1e1b00 */
[----:B------:R-:W-:Y:S05]  /*70b0*/  BRA `(.L_x_3324) ;  /* 0x0000000800b07947 */ /* 0x000fea0003800000 */
.L_x_3358:
        /* <DEDUP_REMOVED lines=13> */
.L_x_3371:
[----:B------:R0:W5:Y:S01]  /*7190*/  LDG.E.64 R22, desc[UR36][R4.64] ;  /* 0x0000002404167981 */ /* 0x000162000c1e1b00 */
[----:B------:R-:W-:Y:S05]  /*71a0*/  BRA `(.L_x_3324) ;  /* 0x0000000800747947 */ /* 0x000fea0003800000 */
.L_x_3370:
        /* <DEDUP_REMOVED lines=28> */
.L_x_3373:
        /* <DEDUP_REMOVED lines=15> */
.L_x_3372:
[----:B------:R-:W2:Y:S02]  /*7460*/  LDG.E.U16 R0, desc[UR36][R4.64] ;  /* 0x0000002404007981 */ /* 0x000ea4000c1e1500 */
[----:B--2---:R-:W-:-:S04]  /*7470*/  IMAD.U32 R0, R0, 0x10000, RZ ;  /* 0x0001000000007824 */ /* 0x004fc800078e00ff */
[----:B------:R-:W-:-:S04]  /*7480*/  FMUL.FTZ R0, R0, 1 ;  /* 0x3f80000000007820 */ /* 0x000fc80000410000 */
[----:B------:R0:W1:Y:S01]  /*7490*/  F2F.F64.F32 R22, R0 ;  /* 0x0000000000167310 */ /* 0x0000620000201800 */
[----:B------:R-:W-:Y:S05]  /*74a0*/  BRA `(.L_x_3324) ;  /* 0x0000000400b47947 */ /* 0x000fea0003800000 */
.L_x_3369:
        /* <DEDUP_REMOVED lines=11> */
.L_x_3376:
        /* <DEDUP_REMOVED lines=21> */
.L_x_3380:
[----:B------:R-:W-:Y:S05]  /*76b0*/  BSYNC B1 ;  /* 0x0000000000017941 */ /* 0x000fea0003800000 */
.L_x_3379:
[----:B------:R-:W-:Y:S01]  /*76c0*/  LEA R5, R0, 0x3b800000, 0x17 ;  /* 0x3b80000000057811 */ /* 0x000fe200078eb8ff */
[----:B------:R-:W-:-:S05]  /*76d0*/  IMAD.SHL.U32 R0, R3, 0x100000, RZ ;  /* 0x0010000003007824 */ /* 0x000fca00078e00ff */
[----:B------:R-:W-:-:S07]  /*76e0*/  LOP3.LUT R0, R5, R0, R6, 0xfe, !PT ;  /* 0x0000000005007212 */ /* 0x000fce00078efe06 */
.L_x_3378:
[----:B------:R-:W-:Y:S05]  /*76f0*/  BSYNC B0 ;  /* 0x0000000000007941 */ /* 0x000fea0003800000 */
.L_x_3377:
[----:B------:R-:W-:-:S04]  /*7700*/  FMUL.FTZ R0, R0, 1 ;  /* 0x3f80000000007820 */ /* 0x000fc80000410000 */
[----:B------:R0:W1:Y:S01]  /*7710*/  F2F.F64.F32 R22, R0 ;  /* 0x0000000000167310 */ /* 0x0000620000201800 */
[----:B------:R-:W-:Y:S05]  /*7720*/  BRA `(.L_x_3324) ;  /* 0x0000000400147947 */ /* 0x000fea0003800000 */
.L_x_3375:
        /* <DEDUP_REMOVED lines=21> */
.L_x_3384:
[----:B------:R-:W-:Y:S05]  /*7880*/  BSYNC B1 ;  /* 0x0000000000017941 */ /* 0x000fea0003800000 */
.L_x_3383:
[----:B------:R-:W-:Y:S01]  /*7890*/  LEA R5, R0, 0x37800000, 0x17 ;  /* 0x3780000000057811 */ /* 0x000fe200078eb8ff */
[----:B------:R-:W-:-:S05]  /*78a0*/  IMAD.SHL.U32 R0, R3, 0x200000, RZ ;  /* 0x0020000003007824 */ /* 0x000fca00078e00ff */
[----:B------:R-:W-:-:S07]  /*78b0*/  LOP3.LUT R0, R5, R0, R6, 0xfe, !PT ;  /* 0x0000000005007212 */ /* 0x000fce00078efe06 */
.L_x_3382:
[----:B------:R-:W-:Y:S05]  /*78c0*/  BSYNC B0 ;  /* 0x0000000000007941 */ /* 0x000fea0003800000 */
.L_x_3381:
[----:B------:R-:W-:-:S04]  /*78d0*/  FMUL.FTZ R0, R0, 1 ;  /* 0x3f80000000007820 */ /* 0x000fc80000410000 */
[----:B------:R0:W1:Y:S01]  /*78e0*/  F2F.F64.F32 R22, R0 ;  /* 0x0000000000167310 */ /* 0x0000620000201800 */
[----:B------:R-:W-:Y:S05]  /*78f0*/  BRA `(.L_x_3324) ;  /* 0x0000000000a07947 */ /* 0x000fea0003800000 */
.L_x_3374:
        /* <DEDUP_REMOVED lines=14> */
.L_x_3388:
[----:B------:R-:W-:Y:S05]  /*79e0*/  BSYNC B0 ;  /* 0x0000000000007941 */ /* 0x000fea0003800000 */
.L_x_3387:
[----:B------:R-:W-:-:S04]  /*79f0*/  FMUL.FTZ R0, R0, 1 ;  /* 0x3f80000000007820 */ /* 0x000fc80000410000 */
[----:B------:R0:W1:Y:S01]  /*7a00*/  F2F.F64.F32 R22, R0 ;  /* 0x0000000000167310 */ /* 0x0000620000201800 */
[----:B------:R-:W-:Y:S05]  /*7a10*/  BRA `(.L_x_3324) ;  /* 0x0000000000587947 */ /* 0x000fea0003800000 */
.L_x_3362:
        /* <DEDUP_REMOVED lines=16> */
.L_x_3389:
[----:B------:R-:W-:Y:S05]  /*7b20*/  BRA `(.L_x_3324) ;  /* 0x0000000000147947 */ /* 0x000fea0003800000 */
.L_x_3386:
[----:B------:R-:W2:Y:S02]  /*7b30*/  LDG.E.64 R22, desc[UR36][R4.64] ;  /* 0x0000002404167981 */ /* 0x000ea4000c1e1b00 */
[----:B--2---:R-:W0:Y:S01]  /*7b40*/  I2F.F64.U64 R22, R22 ;  /* 0x0000001600167312 */ /* 0x004e220000301800 */
[----:B------:R-:W-:Y:S05]  /*7b50*/  BRA `(.L_x_3324) ;  /* 0x0000000000087947 */ /* 0x000fea0003800000 */
.L_x_3385:
[----:B------:R-:W2:Y:S02]  /*7b60*/  LDG.E R4, desc[UR36][R4.64] ;  /* 0x0000002404047981 */ /* 0x000ea4000c1e1900 */
[----:B--2---:R0:W1:Y:S02]  /*7b70*/  I2F.F64.U32 R22, R4 ;  /* 0x0000000400167312 */ /* 0x0040640000201800 */
.L_x_3324:
[----:B------:R-:W-:Y:S05]  /*7b80*/  BSYNC B6 ;  /* 0x0000000000067941 */ /* 0x000fea0003800000 */
.L_x_3323:
[----:B------:R-:W2:Y:S01]  /*7b90*/  S2R R3, SR_TID.X ;  /* 0x0000000000037919 */ /* 0x000ea20000002100 */
[----:B------:R-:W-:Y:S01]  /*7ba0*/  BSSY B0, `(.L_x_3390) ;  /* 0x000005c000007945 */ /* 0x000fe20003800000 */
[----:B--2---:R-:W-:-:S13]  /*7bb0*/  ISETP.GE.AND P0, PT, R3, R2, PT ;  /* 0x000000020300720c */ /* 0x004fda0003f06270 */
[----:B------:R-:W-:Y:S05]  /*7bc0*/  @P0 BRA `(.L_x_3391) ;  /* 0x0000000400640947 */ /* 0x000fea0003800000 */
[----:B------:R-:W-:Y:S01]  /*7bd0*/  ULDC.64 UR4, c[0x0][0x218] ;  /* 0x0000860000047ab9 */ /* 0x000fe20000000a00 */
[----:B0--3--:R-:W-:Y:S01]  /*7be0*/  IMAD.MOV.U32 R4, RZ, RZ, 0x652b82fe ;  /* 0x652b82feff047424 */ /* 0x009fe200078e00ff */
[----:B-1---5:R-:W-:Y:S01]  /*7bf0*/  DMUL R36, R36, UR4 ;  /* 0x0000000424247c28 */ /* 0x022fe20008000000 */
        /* <DEDUP_REMOVED lines=58> */
.L_x_3393:
[----:B------:R-:W-:Y:S05]  /*7fa0*/  BSYNC B1 ;  /* 0x0000000000017941 */ /* 0x000fea0003800000 */
.L_x_3392:
[----:B------:R-:W-:Y:S02]  /*7fb0*/  ULDC.64 UR4, c[0x0][0x220] ;  /* 0x0000880000047ab9 */ /* 0x000fe40000000a00 */
[----:B------:R-:W-:-:S14]  /*7fc0*/  DSETP.GT.AND P0, PT, R36, UR4, PT ;  /* 0x0000000424007e2a */ /* 0x000fdc000bf04000 */
[----:B------:R-:W-:Y:S05]  /*7fd0*/  @P0 BRA `(.L_x_3391) ;  /* 0x0000000000600947 */ /* 0x000fea0003800000 */
[----:B------:R-:W-:Y:S01]  /*7fe0*/  DADD R4, R6, 1 ;  /* 0x3ff0000006047429 */ /* 0x000fe20000000000 */
[----:B------:R-:W-:Y:S01]  /*7ff0*/  IMAD.MOV.U32 R8, RZ, RZ, 0x1 ;  /* 0x00000001ff087424 */ /* 0x000fe200078e00ff */
[----:B----4-:R-:W-:Y:S01]  /*8000*/  DMUL R12, R28, R6 ;  /* 0x000000061c0c7228 */ /* 0x010fe20000000000 */
        /* <DEDUP_REMOVED lines=17> */
[----:B------:R-:W-:Y:S05]  /*8120*/  CALL.REL.NOINC `($__internal_1_$__cuda_sm20_div_rn_f64_full) ;  /* 0x0000005800a07944 */ /* 0x000fea0003c00000 */
[----:B------:R-:W-:Y:S02]  /*8130*/  IMAD.MOV.U32 R28, RZ, RZ, R12 ;  /* 0x000000ffff1c7224 */ /* 0x000fe400078e000c */
[----:B------:R-:W-:-:S07]  /*8140*/  IMAD.MOV.U32 R29, RZ, RZ, R13 ;  /* 0x000000ffff1d7224 */ /* 0x000fce00078e000d */
.L_x_3394:
[----:B------:R-:W-:Y:S05]  /*8150*/  BSYNC B1 ;  /* 0x0000000000017941 */ /* 0x000fea0003800000 */
.L_x_3391:
[----:B------:R-:W-:Y:S05]  /*8160*/  BSYNC B0 ;  /* 0x0000000000007941 */ /* 0x000fea0003800000 */
.L_x_3390:
[----:B------:R-:W2:Y:S01]  /*8170*/  S2R R3, SR_TID.X ;  /* 0x0000000000037919 */ /* 0x000ea20000002100 */
[----:B------:R-:W-:Y:S01]  /*8180*/  BSSY B0, `(.L_x_3395) ;  /* 0x000005d000007945 */ /* 0x000fe20003800000 */
[----:B--2---:R-:W-:-:S05]  /*8190*/  VIADD R35, R3, 0x80 ;  /* 0x0000008003237836 */ /* 0x004fca0000000000 */
[----:B------:R-:W-:-:S13]  /*81a0*/  ISETP.GE.AND P0, PT, R35, R2, PT ;  /* 0x000000022300720c */ /* 0x000fda0003f06270 */
[----:B------:R-:W-:Y:S05]  /*81b0*/  @P0 BRA `(.L_x_3396) ;  /* 0x0000000400640947 */ /* 0x000fea0003800000 */
[----:B------:R-:W-:Y:S01]  /*81c0*/  ULDC.64 UR4, c[0x0][0x218] ;  /* 0x0000860000047ab9 */ /* 0x000fe20000000a00 */
[----:B0--3--:R-:W-:Y:S01]  /*81d0*/  IMAD.MOV.U32 R4, RZ, RZ, 0x652b82fe ;  /* 0x652b82feff047424 */ /* 0x009fe200078e00ff */
[----:B-----5:R-:W-:Y:S01]  /*81e0*/  DMUL R26, R26, UR4 ;  /* 0x000000041a1a7c28 */ /* 0x020fe20008000000 */
        /* <DEDUP_REMOVED lines=58> */
.L_x_3398:
[----:B------:R-:W-:Y:S05]  /*8590*/  BSYNC B1 ;  /* 0x0000000000017941 */ /* 0x000fea0003800000 */
.L_x_3397:
[----:B------:R-:W-:Y:S02]  /*85a0*/  ULDC.64 UR4, c[0x0][0x220] ;  /* 0x0000880000047ab9 */ /* 0x000fe40000000a00 */
[----:B------:R-:W-:-:S14]  /*85b0*/  DSETP.GT.AND P0, PT, R26, UR4, PT ;  /* 0x000000041a007e2a */ /* 0x000fdc000bf04000 */
[----:B------:R-:W-:Y:S05]  /*85c0*/  @P0 BRA `(.L_x_3396) ;  /* 0x0000000000600947 */ /* 0x000fea0003800000 */
[----:B------:R-:W-:Y:S01]  /*85d0*/  DADD R4, R6, 1 ;  /* 0x3ff0000006047429 */ /* 0x000fe20000000000 */
[----:B------:R-:W-:Y:S01]  /*85e0*/  IMAD.MOV.U32 R8, RZ, RZ, 0x1 ;  /* 0x00000001ff087424 */ /* 0x000fe200078e00ff */
[----:B------:R-:W-:Y:S01]  /*85f0*/  DMUL R12, R32, R6 ;  /* 0x00000006200c7228 */ /* 0x000fe20000000000 */
        /* <DEDUP_REMOVED lines=17> */
[----:B-1--4-:R-:W-:Y:S05]  /*8710*/  CALL.REL.NOINC `($__internal_1_$__cuda_sm20_div_rn_f64_full) ;  /* 0x0000005400247944 */ /* 0x012fea0003c00000 */
[----:B------:R-:W-:Y:S02]  /*8720*/  IMAD.MOV.U32 R32, RZ, RZ, R12 ;  /* 0x000000ffff207224 */ /* 0x000fe400078e000c */
[----:B------:R-:W-:-:S07]  /*8730*/  IMAD.MOV.U32 R33, RZ, RZ, R13 ;  /* 0x000000ffff217224 */ /* 0x000fce00078e000d */
.L_x_3399:
[----:B------:R-:W-:Y:S05]  /*8740*/  BSYNC B1 ;  /* 0x0000000000017941 */ /* 0x000fea0003800000 */
.L_x_3396:
[----:B------:R-:W-:Y:S05]  /*8750*/  BSYNC B0 ;  /* 0x0000000000007941 */ /* 0x000fea0003800000 */
.L_x_3395:
[----:B0-----:R-:W-:Y:S01]  /*8760*/  VIADD R5, R3, 0x100 ;  /* 0x0000010003057836 */ /* 0x001fe20000000000 */
[----:B------:R-:W-:Y:S04]  /*8770*/  BSSY B0, `(.L_x_3400) ;  /* 0x000005c000007945 */ /* 0x000fe80003800000 */
[----:B------:R-:W-:-:S13]  /*8780*/  ISETP.GE.AND P0, PT, R5, R2, PT ;  /* 0x000000020500720c */ /* 0x000fda0003f06270 */
[----:B------:R-:W-:Y:S05]  /*8790*/  @P0 BRA `(.L_x_3401) ;  /* 0x0000000400640947 */ /* 0x000fea0003800000 */
[----:B------:R-:W-:Y:S01]  /*87a0*/  ULDC.64 UR4, c[0x0][0x218] ;  /* 0x0000860000047ab9 */ /* 0x000fe20000000a00 */
[----:B---3--:R-:W-:Y:S01]  /*87b0*/  IMAD.MOV.U32 R4, RZ, RZ, 0x652b82fe ;  /* 0x652b82feff047424 */ /* 0x008fe200078e00ff */
        /* <DEDUP_REMOVED lines=59> */
.L_x_3403:
[----:B------:R-:W-:Y:S05]  /*8b70*/  BSYNC B1 ;  /* 0x0000000000017941 */ /* 0x000fea0003800000 */
.L_x_3402:
        /* <DEDUP_REMOVED lines=26> */
.L_x_3404:
[----:B------:R-:W-:Y:S05]  /*8d20*/  BSYNC B1 ;  /* 0x0000000000017941 */ /* 0x000fea0003800000 */
.L_x_3401:
[----:B------:R-:W-:Y:S05]  /*8d30*/  BSYNC B0 ;  /* 0x0000000000007941 */ /* 0x000fea0003800000 */
.L_x_3400:
[----:B------:R-:W-:Y:S01]  /*8d40*/  VIADD R3, R3, 0x180 ;  /* 0x0000018003037836 */ /* 0x000fe20000000000 */
[----:B------:R-:W-:Y:S04]  /*8d50*/  BSSY B0, `(.L_x_3405) ;  /* 0x000005d000007945 */ /* 0x000fe80003800000 */
[----:B------:R-:W-:-:S13]  /*8d60*/  ISETP.GE.AND P0, PT, R3, R2, PT ;  /* 0x000000020300720c */ /* 0x000fda0003f06270 */
[----:B------:R-:W-:Y:S05]  /*8d70*/  @P0 BRA `(.L_x_3406) ;  /* 0x0000000400680947 */ /* 0x000fea0003800000 */
[----:B------:R-:W-:Y:S01]  /*8d80*/  ULDC.64 UR4, c[0x0][0x218] ;  /* 0x0000860000047ab9 */ /* 0x000fe20000000a00 */
[----:B------:R-:W-:Y:S01]  /*8d90*/  IMAD.MOV.U32 R2, RZ, RZ, 0x652b82fe ;  /* 0x652b82feff027424 */ /* 0x000fe200078e00ff */
[----:B-1---5:R-:W-:Y:S01]  /*8da0*/  DMUL R22, R22, UR4 ;  /* 0x0000000416167c28 */ /* 0x022fe20008000000 */
[----:B------:R-:W-:Y:S01]  /*8db0*/  IMAD.MOV.U32 R3, RZ, RZ, 0x3ff71547 ;  /* 0x3ff71547ff037424 */ /* 0x000fe200078e00ff */
[----:B------:R-:W-:Y:S01]  /*8dc0*/  UMOV UR4, 0xfefa39ef ;  /* 0xfefa39ef00047882 */ /* 0x000fe20000000000 */
[----:B------:R-:W-:Y:S01]  /*8dd0*/  UMOV UR5, 0x3fe62e42 ;  /* 0x3fe62e4200057882 */ /* 0x000fe20000000000 */
[----:B------:R-:W-:Y:S04]  /*8de0*/  BSSY B1, `(.L_x_3407) ;  /* 0x0000037000017945 */ /* 0x000fe80003800000 */
[----:B------:R-:W-:-:S02]  /*8df0*/  DFMA R2, R22, R2, 6.75539944105574400000e+15 ;  /* 0x433800001602742b */ /* 0x000fc40000000002 */
[----:B------:R-:W-:-:S06]  /*8e00*/  FSETP.GEU.FTZ.AND P0, PT, |R23|, 4.1917929649353027344, PT ;  /* 0x4086232b1700780b */ /* 0x000fcc0003f1e200 */
[----:B---3--:R-:W-:-:S08]  /*8e10*/  DADD R4, R2, -6.75539944105574400000e+15 ;  /* 0xc338000002047429 */ /* 0x008fd00000000000 */
        /* <DEDUP_REMOVED lines=51> */
.L_x_3408:
[----:B------:R-:W-:Y:S05]  /*9150*/  BSYNC B1 ;  /* 0x0000000000017941 */ /* 0x000fea0003800000 */
.L_x_3407:
        /* <DEDUP_REMOVED lines=23> */
[----:B------:R-:W-:-:S07]  /*92d0*/  IMAD.MOV.U32 R7, RZ, RZ, R3 ;  /* 0x000000ffff077224 */ /* 0x000fce00078e0003 */
[----:B----4-:R-:W-:Y:S05]  /*92e0*/  CALL.REL.NOINC `($__internal_1_$__cuda_sm20_div_rn_f64_full) ;  /* 0x0000004800307944 */ /* 0x010fea0003c00000 */
[----:B------:R-:W-:Y:S02]  /*92f0*/  IMAD.MOV.U32 R16, RZ, RZ, R12 ;  /* 0x000000ffff107224 */ /* 0x000fe400078e000c */
[----:B------:R-:W-:-:S07]  /*9300*/  IMAD.MOV.U32 R17, RZ, RZ, R13 ;  /* 0x000000ffff117224 */ /* 0x000fce00078e000d */
.L_x_3409:
[----:B------:R-:W-:Y:S05]  /*9310*/  BSYNC B1 ;  /* 0x0000000000017941 */ /* 0x000fea0003800000 */
.L_x_3406:
[----:B------:R-:W-:Y:S05]  /*9320*/  BSYNC B0 ;  /* 0x0000000000007941 */ /* 0x000fea0003800000 */
.L_x_3405:
[----:B------:R-:W0:Y:S01]  /*9330*/  S2R R0, SR_CTAID.X ;  /* 0x0000000000007919 */ /* 0x000e220000002500 */
[----:B------:R-:W0:Y:S01]  /*9340*/  LDC R3, c[0x0][0x210] ;  /* 0x00008400ff037b82 */ /* 0x000e220000000800 */
[----:B------:R-:W-:Y:S01]  /*9350*/  BSSY B6, `(.L_x_3410) ;  /* 0x0000133000067945 */ /* 0x000fe20003800000 */
[----:B-1---5:R-:W1:Y:S06]  /*9360*/  S2R R23, SR_TID.X ;  /* 0x0000000000177919 */ /* 0x022e6c0000002100 */
[----:B---3--:R-:W2:Y:S01]  /*9370*/  LDC.U8 R19, c[0x0][0x258] ;  /* 0x00009600ff137b82 */ /* 0x008ea20000000000 */
[----:B0-----:R-:W-:-:S05]  /*9380*/  IMAD R18, R0, -0x200, R3 ;  /* 0xfffffe0000127824 */ /* 0x001fca00078e0203 */
[----:B-1----:R-:W-:-:S13]  /*9390*/  ISETP.GE.AND P0, PT, R23, R18, PT ;  /* 0x000000121700720c */ /* 0x002fda0003f06270 */
[----:B--2---:R-:W-:Y:S05]  /*93a0*/  @P0 BRA `(.L_x_3411) ;  /* 0x0000001000b40947 */ /* 0x004fea0003800000 */
[----:B------:R-:W0:Y:S01]  /*93b0*/  LDC.64 R2, c[0x0][0x230] ;  /* 0x00008c00ff027b82 */ /* 0x000e220000000a00 */
        /* <DEDUP_REMOVED lines=17> */
[----:B----4-:R-:W0:Y:S01]  /*94d0*/  F2I.F64.TRUNC R29, R28 ;  /* 0x0000001c001d7311 */ /* 0x010e22000030d100 */
[----:B------:R-:W-:Y:S01]  /*94e0*/  IMAD.MOV.U32 R23, RZ, RZ, R35 ;  /* 0x000000ffff177224 */ /* 0x000fe200078e0023 */
[----:B0-----:R0:W-:Y:S01]  /*94f0*/  STG.E.U8 desc[UR36][R2.64], R29 ;  /* 0x0000001d02007986 */ /* 0x0011e2000c101124 */
[----:B------:R-:W-:Y:S05]  /*9500*/  BRA `(.L_x_3411) ;  /* 0x00000010005c7947 */ /* 0x000fea0003800000 */
.L_x_3415:
[----:B----4-:R-:W0:Y:S01]  /*9510*/  F2I.S64.F64.TRUNC R28, R28 ;  /* 0x0000001c001c7311 */ /* 0x010e22000030d900 */
[----:B------:R-:W-:Y:S02]  /*9520*/  IMAD.MOV.U32 R23, RZ, RZ, R35 ;  /* 0x000000ffff177224 */ /* 0x000fe400078e0023 */
[----:B0-----:R-:W-:-:S05]  /*9530*/  IMAD.MOV.U32 R5, RZ, RZ, R28 ;  /* 0x000000ffff057224 */ /* 0x001fca00078e001c */
[----:B------:R0:W-:Y:S01]  /*9540*/  STG.E.U8 desc[UR36][R2.64], R5 ;  /* 0x0000000502007986 */ /* 0x0001e2000c101124 */
[----:B------:R-:W-:Y:S05]  /*9550*/  BRA `(.L_x_3411) ;  /* 0x0000001000487947 */ /* 0x000fea0003800000 */
.L_x_3414:
[----:B------:R-:W-:-:S13]  /*9560*/  ISETP.NE.AND P0, PT, R0, 0x2, PT ;  /* 0x000000020000780c */ /* 0x000fda0003f05270 */
[----:B------:R-:W-:Y:S05]  /*9570*/  @!P0 BRA `(.L_x_3417) ;  /* 0x0000000000308947 */ /* 0x000fea0003800000 */
[----:B------:R-:W-:-:S13]  /*9580*/  ISETP.NE.AND P0, PT, R0, 0x3, PT ;  /* 0x000000030000780c */ /* 0x000fda0003f05270 */
[----:B------:R-:W-:Y:S05]  /*9590*/  @!P0 BRA `(.L_x_3418) ;  /* 0x0000000000188947 */ /* 0x000fea0003800000 */
[----:B------:R-:W-:-:S13]  /*95a0*/  ISETP.NE.AND P0, PT, R0, 0x4, PT ;  /* 0x000000040000780c */ /* 0x000fda0003f05270 */
[----:B------:R-:W-:Y:S05]  /*95b0*/  @P0 BRA `(.L_x_3416) ;  /* 0x0000000c00cc0947 */ /* 0x000fea0003800000 */
[----:B----4-:R-:W0:Y:S01]  /*95c0*/  F2I.S64.F64.TRUNC R28, R28 ;  /* 0x0000001c001c7311 */ /* 0x010e22000030d900 */
[----:B------:R-:W-:Y:S01]  /*95d0*/  IMAD.MOV.U32 R23, RZ, RZ, R35 ;  /* 0x000000ffff177224 */ /* 0x000fe200078e0023 */
[----:B0-----:R0:W-:Y:S01]  /*95e0*/  STG.E.64 desc[UR36][R2.64], R28 ;  /* 0x0000001c02007986 */ /* 0x0011e2000c101b24 */
[----:B------:R-:W-:Y:S05]  /*95f0*/  BRA `(.L_x_3411) ;  /* 0x0000001000207947 */ /* 0x000fea0003800000 */
.L_x_3418:
[----:B----4-:R-:W0:Y:S01]  /*9600*/  F2I.F64.TRUNC R29, R28 ;  /* 0x0000001c001d7311 */ /* 0x010e22000030d100 */
[----:B------:R-:W-:Y:S01]  /*9610*/  IMAD.MOV.U32 R23, RZ, RZ, R35 ;  /* 0x000000ffff177224 */ /* 0x000fe200078e0023 */
[----:B0-----:R0:W-:Y:S01]  /*9620*/  STG.E desc[UR36][R2.64], R29 ;  /* 0x0000001d02007986 */ /* 0x0011e2000c101924 */
[----:B------:R-:W-:Y:S05]  /*9630*/  BRA `(.L_x_3411) ;  /* 0x0000001000107947 */ /* 0x000fea0003800000 */
.L_x_3417:
[----:B----4-:R-:W0:Y:S01]  /*9640*/  F2I.F64.TRUNC R29, R28 ;  /* 0x0000001c001d7311 */ /* 0x010e22000030d100 */
[----:B------:R-:W-:Y:S01]  /*9650*/  IMAD.MOV.U32 R23, RZ, RZ, R35 ;  /* 0x000000ffff177224 */ /* 0x000fe200078e0023 */
[----:B0-----:R0:W-:Y:S01]  /*9660*/  STG.E.U16 desc[UR36][R2.64], R29 ;  /* 0x0000001d02007986 */ /* 0x0011e2000c101524 */
[----:B------:R-:W-:Y:S05]  /*9670*/  BRA `(.L_x_3411) ;  /* 0x0000001000007947 */ /* 0x000fea0003800000 */
.L_x_3413:
        /* <DEDUP_REMOVED lines=8> */
[----:B----4-:R-:W0:Y:S01]  /*9700*/  F2F.F32.F64 R5, R28 ;  /* 0x0000001c00057310 */ /* 0x010e220000301000 */
[----:B------:R-:W-:Y:S01]  /*9710*/  DSETP.GEU.AND P0, PT, |R28|, UR4, PT ;  /* 0x000000041c007e2a */ /* 0x000fe2000bf0e200 */
[----:B------:R-:W-:-:S13]  /*9720*/  IMAD.MOV.U32 R23, RZ, RZ, R35 ;  /* 0x000000ffff177224 */ /* 0x000fda00078e0023 */
[----:B0-----:R-:W-:-:S05]  /*9730*/  @!P0 FMUL R5, R5, 1.175494350822287508e-38 ;  /* 0x0080000005058820 */ /* 0x001fca0000400000 */
[----:B------:R0:W-:Y:S01]  /*9740*/  STG.E desc[UR36][R2.64], R5 ;  /* 0x0000000502007986 */ /* 0x0001e2000c101924 */
[----:B------:R-:W-:Y:S05]  /*9750*/  BRA `(.L_x_3411) ;  /* 0x0000000c00c87947 */ /* 0x000fea0003800000 */
.L_x_3420:
[----:B------:R-:W-:Y:S01]  /*9760*/  UMOV UR4, 0xf0000000 ;  /* 0xf000000000047882 */ /* 0x000fe20000000000 */
[----:B------:R-:W-:Y:S01]  /*9770*/  UMOV UR5, 0x380fffff ;  /* 0x380fffff00057882 */ /* 0x000fe20000000000 */
[----:B----4-:R-:W0:Y:S01]  /*9780*/  F2F.F32.F64 R0, R28 ;  /* 0x0000001c00007310 */ /* 0x010e220000301000 */
[----:B------:R-:W-:Y:S01]  /*9790*/  DSETP.GEU.AND P0, PT, |R28|, UR4, PT ;  /* 0x000000041c007e2a */ /* 0x000fe2000bf0e200 */
[----:B------:R-:W-:-:S13]  /*97a0*/  IMAD.MOV.U32 R23, RZ, RZ, R35 ;  /* 0x000000ffff177224 */ /* 0x000fda00078e0023 */
[----:B0-----:R-:W-:-:S05]  /*97b0*/  @!P0 FMUL R0, R0, 1.175494350822287508e-38 ;  /* 0x0080000000008820 */ /* 0x001fca0000400000 */
[----:B------:R-:W-:-:S05]  /*97c0*/  F2FP.F16.F32.PACK_AB R0, RZ, R0 ;  /* 0x00000000ff00723e */ /* 0x000fca00000000ff */
[----:B------:R0:W-:Y:S01]  /*97d0*/  STG.E.U16 desc[UR36][R2.64], R0 ;  /* 0x0000000002007986 */ /* 0x0001e2000c101524 */
[----:B------:R-:W-:Y:S05]  /*97e0*/  BRA `(.L_x_3411) ;  /* 0x0000000c00a47947 */ /* 0x000fea0003800000 */
.L_x_3419:
        /* <DEDUP_REMOVED lines=10> */
[----:B------:R-:W-:Y:S02]  /*9890*/  IMAD.MOV.U32 R5, RZ, RZ, RZ ;  /* 0x000000ffff057224 */ /* 0x000fe400078e00ff */
[----:B------:R-:W-:-:S11]  /*98a0*/  IMAD.MOV.U32 R23, RZ, RZ, R35 ;  /* 0x000000ffff177224 */ /* 0x000fd600078e0023 */
[----:B0-----:R-:W-:-:S05]  /*98b0*/  @!P0 FMUL R4, R4, 1.175494350822287508e-38 ;  /* 0x0080000004048820 */ /* 0x001fca0000400000 */
[----:B------:R0:W-:Y:S01]  /*98c0*/  STG.E.64 desc[UR36][R2.64], R4 ;  /* 0x0000000402007986 */ /* 0x0001e2000c101b24 */
[----:B------:R-:W-:Y:S05]  /*98d0*/  BRA `(.L_x_3411) ;  /* 0x0000000c00687947 */ /* 0x000fea0003800000 */
.L_x_3422:
[----:B------:R-:W-:Y:S01]  /*98e0*/  UMOV UR4, 0xf0000000 ;  /* 0xf000000000047882 */ /* 0x000fe20000000000 */
[----:B------:R-:W-:Y:S01]  /*98f0*/  UMOV UR5, 0x380fffff ;  /* 0x380fffff00057882 */ /* 0x000fe20000000000 */
[----:B----4-:R-:W0:Y:S01]  /*9900*/  F2F.F32.F64 R0, R28 ;  /* 0x0000001c00007310 */ /* 0x010e220000301000 */
[----:B------:R-:W-:Y:S01]  /*9910*/  DSETP.GEU.AND P0, PT, |R28|, UR4, PT ;  /* 0x000000041c007e2a */ /* 0x000fe2000bf0e200 */
[----:B------:R-:W-:-:S13]  /*9920*/  IMAD.MOV.U32 R23, RZ, RZ, R35 ;  /* 0x000000ffff177224 */ /* 0x000fda00078e0023 */
[----:B0-----:R-:W-:-:S05]  /*9930*/  @!P0 FMUL R0, R0, 1.175494350822287508e-38 ;  /* 0x0080000000008820 */ /* 0x001fca0000400000 */
[----:B------:R-:W-:-:S04]  /*9940*/  F2FP.F16.F32.PACK_AB R5, RZ, R0 ;  /* 0x00000000ff05723e */ /* 0x000fc800000000ff */
[----:B------:R-:W-:-:S05]  /*9950*/  PRMT R5, R5, 0x5410, RZ ;  /* 0x0000541005057816 */ /* 0x000fca00000000ff */
[----:B------:R0:W-:Y:S01]  /*9960*/  STG.E desc[UR36][R2.64], R5 ;  /* 0x0000000502007986 */ /* 0x0001e2000c101924 */
[----:B------:R-:W-:Y:S05]  /*9970*/  BRA `(.L_x_3411) ;  /* 0x0000000c00407947 */ /* 0x000fea0003800000 */
.L_x_3421:
[----:B----4-:R0:W-:Y:S01]  /*9980*/  STG.E.64 desc[UR36][R2.64], R28 ;  /* 0x0000001c02007986 */ /* 0x0101e2000c101b24 */
[----:B------:R-:W-:Y:S01]  /*9990*/  IMAD.MOV.U32 R23, RZ, RZ, R35 ;  /* 0x000000ffff177224 */ /* 0x000fe200078e0023 */
[----:B------:R-:W-:Y:S06]  /*99a0*/  BRA `(.L_x_3411) ;  /* 0x0000000c00347947 */ /* 0x000fec0003800000 */
.L_x_3412:
        /* <DEDUP_REMOVED lines=8> */
[----:B----4-:R-:W-:Y:S01]  /*9a30*/  DSETP.NEU.AND P0, PT, R28, RZ, PT ;  /* 0x000000ff1c00722a */ /* 0x010fe20003f0d000 */
[----:B------:R-:W-:-:S05]  /*9a40*/  IMAD.MOV.U32 R23, RZ, RZ, R35 ;  /* 0x000000ffff177224 */ /* 0x000fca00078e0023 */
[----:B------:R-:W-:-:S05]  /*9a50*/  SEL R5, RZ, 0x1, !P0 ;  /* 0x00000001ff057807 */ /* 0x000fca0004000000 */
[----:B------:R1:W-:Y:S01]  /*9a60*/  STG.E.U8 desc[UR36][R2.64], R5 ;  /* 0x0000000502007986 */ /* 0x0003e2000c101124 */
[----:B------:R-:W-:Y:S05]  /*9a70*/  BRA `(.L_x_3411) ;  /* 0x0000000c00007947 */ /* 0x000fea0003800000 */
.L_x_3425:
[----:B------:R-:W-:Y:S01]  /*9a80*/  CS2R R30, SRZ ;  /* 0x00000000001e7805 */ /* 0x000fe2000001ff00 */
[----:B------:R-:W-:-:S04]  /*9a90*/  IMAD.MOV.U32 R23, RZ, RZ, R35 ;  /* 0x000000ffff177224 */ /* 0x000fc800078e0023 */
[----:B----4-:R0:W-:Y:S01]  /*9aa0*/  STG.E.128 desc[UR36][R2.64], R28 ;  /* 0x0000001c02007986 */ /* 0x0101e2000c101d24 */
[----:B------:R-:W-:Y:S05]  /*9ab0*/  BRA `(.L_x_3411) ;  /* 0x0000000800f07947 */ /* 0x000fea0003800000 */
.L_x_3424:
        /* <DEDUP_REMOVED lines=25> */
.L_x_3429:
[----:B------:R-:W-:Y:S05]  /*9c50*/  BSYNC B0 ;  /* 0x0000000000007941 */ /* 0x000fea0003800000 */
.L_x_3428:
[----:B------:R-:W-:Y:S01]  /*9c60*/  LOP3.LUT R5, R0, R5, RZ, 0xfc, !PT ;  /* 0x0000000500057212 */ /* 0x000fe200078efcff */
[----:B------:R-:W-:-:S04]  /*9c70*/  IMAD.MOV.U32 R23, RZ, RZ, R35 ;  /* 0x000000ffff177224 */ /* 0x000fc800078e0023 */
[----:B------:R3:W-:Y:S01]  /*9c80*/  STG.E.U8 desc[UR36][R2.64], R5 ;  /* 0x0000000502007986 */ /* 0x0007e2000c101124 */
[----:B------:R-:W-:Y:S05]  /*9c90*/  BRA `(.L_x_3411) ;  /* 0x0000000800787947 */ /* 0x000fea0003800000 */
.L_x_3427:
[----:B------:R-:W-:Y:S01]  /*9ca0*/  UMOV UR4, 0xf0000000 ;  /* 0xf000000000047882 */ /* 0x000fe20000000000 */
[----:B------:R-:W-:Y:S01]  /*9cb0*/  UMOV UR5, 0x380fffff ;  /* 0x380fffff00057882 */ /* 0x000fe20000000000 */
[----:B----4-:R-:W0:Y:S01]  /*9cc0*/  F2F.F32.F64 R5, R28 ;  /* 0x0000001c00057310 */ /* 0x010e220000301000 */
        /* <DEDUP_REMOVED lines=14> */
.L_x_3431:
[----:B------:R-:W-:Y:S01]  /*9db0*/  IMAD.MOV.U32 R0, RZ, RZ, 0x7f ;  /* 0x0000007fff007424 */ /* 0x000fe200078e00ff */
[----:B------:R-:W-:-:S04]  /*9dc0*/  ISETP.GT.U32.AND P0, PT, R4, 0x7f800000, PT ;  /* 0x7f8000000400780c */ /* 0x000fc80003f04070 */
[----:B------:R-:W-:-:S09]  /*9dd0*/  SEL R0, R0, 0x7c, P0 ;  /* 0x0000007c00007807 */ /* 0x000fd20000000000 */
.L_x_3432:
[----:B------:R-:W-:Y:S05]  /*9de0*/  BSYNC B0 ;  /* 0x0000000000007941 */ /* 0x000fea0003800000 */
.L_x_3430:
[----:B------:R-:W-:Y:S01]  /*9df0*/  LOP3.LUT R4, R5, 0x80000000, RZ, 0xc0, !PT ;  /* 0x8000000005047812 */ /* 0x000fe200078ec0ff */
[----:B------:R-:W-:-:S03]  /*9e00*/  IMAD.MOV.U32 R23, RZ, RZ, R35 ;  /* 0x000000ffff177224 */ /* 0x000fc600078e0023 */
[----:B------:R-:W-:-:S04]  /*9e10*/  SHF.R.U32.HI R5, RZ, 0x18, R4 ;  /* 0x00000018ff057819 */ /* 0x000fc80000011604 */
[----:B------:R-:W-:-:S05]  /*9e20*/  LOP3.LUT R5, R0, R5, RZ, 0xfc, !PT ;  /* 0x0000000500057212 */ /* 0x000fca00078efcff */
[----:B------:R0:W-:Y:S01]  /*9e30*/  STG.E.U8 desc[UR36][R2.64], R5 ;  /* 0x0000000502007986 */ /* 0x0001e2000c101124 */
[----:B------:R-:W-:Y:S05]  /*9e40*/  BRA `(.L_x_3411) ;  /* 0x00000008000c7947 */ /* 0x000fea0003800000 */
.L_x_3426:
[----:B------:R-:W-:Y:S01]  /*9e50*/  UMOV UR4, 0xf0000000 ;  /* 0xf000000000047882 */ /* 0x000fe20000000000 */
[----:B------:R-:W-:Y:S01]  /*9e60*/  UMOV UR5, 0x380fffff ;  /* 0x380fffff00057882 */ /* 0x000fe20000000000 */
[----:B----4-:R-:W0:Y:S01]  /*9e70*/  F2F.F32.F64 R0, R28 ;  /* 0x0000001c00007310 */ /* 0x010e220000301000 */
[----:B------:R-:W-:Y:S01]  /*9e80*/  DSETP.GEU.AND P0, PT, |R28|, UR4, PT ;  /* 0x000000041c007e2a */ /* 0x000fe2000bf0e200 */
[----:B------:R-:W-:-:S13]  /*9e90*/  IMAD.MOV.U32 R23, RZ, RZ, R35 ;  /* 0x000000ffff177224 */ /* 0x000fda00078e0023 */
[----:B0-----:R-:W-:-:S05]  /*9ea0*/  @!P0 FMUL R0, R0, 1.175494350822287508e-38 ;  /* 0x0080000000008820 */ /* 0x001fca0000400000 */
[----:B------:R-:W-:-:S05]  /*9eb0*/  F2FP.BF16.F32.PACK_AB R0, RZ, R0 ;  /* 0x00000000ff00723e */ /* 0x000fca00000010ff */
[----:B------:R2:W-:Y:S01]  /*9ec0*/  STG.E.U16 desc[UR36][R2.64], R0 ;  /* 0x0000000002007986 */ /* 0x0005e2000c101524 */
[----:B------:R-:W-:Y:S05]  /*9ed0*/  BRA `(.L_x_3411) ;  /* 0x0000000400e87947 */ /* 0x000fea0003800000 */
.L_x_3423:
        /* <DEDUP_REMOVED lines=8> */
[----:B----4-:R-:W0:Y:S01]  /*9f60*/  F2I.U32.F64.TRUNC R29, R28 ;  /* 0x0000001c001d7311 */ /* 0x010e22000030d000 */
[----:B------:R-:W-:Y:S01]  /*9f70*/  IMAD.MOV.U32 R23, RZ, RZ, R35 ;  /* 0x000000ffff177224 */ /* 0x000fe200078e0023 */
[----:B0-----:R0:W-:Y:S01]  /*9f80*/  STG.E.U16 desc[UR36][R2.64], R29 ;  /* 0x0000001d02007986 */ /* 0x0011e2000c101524 */
[----:B------:R-:W-:Y:S05]  /*9f90*/  BRA `(.L_x_3411) ;  /* 0x0000000400b87947 */ /* 0x000fea0003800000 */
.L_x_3435:
[----:B------:R-:W-:Y:S01]  /*9fa0*/  UMOV UR4, 0xf0000000 ;  /* 0xf000000000047882 */ /* 0x000fe20000000000 */
[----:B------:R-:W-:Y:S01]  /*9fb0*/  UMOV UR5, 0x380fffff ;  /* 0x380fffff00057882 */ /* 0x000fe20000000000 */
[----:B----4-:R-:W0:Y:S01]  /*9fc0*/  F2F.F32.F64 R7, R28 ;  /* 0x0000001c00077310 */ /* 0x010e220000301000 */
        /* <DEDUP_REMOVED lines=18> */
.L_x_3438:
[----:B------:R-:W-:-:S04]  /*a0f0*/  LOP3.LUT R0, R7, 0x80000000, RZ, 0xc0, !PT ;  /* 0x8000000007007812 */ /* 0x000fc800078ec0ff */
[----:B------:R-:W-:-:S04]  /*a100*/  SHF.R.U32.HI R5, RZ, 0x18, R0 ;  /* 0x00000018ff057819 */ /* 0x000fc80000011600 */
[----:B------:R-:W-:-:S04]  /*a110*/  LOP3.LUT R4, R4, R5, RZ, 0xfc, !PT ;  /* 0x0000000504047212 */ /* 0x000fc800078efcff */
[----:B------:R-:W-:-:S07]  /*a120*/  PRMT R0, R4, 0x7610, R0 ;  /* 0x0000761004007816 */ /* 0x000fce0000000000 */
.L_x_3437:
[----:B------:R-:W-:Y:S05]  /*a130*/  BSYNC B0 ;  /* 0x0000000000007941 */ /* 0x000fea0003800000 */
.L_x_3436:
[----:B------:R0:W-:Y:S01]  /*a140*/  STG.E.U8 desc[UR36][R2.64], R0 ;  /* 0x0000000002007986 */ /* 0x0001e2000c101124 */
[----:B------:R-:W-:Y:S01]  /*a150*/  IMAD.MOV.U32 R23, RZ, RZ, R35 ;  /* 0x000000ffff177224 */ /* 0x000fe200078e0023 */
[----:B------:R-:W-:Y:S06]  /*a160*/  BRA `(.L_x_3411) ;  /* 0x0000000400447947 */ /* 0x000fec0003800000 */
.L_x_3434:
        /* <DEDUP_REMOVED lines=21> */
.L_x_3441:
[----:B------:R-:W-:-:S04]  /*a2c0*/  LOP3.LUT R0, R7, 0x80000000, RZ, 0xc0, !PT ;  /* 0x8000000007007812 */ /* 0x000fc800078ec0ff */
[----:B------:R-:W-:-:S04]  /*a2d0*/  SHF.R.U32.HI R5, RZ, 0x18, R0 ;  /* 0x00000018ff057819 */ /* 0x000fc80000011600 */
[----:B------:R-:W-:-:S04]  /*a2e0*/  LOP3.LUT R4, R4, R5, RZ, 0xfc, !PT ;  /* 0x0000000504047212 */ /* 0x000fc800078efcff */
[----:B------:R-:W-:-:S07]  /*a2f0*/  PRMT R0, R4, 0x7610, R0 ;  /* 0x0000761004007816 */ /* 0x000fce0000000000 */
.L_x_3440:
[----:B------:R-:W-:Y:S05]  /*a300*/  BSYNC B0 ;  /* 0x0000000000007941 */ /* 0x000fea0003800000 */
.L_x_3439:
[----:B------:R0:W-:Y:S01]  /*a310*/  STG.E.U8 desc[UR36][R2.64], R0 ;  /* 0x0000000002007986 */ /* 0x0001e2000c101124 */
[----:B------:R-:W-:Y:S01]  /*a320*/  IMAD.MOV.U32 R23, RZ, RZ, R35 ;  /* 0x000000ffff177224 */ /* 0x000fe200078e0023 */
[----:B------:R-:W-:Y:S06]  /*a330*/  BRA `(.L_x_3411) ;  /* 0x0000000000d07947 */ /* 0x000fec0003800000 */
.L_x_3433:
        /* <DEDUP_REMOVED lines=27> */
.L_x_3416:
        /* <DEDUP_REMOVED lines=15> */
[----:B0---4-:R-:W-:Y:S05]  /*a5e0*/  CALL.ABS.NOINC R2 ;  /* 0x0000000002007343 */ /* 0x011fea0003c00000 */
.L_x_3444:
[----:B------:R-:W-:Y:S01]  /*a5f0*/  IMAD.MOV.U32 R23, RZ, RZ, R35 ;  /* 0x000000ffff177224 */ /* 0x000fe200078e0023 */
[----:B------:R-:W-:Y:S06]  /*a600*/  BRA `(.L_x_3411) ;  /* 0x00000000001c7947 */ /* 0x000fec0003800000 */
.L_x_3443:
[----:B----4-:R-:W0:Y:S01]  /*a610*/  F2I.U64.F64.TRUNC R28, R28 ;  /* 0x0000001c001c7311 */ /* 0x010e22000030d800 */
[----:B------:R-:W-:Y:S01]  /*a620*/  IMAD.MOV.U32 R23, RZ, RZ, R35 ;  /* 0x000000ffff177224 */ /* 0x000fe200078e0023 */
[----:B0-----:R0:W-:Y:S01]  /*a630*/  STG.E.64 desc[UR36][R2.64], R28 ;  /* 0x0000001c02007986 */ /* 0x0011e2000c101b24 */
[----:B------:R-:W-:Y:S05]  /*a640*/  BRA `(.L_x_3411) ;  /* 0x00000000000c7947 */ /* 0x000fea0003800000 */
.L_x_3442:
[----:B----4-:R-:W0:Y:S01]  /*a650*/  F2I.U32.F64.TRUNC R29, R28 ;  /* 0x0000001c001d7311 */ /* 0x010e22000030d000 */
[----:B------:R-:W-:Y:S01]  /*a660*/  IMAD.MOV.U32 R23, RZ, RZ, R35 ;  /* 0x000000ffff177224 */ /* 0x000fe200078e0023 */
[----:B0-----:R0:W-:Y:S06]  /*a670*/  STG.E desc[UR36][R2.64], R29 ;  /* 0x0000001d02007986 */ /* 0x0011ec000c101924 */
.L_x_3411:
[----:B------:R-:W-:Y:S05]  /*a680*/  BSYNC B6 ;  /* 0x0000000000067941 */ /* 0x000fea0003800000 */
.L_x_3410:
[----:B------:R-:W-:Y:S01]  /*a690*/  ISETP.GE.AND P0, PT, R23, R18, PT ;  /* 0x000000121700720c */ /* 0x000fe20003f06270 */
[----:B------:R-:W-:-:S12]  /*a6a0*/  BSSY B6, `(.L_x_3445) ;  /* 0x0000236000067945 */ /* 0x000fd80003800000 */
[----:B------:R-:W-:Y:S05]  /*a6b0*/  @P0 BRA `(.L_x_3446) ;  /* 0x0000002000d00947 */ /* 0x000fea0003800000 */
[----:B0-2---:R-:W0:Y:S01]  /*a6c0*/  S2R R0, SR_CTAID.X ;  /* 0x0000000000007919 */ /* 0x005e220000002500 */
[----:B-1-3--:R-:W1:Y:S01]  /*a6d0*/  LDC.64 R2, c[0x0][0x230] ;  /* 0x00008c00ff027b82 */ /* 0x00ae620000000a00 */
[----:B------:R-:W-:Y:S01]  /*a6e0*/  PRMT R4, R19, 0x9910, RZ ;  /* 0x0000991013047816 */ /* 0x000fe200000000ff */
[----:B------:R-:W-:Y:S01]  /*a6f0*/  ULDC UR4, c[0x0][0x25c] ;  /* 0x0000970000047ab9 */ /* 0x000fe20000000800 */
[----:B0-----:R-:W-:-:S04]  /*a700*/  IMAD R0, R0, 0x200, R23 ;  /* 0x0000020000007824 */ /* 0x001fc800078e0217 */
[----:B------:R-:W-:Y:S02]  /*a710*/  IMAD R5, R0, UR4, RZ ;  /* 0x0000000400057c24 */ /* 0x000fe4000f8e02ff */
[----:B------:R-:W-:-:S03]  /*a720*/  IMAD.MOV.U32 R0, RZ, RZ, R4 ;  /* 0x000000ffff007224 */ /* 0x000fc600078e0004 */
[----:B-1----:R-:W-:Y:S02]  /*a730*/  IADD3 R2, P0, R5, R2, RZ ;  /* 0x0000000205027210 */ /* 0x002fe40007f1e0ff */
[----:B------:R-:W-:-:S03]  /*a740*/  ISETP.GT.AND P1, PT, R0, 0x9, PT ;  /* 0x000000090000780c */ /* 0x000fc60003f24270 */
[----:B------:R-:W-:-:S10]  /*a750*/  IMAD.X R3, RZ, RZ, R3, P0 ;  /* 0x000000ffff037224 */ /* 0x000fd400000e0603 */
        /* <DEDUP_REMOVED lines=9> */
[----:B------:R-:W0:Y:S02]  /*a7f0*/  F2I.F64.TRUNC R33, R32 ;  /* 0x0000002000217311 */ /* 0x000e24000030d100 */
[----:B0-----:R0:W-:Y:S01]  /*a800*/  STG.E.U8 desc[UR36][R2.64], R33 ;  /* 0x0000002102007986 */ /* 0x0011e2000c101124 */
[----:B------:R-:W-:Y:S05]  /*a810*/  BRA `(.L_x_3452) ;  /* 0x0000001000087947 */ /* 0x000fea0003800000 */
.L_x_3450:
[----:B------:R-:W0:Y:S02]  /*a820*/  F2I.S64.F64.TRUNC R32, R32 ;  /* 0x0000002000207311 */ /* 0x000e24000030d900 */
[----:B0-----:R-:W-:-:S05]  /*a830*/  IMAD.MOV.U32 R5, RZ, RZ, R32 ;  /* 0x000000ffff057224 */ /* 0x001fca00078e0020 */
[----:B------:R0:W-:Y:S01]  /*a840*/  STG.E.U8 desc[UR36][R2.64], R5 ;  /* 0x0000000502007986 */ /* 0x0001e2000c101124 */
[----:B------:R-:W-:Y:S05]  /*a850*/  BRA `(.L_x_3452) ;  /* 0x0000000c00f87947 */ /* 0x000fea0003800000 */
.L_x_3449:
[----:B------:R-:W-:-:S13]  /*a860*/  ISETP.NE.AND P0, PT, R0, 0x2, PT ;  /* 0x000000020000780c */ /* 0x000fda0003f05270 */
[----:B------:R-:W-:Y:S05]  /*a870*/  @!P0 BRA `(.L_x_3453) ;  /* 0x0000000000288947 */ /* 0x000fea0003800000 */
[----:B------:R-:W-:-:S13]  /*a880*/  ISETP.NE.AND P0, PT, R0, 0x3, PT ;  /* 0x000000030000780c */ /* 0x000fda0003f05270 */
[----:B------:R-:W-:Y:S05]  /*a890*/  @!P0 BRA `(.L_x_3454) ;  /* 0x0000000000148947 */ /* 0x000fea0003800000 */
[----:B------:R-:W-:-:S13]  /*a8a0*/  ISETP.NE.AND P0, PT, R0, 0x4, PT ;  /* 0x000000040000780c */ /* 0x000fda0003f05270 */
[----:B------:R-:W-:Y:S05]  /*a8b0*/  @P0 BRA `(.L_x_3451) ;  /* 0x0000000c00880947 */ /* 0x000fea0003800000 */
[----:B------:R-:W0:Y:S02]  /*a8c0*/  F2I.S64.F64.TRUNC R32, R32 ;  /* 0x0000002000207311 */ /* 0x000e24000030d900 */
[----:B0-----:R0:W-:Y:S01]  /*a8d0*/  STG.E.64 desc[UR36][R2.64], R32 ;  /* 0x0000002002007986 */ /* 0x0011e2000c101b24 */
[----:B------:R-:W-:Y:S05]  /*a8e0*/  BRA `(.L_x_3452) ;  /* 0x0000000c00d47947 */ /* 0x000fea0003800000 */
.L_x_3454:
[----:B------:R-:W0:Y:S02]  /*a8f0*/  F2I.F64.TRUNC R33, R32 ;  /* 0x0000002000217311 */ /* 0x000e24000030d100 */
[----:B0-----:R0:W-:Y:S01]  /*a900*/  STG.E desc[UR36][R2.64], R33 ;  /* 0x0000002102007986 */ /* 0x0011e2000c101924 */
[----:B------:R-:W-:Y:S05]  /*a910*/  BRA `(.L_x_3452) ;  /* 0x0000000c00c87947 */ /* 0x000fea0003800000 */
.L_x_3453:
[----:B------:R-:W0:Y:S02]  /*a920*/  F2I.F64.TRUNC R33, R32 ;  /* 0x0000002000217311 */ /* 0x000e24000030d100 */
[----:B0-----:R0:W-:Y:S01]  /*a930*/  STG.E.U16 desc[UR36][R2.64], R33 ;  /* 0x0000002102007986 */ /* 0x0011e2000c101524 */
[----:B------:R-:W-:Y:S05]  /*a940*/  BRA `(.L_x_3452) ;  /* 0x0000000c00bc7947 */ /* 0x000fea0003800000 */
.L_x_3448:
        /* <DEDUP_REMOVED lines=8> */
[----:B------:R-:W0:Y:S01]  /*a9d0*/  F2F.F32.F64 R5, R32 ;  /* 0x0000002000057310 */ /* 0x000e220000301000 */
[----:B------:R-:W-:-:S14]  /*a9e0*/  DSETP.GEU.AND P0, PT, |R32|, UR4, PT ;  /* 0x0000000420007e2a */ /* 0x000fdc000bf0e200 */
[----:B0-----:R-:W-:-:S05]  /*a9f0*/  @!P0 FMUL R5, R5, 1.175494350822287508e-38 ;  /* 0x0080000005058820 */ /* 0x001fca0000400000 */
[----:B------:R0:W-:Y:S01]  /*aa00*/  STG.E desc[UR36][R2.64], R5 ;  /* 0x0000000502007986 */ /* 0x0001e2000c101924 */
[----:B------:R-:W-:Y:S05]  /*aa10*/  BRA `(.L_x_3452) ;  /* 0x0000000c00887947 */ /* 0x000fea0003800000 */
.L_x_3456:
[----:B------:R-:W-:Y:S01]  /*aa20*/  UMOV UR4, 0xf0000000 ;  /* 0xf000000000047882 */ /* 0x000fe20000000000 */
[----:B------:R-:W-:Y:S01]  /*aa30*/  UMOV UR5, 0x380fffff ;  /* 0x380fffff00057882 */ /* 0x000fe20000000000 */
[----:B------:R-:W0:Y:S01]  /*aa40*/  F2F.F32.F64 R0, R32 ;  /* 0x0000002000007310 */ /* 0x000e220000301000 */
[----:B------:R-:W-:-:S14]  /*aa50*/  DSETP.GEU.AND P0, PT, |R32|, UR4, PT ;  /* 0x0000000420007e2a */ /* 0x000fdc000bf0e200 */
[----:B0-----:R-:W-:-:S05]  /*aa60*/  @!P0 FMUL R0, R0, 1.175494350822287508e-38 ;  /* 0x0080000000008820 */ /* 0x001fca0000400000 */
[----:B------:R-:W-:-:S05]  /*aa70*/  F2FP.F16.F32.PACK_AB R0, RZ, R0 ;  /* 0x00000000ff00723e */ /* 0x000fca00000000ff */
[----:B------:R0:W-:Y:S01]  /*aa80*/  STG.E.U16 desc[UR36][R2.64], R0 ;  /* 0x0000000002007986 */ /* 0x0001e2000c101524 */
[----:B------:R-:W-:Y:S05]  /*aa90*/  BRA `(.L_x_3452) ;  /* 0x0000000c00687947 */ /* 0x000fea0003800000 */
.L_x_3455:
        /* <DEDUP_REMOVED lines=8> */
[----:B------:R-:W0:Y:S01]  /*ab20*/  F2F.F32.F64 R4, R32 ;  /* 0x0000002000047310 */ /* 0x000e220000301000 */
[----:B------:R-:W-:Y:S01]  /*ab30*/  DSETP.GEU.AND P0, PT, |R32|, UR4, PT ;  /* 0x0000000420007e2a */ /* 0x000fe2000bf0e200 */
[----:B------:R-:W-:-:S13]  /*ab40*/  IMAD.MOV.U32 R5, RZ, RZ, RZ ;  /* 0x000000ffff057224 */ /* 0x000fda00078e00ff */
[----:B0-----:R-:W-:-:S05]  /*ab50*/  @!P0 FMUL R4, R4, 1.175494350822287508e-38 ;  /* 0x0080000004048820 */ /* 0x001fca0000400000 */
[----:B------:R0:W-:Y:S01]  /*ab60*/  STG.E.64 desc[UR36][R2.64], R4 ;  /* 0x0000000402007986 */ /* 0x0001e2000c101b24 */
[----:B------:R-:W-:Y:S05]  /*ab70*/  BRA `(.L_x_3452) ;  /* 0x0000000c00307947 */ /* 0x000fea0003800000 */
.L_x_3458:
[----:B------:R-:W-:Y:S01]  /*ab80*/  UMOV UR4, 0xf0000000 ;  /* 0xf000000000047882 */ /* 0x000fe20000000000 */
[----:B------:R-:W-:Y:S01]  /*ab90*/  UMOV UR5, 0x380fffff ;  /* 0x380fffff00057882 */ /* 0x000fe20000000000 */
[----:B------:R-:W0:Y:S01]  /*aba0*/  F2F.F32.F64 R0, R32 ;  /* 0x0000002000007310 */ /* 0x000e220000301000 */
[----:B------:R-:W-:-:S14]  /*abb0*/  DSETP.GEU.AND P0, PT, |R32|, UR4, PT ;  /* 0x0000000420007e2a */ /* 0x000fdc000bf0e200 */
[----:B0-----:R-:W-:-:S05]  /*abc0*/  @!P0 FMUL R0, R0, 1.175494350822287508e-38 ;  /* 0x0080000000008820 */ /* 0x001fca0000400000 */
[----:B------:R-:W-:-:S04]  /*abd0*/  F2FP.F16.F32.PACK_AB R5, RZ, R0 ;  /* 0x00000000ff05723e */ /* 0x000fc800000000ff */
[----:B------:R-:W-:-:S05]  /*abe0*/  PRMT R5, R5, 0x5410, RZ ;  /* 0x0000541005057816 */ /* 0x000fca00000000ff */
[----:B------:R0:W-:Y:S01]  /*abf0*/  STG.E desc[UR36][R2.64], R5 ;  /* 0x0000000502007986 */ /* 0x0001e2000c101924 */
[----:B------:R-:W-:Y:S05]  /*ac00*/  BRA `(.L_x_3452) ;  /* 0x0000000c000c7947 */ /* 0x000fea0003800000 */
.L_x_3457:
[----:B------:R0:W-:Y:S01]  /*ac10*/  STG.E.64 desc[UR36][R2.64], R32 ;  /* 0x0000002002007986 */ /* 0x0001e2000c101b24 */
[----:B------:R-:W-:Y:S05]  /*ac20*/  BRA `(.L_x_3452) ;  /* 0x0000000c00047947 */ /* 0x000fea0003800000 */
.L_x_3447:
        /* <DEDUP_REMOVED lines=8> */
[----:B------:R-:W-:-:S06]  /*acb0*/  DSETP.NEU.AND P0, PT, R32, RZ, PT ;  /* 0x000000ff2000722a */ /* 0x000fcc0003f0d000 */
[----:B------:R-:W-:-:S05]  /*acc0*/  SEL R5, RZ, 0x1, !P0 ;  /* 0x00000001ff057807 */ /* 0x000fca0004000000 */
[----:B------:R1:W-:Y:S01]  /*acd0*/  STG.E.U8 desc[UR36][R2.64], R5 ;  /* 0x0000000502007986 */ /* 0x0003e2000c101124 */
[----:B------:R-:W-:Y:S05]  /*ace0*/  BRA `(.L_x_3452) ;  /* 0x0000000800d47947 */ /* 0x000fea0003800000 */
.L_x_3461:
[----:B------:R-:W-:-:S05]  /*acf0*/  CS2R R34, SRZ ;  /* 0x0000000000227805 */ /* 0x000fca000001ff00 */
[----:B------:R0:W-:Y:S01]  /*ad00*/  STG.E.128 desc[UR36][R2.64], R32 ;  /* 0x0000002002007986 */ /* 0x0001e2000c101d24 */
[----:B------:R-:W-:Y:S05]  /*ad10*/  BRA `(.L_x_3452) ;  /* 0x0000000800c87947 */ /* 0x000fea0003800000 */
.L_x_3460:
        /* <DEDUP_REMOVED lines=25> */
.L_x_3465:
[----:B------:R-:W-:Y:S05]  /*aeb0*/  BSYNC B0 ;  /* 0x0000000000007941 */ /* 0x000fea0003800000 */
.L_x_3464:
[----:B------:R-:W-:-:S05]  /*aec0*/  LOP3.LUT R5, R0, R5, RZ, 0xfc, !PT ;  /* 0x0000000500057212 */ /* 0x000fca00078efcff */
[----:B------:R3:W-:Y:S01]  /*aed0*/  STG.E.U8 desc[UR36][R2.64], R5 ;  /* 0x0000000502007986 */ /* 0x0007e2000c101124 */
[----:B------:R-:W-:Y:S05]  /*aee0*/  BRA `(.L_x_3452) ;  /* 0x0000000800547947 */ /* 0x000fea0003800000 */
.L_x_3463:
[----:B------:R-:W-:Y:S01]  /*aef0*/  UMOV UR4, 0xf0000000 ;  /* 0xf000000000047882 */ /* 0x000fe20000000000 */
[----:B------:R-:W-:Y:S01]  /*af00*/  UMOV UR5, 0x380fffff ;  /* 0x380fffff00057882 */ /* 0x000fe20000000000 */
[----:B------:R-:W0:Y:S01]  /*af10*/  F2F.F32.F64 R5, R32 ;  /* 0x0000002000057310 */ /* 0x000e220000301000 */
        /* <DEDUP_REMOVED lines=14> */
.L_x_3467:
[----:B------:R-:W-:Y:S01]  /*b000*/  IMAD.MOV.U32 R0, RZ, RZ, 0x7f ;  /* 0x0000007fff007424 */ /* 0x000fe200078e00ff */
[----:B------:R-:W-:-:S04]  /*b010*/  ISETP.GT.U32.AND P0, PT, R4, 0x7f800000, PT ;  /* 0x7f8000000400780c */ /* 0x000fc80003f04070 */
[----:B------:R-:W-:-:S09]  /*b020*/  SEL R0, R0, 0x7c, P0 ;  /* 0x0000007c00007807 */ /* 0x000fd20000000000 */
.L_x_3468:
[----:B------:R-:W-:Y:S05]  /*b030*/  BSYNC B0 ;  /* 0x0000000000007941 */ /* 0x000fea0003800000 */
.L_x_3466:
[----:B------:R-:W-:-:S04]  /*b040*/  LOP3.LUT R4, R5, 0x80000000, RZ, 0xc0, !PT ;  /* 0x8000000005047812 */ /* 0x000fc800078ec0ff */
[----:B------:R-:W-:-:S04]  /*b050*/  SHF.R.U32.HI R5, RZ, 0x18, R4 ;  /* 0x00000018ff057819 */ /* 0x000fc80000011604 */
[----:B------:R-:W-:-:S05]  /*b060*/  LOP3.LUT R5, R0, R5, RZ, 0xfc, !PT ;  /* 0x0000000500057212 */ /* 0x000fca00078efcff */
[----:B------:R0:W-:Y:S01]  /*b070*/  STG.E.U8 desc[UR36][R2.64], R5 ;  /* 0x0000000502007986 */ /* 0x0001e2000c101124 */
[----:B------:R-:W-:Y:S05]  /*b080*/  BRA `(.L_x_3452) ;  /* 0x0000000400ec7947 */ /* 0x000fea0003800000 */
.L_x_3462:
[----:B------:R-:W-:Y:S01]  /*b090*/  UMOV UR4, 0xf0000000 ;  /* 0xf000000000047882 */ /* 0x000fe20000000000 */
[----:B------:R-:W-:Y:S01]  /*b0a0*/  UMOV UR5, 0x380fffff ;  /* 0x380fffff00057882 */ /* 0x000fe20000000000 */
[----:B------:R-:W0:Y:S01]  /*b0b0*/  F2F.F32.F64 R0, R32 ;  /* 0x0000002000007310 */ /* 0x000e220000301000 */
[----:B------:R-:W-:-:S14]  /*b0c0*/  DSETP.GEU.AND P0, PT, |R32|, UR4, PT ;  /* 0x0000000420007e2a */ /* 0x000fdc000bf0e200 */
[----:B0-----:R-:W-:-:S05]  /*b0d0*/  @!P0 FMUL R0, R0, 1.175494350822287508e-38 ;  /* 0x0080000000008820 */ /* 0x001fca0000400000 */
[----:B------:R-:W-:-:S05]  /*b0e0*/  F2FP.BF16.F32.PACK_AB R0, RZ, R0 ;  /* 0x00000000ff00723e */ /* 0x000fca00000010ff */
[----:B------:R2:W-:Y:S01]  /*b0f0*/  STG.E.U16 desc[UR36][R2.64], R0 ;  /* 0x0000000002007986 */ /* 0x0005e2000c101524 */
[----:B------:R-:W-:Y:S05]  /*b100*/  BRA `(.L_x_3452) ;  /* 0x0000000400cc7947 */ /* 0x000fea0003800000 */
.L_x_3459:
        /* <DEDUP_REMOVED lines=8> */
[----:B------:R-:W0:Y:S02]  /*b190*/  F2I.U32.F64.TRUNC R33, R32 ;  /* 0x0000002000217311 */ /* 0x000e24000030d000 */
[----:B0-----:R0:W-:Y:S01]  /*b1a0*/  STG.E.U16 desc[UR36][R2.64], R33 ;  /* 0x0000002102007986 */ /* 0x0011e2000c101524 */
[----:B------:R-:W-:Y:S05]  /*b1b0*/  BRA `(.L_x_3452) ;  /* 0x0000000400a07947 */ /* 0x000fea0003800000 */
.L_x_3471:
[----:B------:R-:W-:Y:S01]  /*b1c0*/  UMOV UR4, 0xf0000000 ;  /* 0xf000000000047882 */ /* 0x000fe20000000000 */
[----:B------:R-:W-:Y:S01]  /*b1d0*/  UMOV UR5, 0x380fffff ;  /* 0x380fffff00057882 */ /* 0x000fe20000000000 */
[----:B------:R-:W0:Y:S01]  /*b1e0*/  F2F.F32.F64 R7, R32 ;  /* 0x0000002000077310 */ /* 0x000e220000301000 */
        /* <DEDUP_REMOVED lines=18> */
.L_x_3474:
[----:B------:R-:W-:-:S04]  /*b310*/  LOP3.LUT R0, R7, 0x80000000, RZ, 0xc0, !PT ;  /* 0x8000000007007812 */ /* 0x000fc800078ec0ff */
[----:B------:R-:W-:-:S04]  /*b320*/  SHF.R.U32.HI R5, RZ, 0x18, R0 ;  /* 0x00000018ff057819 */ /* 0x000fc80000011600 */
[----:B------:R-:W-:-:S04]  /*b330*/  LOP3.LUT R4, R4, R5, RZ, 0xfc, !PT ;  /* 0x0000000504047212 */ /* 0x000fc800078efcff */
[----:B------:R-:W-:-:S07]  /*b340*/  PRMT R0, R4, 0x7610, R0 ;  /* 0x0000761004007816 */ /* 0x000fce0000000000 */
.L_x_3473:
[----:B------:R-:W-:Y:S05]  /*b350*/  BSYNC B0 ;  /* 0x0000000000007941 */ /* 0x000fea0003800000 */
.L_x_3472:
[----:B------:R0:W-:Y:S01]  /*b360*/  STG.E.U8 desc[UR36][R2.64], R0 ;  /* 0x0000000002007986 */ /* 0x0001e2000c101124 */
[----:B------:R-:W-:Y:S05]  /*b370*/  BRA `(.L_x_3452) ;  /* 0x0000000400307947 */ /* 0x000fea0003800000 */
.L_x_3470:
        /* <DEDUP_REMOVED lines=21> */
.L_x_3477:
[----:B------:R-:W-:-:S04]  /*b4d0*/  LOP3.LUT R0, R7, 0x80000000, RZ, 0xc0, !PT ;  /* 0x8000000007007812 */ /* 0x000fc800078ec0ff */
[----:B------:R-:W-:-:S04]  /*b4e0*/  SHF.R.U32.HI R5, RZ, 0x18, R0 ;  /* 0x00000018ff057819 */ /* 0x000fc80000011600 */
[----:B------:R-:W-:-:S04]  /*b4f0*/  LOP3.LUT R4, R4, R5, RZ, 0xfc, !PT ;  /* 0x0000000504047212 */ /* 0x000fc800078efcff */
[----:B------:R-:W-:-:S07]  /*b500*/  PRMT R0, R4, 0x7610, R0 ;  /* 0x0000761004007816 */ /* 0x000fce0000000000 */
.L_x_3476:
[----:B------:R-:W-:Y:S05]  /*b510*/  BSYNC B0 ;  /* 0x0000000000007941 */ /* 0x000fea0003800000 */
.L_x_3475:
[----:B------:R0:W-:Y:S01]  /*b520*/  STG.E.U8 desc[UR36][R2.64], R0 ;  /* 0x0000000002007986 */ /* 0x0001e2000c101124 */
[----:B------:R-:W-:Y:S05]  /*b530*/  BRA `(.L_x_3452) ;  /* 0x0000000000c07947 */ /* 0x000fea0003800000 */
.L_x_3469:
        /* <DEDUP_REMOVED lines=26> */
.L_x_3451:
        /* <DEDUP_REMOVED lines=16> */
.L_x_3480:
[----:B------:R-:W-:Y:S05]  /*b7e0*/  BRA `(.L_x_3452) ;  /* 0x0000000000147947 */ /* 0x000fea0003800000 */
.L_x_3479:
[----:B------:R-:W0:Y:S02]  /*b7f0*/  F2I.U64.F64.TRUNC R32, R32 ;  /* 0x0000002000207311 */ /* 0x000e24000030d800 */
[----:B0-----:R0:W-:Y:S01]  /*b800*/  STG.E.64 desc[UR36][R2.64], R32 ;  /* 0x0000002002007986 */ /* 0x0011e2000c101b24 */
[----:B------:R-:W-:Y:S05]  /*b810*/  BRA `(.L_x_3452) ;  /* 0x0000000000087947 */ /* 0x000fea0003800000 */
.L_x_3478:
[----:B------:R-:W0:Y:S02]  /*b820*/  F2I.U32.F64.TRUNC R33, R32 ;  /* 0x0000002000217311 */ /* 0x000e24000030d000 */
[----:B0-----:R0:W-:Y:S02]  /*b830*/  STG.E desc[UR36][R2.64], R33 ;  /* 0x0000002102007986 */ /* 0x0011e4000c101924 */
.L_x_3452:
[----:B------:R-:W-:-:S05]  /*b840*/  VIADD R23, R23, 0x80 ;  /* 0x0000008017177836 */ /* 0x000fca0000000000 */
[----:B------:R-:W-:-:S13]  /*b850*/  ISETP.GE.AND P0, PT, R23, R18, PT ;  /* 0x000000121700720c */ /* 0x000fda0003f06270 */
        /* <DEDUP_REMOVED lines=23> */
.L_x_3484:
[----:B------:R-:W0:Y:S02]  /*b9d0*/  F2I.S64.F64.TRUNC R24, R24 ;  /* 0x0000001800187311 */ /* 0x000e24000030d900 */
[----:B0-----:R-:W-:-:S05]  /*b9e0*/  IMAD.MOV.U32 R5, RZ, RZ, R24 ;  /* 0x000000ffff057224 */ /* 0x001fca00078e0018 */
[----:B------:R0:W-:Y:S01]  /*b9f0*/  STG.E.U8 desc[UR36][R2.64], R5 ;  /* 0x0000000502007986 */ /* 0x0001e2000c101124 */
[----:B------:R-:W-:Y:S05]  /*ba00*/  BRA `(.L_x_3486) ;  /* 0x0000000c00f87947 */ /* 0x000fea0003800000 */
.L_x_3483:
        /* <DEDUP_REMOVED lines=9> */
.L_x_3488:
[----:B------:R-:W0:Y:S02]  /*baa0*/  F2I.F64.TRUNC R25, R24 ;  /* 0x0000001800197311 */ /* 0x000e24000030d100 */
[----:B0-----:R0:W-:Y:S01]  /*bab0*/  STG.E desc[UR36][R2.64], R25 ;  /* 0x0000001902007986 */ /* 0x0011e2000c101924 */
[----:B------:R-:W-:Y:S05]  /*bac0*/  BRA `(.L_x_3486) ;  /* 0x0000000c00c87947 */ /* 0x000fea0003800000 */
.L_x_3487:
[----:B------:R-:W0:Y:S02]  /*bad0*/  F2I.F64.TRUNC R25, R24 ;  /* 0x0000001800197311 */ /* 0x000e24000030d100 */
[----:B0-----:R0:W-:Y:S01]  /*bae0*/  STG.E.U16 desc[UR36][R2.64], R25 ;  /* 0x0000001902007986 */ /* 0x0011e2000c101524 */
[----:B------:R-:W-:Y:S05]  /*baf0*/  BRA `(.L_x_3486) ;  /* 0x0000000c00bc7947 */ /* 0x000fea0003800000 */
.L_x_3482:
        /* <DEDUP_REMOVED lines=13> */
.L_x_3490:
        /* <DEDUP_REMOVED lines=8> */
.L_x_3489:
        /* <DEDUP_REMOVED lines=14> */
.L_x_3492:
        /* <DEDUP_REMOVED lines=9> */
.L_x_3491:
[----:B------:R0:W-:Y:S01]  /*bdc0*/  STG.E.64 desc[UR36][R2.64], R24 ;  /* 0x0000001802007986 */ /* 0x0001e2000c101b24 */
[----:B------:R-:W-:Y:S05]  /*bdd0*/  BRA `(.L_x_3486) ;  /* 0x0000000c00047947 */ /* 0x000fea0003800000 */
.L_x_3481:
        /* <DEDUP_REMOVED lines=12> */
.L_x_3495:
[----:B------:R-:W-:-:S05]  /*bea0*/  CS2R R26, SRZ ;  /* 0x00000000001a7805 */ /* 0x000fca000001ff00 */
[----:B------:R1:W-:Y:S01]  /*beb0*/  STG.E.128 desc[UR36][R2.64], R24 ;  /* 0x0000001802007986 */ /* 0x0003e2000c101d24 */
[----:B------:R-:W-:Y:S05]  /*bec0*/  BRA `(.L_x_3486) ;  /* 0x0000000800c87947 */ /* 0x000fea0003800000 */
.L_x_3494:
        /* <DEDUP_REMOVED lines=25> */
.L_x_3499:
[----:B------:R-:W-:Y:S05]  /*c060*/  BSYNC B0 ;  /* 0x0000000000007941 */ /* 0x000fea0003800000 */
.L_x_3498:
[----:B------:R-:W-:-:S05]  /*c070*/  LOP3.LUT R5, R0, R5, RZ, 0xfc, !PT ;  /* 0x0000000500057212 */ /* 0x000fca00078efcff */
[----:B------:R2:W-:Y:S01]  /*c080*/  STG.E.U8 desc[UR36][R2.64], R5 ;  /* 0x0000000502007986 */ /* 0x0005e2000c101124 */
[----:B------:R-:W-:Y:S05]  /*c090*/  BRA `(.L_x_3486) ;  /* 0x0000000800547947 */ /* 0x000fea0003800000 */
.L_x_3497:
        /* <DEDUP_REMOVED lines=17> */
.L_x_3501:
[----:B------:R-:W-:Y:S01]  /*c1b0*/  IMAD.MOV.U32 R0, RZ, RZ, 0x7f ;  /* 0x0000007fff007424 */ /* 0x000fe200078e00ff */
[----:B------:R-:W-:-:S04]  /*c1c0*/  ISETP.GT.U32.AND P0, PT, R4, 0x7f800000, PT ;  /* 0x7f8000000400780c */ /* 0x000fc80003f04070 */
[----:B------:R-:W-:-:S09]  /*c1d0*/  SEL R0, R0, 0x7c, P0 ;  /* 0x0000007c00007807 */ /* 0x000fd20000000000 */
.L_x_3502:
[----:B------:R-:W-:Y:S05]  /*c1e0*/  BSYNC B0 ;  /* 0x0000000000007941 */ /* 0x000fea0003800000 */
.L_x_3500:
[----:B------:R-:W-:-:S04]  /*c1f0*/  LOP3.LUT R4, R5, 0x80000000, RZ, 0xc0, !PT ;  /* 0x8000000005047812 */ /* 0x000fc800078ec0ff */
[----:B------:R-:W-:-:S04]  /*c200*/  SHF.R.U32.HI R5, RZ, 0x18, R4 ;  /* 0x00000018ff057819 */ /* 0x000fc80000011604 */
[----:B------:R-:W-:-:S05]  /*c210*/  LOP3.LUT R5, R0, R5, RZ, 0xfc, !PT ;  /* 0x0000000500057212 */ /* 0x000fca00078efcff */
[----:B------:R3:W-:Y:S01]  /*c220*/  STG.E.U8 desc[UR36][R2.64], R5 ;  /* 0x0000000502007986 */ /* 0x0007e2000c101124 */
[----:B------:R-:W-:Y:S05]  /*c230*/  BRA `(.L_x_3486) ;  /* 0x0000000400ec7947 */ /* 0x000fea0003800000 */
.L_x_3496:
        /* <DEDUP_REMOVED lines=8> */
.L_x_3493:
        /* <DEDUP_REMOVED lines=11> */
.L_x_3505:
        /* <DEDUP_REMOVED lines=21> */
.L_x_3508:
[----:B------:R-:W-:-:S04]  /*c4c0*/  LOP3.LUT R0, R7, 0x80000000, RZ, 0xc0, !PT ;  /* 0x8000000007007812 */ /* 0x000fc800078ec0ff */
[----:B------:R-:W-:-:S04]  /*c4d0*/  SHF.R.U32.HI R5, RZ, 0x18, R0 ;  /* 0x00000018ff057819 */ /* 0x000fc80000011600 */
[----:B------:R-:W-:-:S04]  /*c4e0*/  LOP3.LUT R4, R4, R5, RZ, 0xfc, !PT ;  /* 0x0000000504047212 */ /* 0x000fc800078efcff */
[----:B------:R-:W-:-:S07]  /*c4f0*/  PRMT R0, R4, 0x7610, R0 ;  /* 0x0000761004007816 */ /* 0x000fce0000000000 */
.L_x_3507:
[----:B------:R-:W-:Y:S05]  /*c500*/  BSYNC B0 ;  /* 0x0000000000007941 */ /* 0x000fea0003800000 */
.L_x_3506:
[----:B------:R0:W-:Y:S01]  /*c510*/  STG.E.U8 desc[UR36][R2.64], R0 ;  /* 0x0000000002007986 */ /* 0x0001e2000c101124 */
[----:B------:R-:W-:Y:S05]  /*c520*/  BRA `(.L_x_3486) ;  /* 0x0000000400307947 */ /* 0x000fea0003800000 */
.L_x_3504:
        /* <DEDUP_REMOVED lines=21> */
.L_x_3511:
[----:B------:R-:W-:-:S04]  /*c680*/  LOP3.LUT R0, R7, 0x80000000, RZ, 0xc0, !PT ;  /* 0x8000000007007812 */ /* 0x000fc800078ec0ff */
[----:B------:R-:W-:-:S04]  /*c690*/  SHF.R.U32.HI R5, RZ, 0x18, R0 ;  /* 0x00000018ff057819 */ /* 0x000fc80000011600 */
[----:B------:R-:W-:-:S04]  /*c6a0*/  LOP3.LUT R4, R4, R5, RZ, 0xfc, !PT ;  /* 0x0000000504047212 */ /* 0x000fc800078efcff */
[----:B------:R-:W-:-:S07]  /*c6b0*/  PRMT R0, R4, 0x7610, R0 ;  /* 0x0000761004007816 */ /* 0x000fce0000000000 */
.L_x_3510:
[----:B------:R-:W-:Y:S05]  /*c6c0*/  BSYNC B0 ;  /* 0x0000000000007941 */ /* 0x000fea0003800000 */
.L_x_3509:
[----:B------:R0:W-:Y:S01]  /*c6d0*/  STG.E.U8 desc[UR36][R2.64], R0 ;  /* 0x0000000002007986 */ /* 0x0001e2000c101124 */
[----:B------:R-:W-:Y:S05]  /*c6e0*/  BRA `(.L_x_3486) ;  /* 0x0000000000c07947 */ /* 0x000fea0003800000 */
.L_x_3503:
        /* <DEDUP_REMOVED lines=26> */
.L_x_3485:
        /* <DEDUP_REMOVED lines=16> */
.L_x_3514:
[----:B------:R-:W-:Y:S05]  /*c990*/  BRA `(.L_x_3486) ;  /* 0x0000000000147947 */ /* 0x000fea0003800000 */
.L_x_3513:
[----:B------:R-:W0:Y:S02]  /*c9a0*/  F2I.U64.F64.TRUNC R24, R24 ;  /* 0x0000001800187311 */ /* 0x000e24000030d800 */
[----:B0-----:R0:W-:Y:S01]  /*c9b0*/  STG.E.64 desc[UR36][R2.64], R24 ;  /* 0x0000001802007986 */ /* 0x0011e2000c101b24 */
[----:B------:R-:W-:Y:S05]  /*c9c0*/  BRA `(.L_x_3486) ;  /* 0x0000000000087947 */ /* 0x000fea0003800000 */
.L_x_3512:
[----:B------:R-:W0:Y:S02]  /*c9d0*/  F2I.U32.F64.TRUNC R25, R24 ;  /* 0x0000001800197311 */ /* 0x000e24000030d000 */
[----:B0-----:R0:W-:Y:S02]  /*c9e0*/  STG.E desc[UR36][R2.64], R25 ;  /* 0x0000001902007986 */ /* 0x0011e4000c101924 */
.L_x_3486:
[----:B------:R-:W-:-:S07]  /*c9f0*/  VIADD R23, R23, 0x80 ;  /* 0x0000008017177836 */ /* 0x000fce0000000000 */
.L_x_3446:
[----:B------:R-:W-:Y:S05]  /*ca00*/  BSYNC B6 ;  /* 0x0000000000067941 */ /* 0x000fea0003800000 */
.L_x_3445:
[----:B------:R-:W-:-:S13]  /*ca10*/  ISETP.GE.AND P0, PT, R23, R18, PT ;  /* 0x000000121700720c */ /* 0x000fda0003f06270 */
[----:B------:R-:W-:Y:S05]  /*ca20*/  @P0 EXIT ;  /* 0x000000000000094d */ /* 0x000fea0003800000 */
[----:B0-2---:R-:W0:Y:S01]  /*ca30*/  S2R R0, SR_CTAID.X ;  /* 0x0000000000007919 */ /* 0x005e220000002500 */
[----:B-1-3--:R-:W1:Y:S01]  /*ca40*/  LDC.64 R2, c[0x0][0x230] ;  /* 0x00008c00ff027b82 */ /* 0x00ae620000000a00 */
[----:B------:R-:W-:Y:S01]  /*ca50*/  ULDC UR4, c[0x0][0x25c] ;  /* 0x0000970000047ab9 */ /* 0x000fe20000000800 */
[----:B0-----:R-:W-:Y:S01]  /*ca60*/  IMAD R23, R0, 0x200, R23 ;  /* 0x0000020000177824 */ /* 0x001fe200078e0217 */
[----:B------:R-:W-:-:S03]  /*ca70*/  PRMT R0, R19, 0x9910, RZ ;  /* 0x0000991013007816 */ /* 0x000fc600000000ff */
[----:B------:R-:W-:Y:S01]  /*ca80*/  IMAD R23, R23, UR4, RZ ;  /* 0x0000000417177c24 */ /* 0x000fe2000f8e02ff */
[----:B------:R-:W-:-:S04]  /*ca90*/  ISETP.GT.AND P1, PT, R0, 0x9, PT ;  /* 0x000000090000780c */ /* 0x000fc80003f24270 */
[----:B-1----:R-:W-:-:S05]  /*caa0*/  IADD3 R2, P0, R23, R2, RZ ;  /* 0x0000000217027210 */ /* 0x002fca0007f1e0ff */
        /* <DEDUP_REMOVED lines=11> */
[----:B0-----:R-:W-:Y:S01]  /*cb60*/  STG.E.U8 desc[UR36][R2.64], R17 ;  /* 0x0000001102007986 */ /* 0x001fe2000c101124 */
[----:B------:R-:W-:Y:S05]  /*cb70*/  EXIT ;  /* 0x000000000000794d */ /* 0x000fea0003800000 */
.L_x_3518:
[----:B------:R-:W0:Y:S02]  /*cb80*/  F2I.S64.F64.TRUNC R16, R16 ;  /* 0x0000001000107311 */ /* 0x000e24000030d900 */
[----:B0-----:R-:W-:-:S05]  /*cb90*/  IMAD.MOV.U32 R5, RZ, RZ, R16 ;  /* 0x000000ffff057224 */ /* 0x001fca00078e0010 */
[----:B------:R-:W-:Y:S01]  /*cba0*/  STG.E.U8 desc[UR36][R2.64], R5 ;  /* 0x0000000502007986 */ /* 0x000fe2000c101124 */
[----:B------:R-:W-:Y:S05]  /*cbb0*/  EXIT ;  /* 0x000000000000794d */ /* 0x000fea0003800000 */
.L_x_3517:
[----:B------:R-:W-:-:S13]  /*cbc0*/  ISETP.NE.AND P0, PT, R0, 0x2, PT ;  /* 0x000000020000780c */ /* 0x000fda0003f05270 */
[----:B------:R-:W-:Y:S05]  /*cbd0*/  @!P0 BRA `(.L_x_3520) ;  /* 0x0000000000288947 */ /* 0x000fea0003800000 */
[----:B------:R-:W-:-:S13]  /*cbe0*/  ISETP.NE.AND P0, PT, R0, 0x3, PT ;  /* 0x000000030000780c */ /* 0x000fda0003f05270 */
[----:B------:R-:W-:Y:S05]  /*cbf0*/  @!P0 BRA `(.L_x_3521) ;  /* 0x0000000000148947 */ /* 0x000fea0003800000 */
[----:B------:R-:W-:-:S13]  /*cc00*/  ISETP.NE.AND P0, PT, R0, 0x4, PT ;  /* 0x000000040000780c */ /* 0x000fda0003f05270 */
[----:B------:R-:W-:Y:S05]  /*cc10*/  @P0 BRA `(.L_x_3519) ;  /* 0x0000000c00880947 */ /* 0x000fea0003800000 */
[----:B------:R-:W0:Y:S02]  /*cc20*/  F2I.S64.F64.TRUNC R16, R16 ;  /* 0x0000001000107311 */ /* 0x000e24000030d900 */
[----:B0-----:R-:W-:Y:S01]  /*cc30*/  STG.E.64 desc[UR36][R2.64], R16 ;  /* 0x0000001002007986 */ /* 0x001fe2000c101b24 */
[----:B------:R-:W-:Y:S05]  /*cc40*/  EXIT ;  /* 0x000000000000794d */ /* 0x000fea0003800000 */
.L_x_3521:
[----:B------:R-:W0:Y:S02]  /*cc50*/  F2I.F64.TRUNC R17, R16 ;  /* 0x0000001000117311 */ /* 0x000e24000030d100 */
[----:B0-----:R-:W-:Y:S01]  /*cc60*/  STG.E desc[UR36][R2.64], R17 ;  /* 0x0000001102007986 */ /* 0x001fe2000c101924 */
[----:B------:R-:W-:Y:S05]  /*cc70*/  EXIT ;  /* 0x000000000000794d */ /* 0x000fea0003800000 */
.L_x_3520:
[----:B------:R-:W0:Y:S02]  /*cc80*/  F2I.F64.TRUNC R17, R16 ;  /* 0x0000001000117311 */ /* 0x000e24000030d100 */
[----:B0-----:R-:W-:Y:S01]  /*cc90*/  STG.E.U16 desc[UR36][R2.64], R17 ;  /* 0x0000001102007986 */ /* 0x001fe2000c101524 */
[----:B------:R-:W-:Y:S05]  /*cca0*/  EXIT ;  /* 0x000000000000794d */ /* 0x000fea0003800000 */
.L_x_3516:
        /* <DEDUP_REMOVED lines=11> */
[----:B------:R-:W-:Y:S01]  /*cd60*/  STG.E desc[UR36][R2.64], R5 ;  /* 0x0000000502007986 */ /* 0x000fe2000c101924 */
[----:B------:R-:W-:Y:S05]  /*cd70*/  EXIT ;  /* 0x000000000000794d */ /* 0x000fea0003800000 */
.L_x_3523:
[----:B------:R-:W-:Y:S01]  /*cd80*/  UMOV UR4, 0xf0000000 ;  /* 0xf000000000047882 */ /* 0x000fe20000000000 */
[----:B------:R-:W-:Y:S01]  /*cd90*/  UMOV UR5, 0x380fffff ;  /* 0x380fffff00057882 */ /* 0x000fe20000000000 */
[----:B------:R-:W0:Y:S01]  /*cda0*/  F2F.F32.F64 R0, R16 ;  /* 0x0000001000007310 */ /* 0x000e220000301000 */
[----:B------:R-:W-:-:S14]  /*cdb0*/  DSETP.GEU.AND P0, PT, |R16|, UR4, PT ;  /* 0x0000000410007e2a */ /* 0x000fdc000bf0e200 */
[----:B0-----:R-:W-:-:S05]  /*cdc0*/  @!P0 FMUL R0, R0, 1.175494350822287508e-38 ;  /* 0x0080000000008820 */ /* 0x001fca0000400000 */
[----:B------:R-:W-:-:S05]  /*cdd0*/  F2FP.F16.F32.PACK_AB R0, RZ, R0 ;  /* 0x00000000ff00723e */ /* 0x000fca00000000ff */
[----:B------:R-:W-:Y:S01]  /*cde0*/  STG.E.U16 desc[UR36][R2.64], R0 ;  /* 0x0000000002007986 */ /* 0x000fe2000c101524 */
[----:B------:R-:W-:Y:S05]  /*cdf0*/  EXIT ;  /* 0x000000000000794d */ /* 0x000fea0003800000 */
.L_x_3522:
        /* <DEDUP_REMOVED lines=12> */
[----:B------:R-:W-:Y:S01]  /*cec0*/  STG.E.64 desc[UR36][R2.64], R4 ;  /* 0x0000000402007986 */ /* 0x000fe2000c101b24 */
[----:B------:R-:W-:Y:S05]  /*ced0*/  EXIT ;  /* 0x000000000000794d */ /* 0x000fea0003800000 */
.L_x_3525:
[----:B------:R-:W-:Y:S01]  /*cee0*/  UMOV UR4, 0xf0000000 ;  /* 0xf000000000047882 */ /* 0x000fe20000000000 */
[----:B------:R-:W-:Y:S01]  /*cef0*/  UMOV UR5, 0x380fffff ;  /* 0x380fffff00057882 */ /* 0x000fe20000000000 */
[----:B------:R-:W0:Y:S01]  /*cf00*/  F2F.F32.F64 R0, R16 ;  /* 0x0000001000007310 */ /* 0x000e220000301000 */
[----:B------:R-:W-:-:S14]  /*cf10*/  DSETP.GEU.AND P0, PT, |R16|, UR4, PT ;  /* 0x0000000410007e2a */ /* 0x000fdc000bf0e200 */
[----:B0-----:R-:W-:-:S05]  /*cf20*/  @!P0 FMUL R0, R0, 1.175494350822287508e-38 ;  /* 0x0080000000008820 */ /* 0x001fca0000400000 */
[----:B------:R-:W-:-:S04]  /*cf30*/  F2FP.F16.F32.PACK_AB R5, RZ, R0 ;  /* 0x00000000ff05723e */ /* 0x000fc800000000ff */
[----:B------:R-:W-:-:S05]  /*cf40*/  PRMT R5, R5, 0x5410, RZ ;  /* 0x0000541005057816 */ /* 0x000fca00000000ff */
[----:B------:R-:W-:Y:S01]  /*cf50*/  STG.E desc[UR36][R2.64], R5 ;  /* 0x0000000502007986 */ /* 0x000fe2000c101924 */
[----:B------:R-:W-:Y:S05]  /*cf60*/  EXIT ;  /* 0x000000000000794d */ /* 0x000fea0003800000 */
.L_x_3524:
[----:B------:R-:W-:Y:S01]  /*cf70*/  STG.E.64 desc[UR36][R2.64], R16 ;  /* 0x0000001002007986 */ /* 0x000fe2000c101b24 */
[----:B------:R-:W-:Y:S05]  /*cf80*/  EXIT ;  /* 0x000000000000794d */ /* 0x000fea0003800000 */
.L_x_3515:
        /* <DEDUP_REMOVED lines=10> */
[----:B------:R-:W-:Y:S01]  /*d030*/  STG.E.U8 desc[UR36][R2.64], R5 ;  /* 0x0000000502007986 */ /* 0x000fe2000c101124 */
[----:B------:R-:W-:Y:S05]  /*d040*/  EXIT ;  /* 0x000000000000794d */ /* 0x000fea0003800000 */
.L_x_3528:
[----:B------:R-:W-:-:S05]  /*d050*/  CS2R R18, SRZ ;  /* 0x0000000000127805 */ /* 0x000fca000001ff00 */
[----:B------:R-:W-:Y:S01]  /*d060*/  STG.E.128 desc[UR36][R2.64], R16 ;  /* 0x0000001002007986 */ /* 0x000fe2000c101d24 */
[----:B------:R-:W-:Y:S05]  /*d070*/  EXIT ;  /* 0x000000000000794d */ /* 0x000fea0003800000 */
.L_x_3527:
        /* <DEDUP_REMOVED lines=25> */
.L_x_3532:
[----:B------:R-:W-:Y:S05]  /*d210*/  BSYNC B0 ;  /* 0x0000000000007941 */ /* 0x000fea0003800000 */
.L_x_3531:
[----:B------:R-:W-:-:S05]  /*d220*/  LOP3.LUT R5, R0, R5, RZ, 0xfc, !PT ;  /* 0x0000000500057212 */ /* 0x000fca00078efcff */
[----:B------:R-:W-:Y:S01]  /*d230*/  STG.E.U8 desc[UR36][R2.64], R5 ;  /* 0x0000000502007986 */ /* 0x000fe2000c101124 */
[----:B------:R-:W-:Y:S05]  /*d240*/  EXIT ;  /* 0x000000000000794d */ /* 0x000fea0003800000 */
.L_x_3530:
        /* <DEDUP_REMOVED lines=17> */
.L_x_3534:
[----:B------:R-:W-:Y:S01]  /*d360*/  IMAD.MOV.U32 R0, RZ, RZ, 0x7f ;  /* 0x0000007fff007424 */ /* 0x000fe200078e00ff */
[----:B------:R-:W-:-:S04]  /*d370*/  ISETP.GT.U32.AND P0, PT, R4, 0x7f800000, PT ;  /* 0x7f8000000400780c */ /* 0x000fc80003f04070 */
[----:B------:R-:W-:-:S09]  /*d380*/  SEL R0, R0, 0x7c, P0 ;  /* 0x0000007c00007807 */ /* 0x000fd20000000000 */
.L_x_3535:
[----:B------:R-:W-:Y:S05]  /*d390*/  BSYNC B0 ;  /* 0x0000000000007941 */ /* 0x000fea0003800000 */
.L_x_3533:
[----:B------:R-:W-:-:S04]  /*d3a0*/  LOP3.LUT R4, R5, 0x80000000, RZ, 0xc0, !PT ;  /* 0x8000000005047812 */ /* 0x000fc800078ec0ff */
[----:B------:R-:W-:-:S04]  /*d3b0*/  SHF.R.U32.HI R5, RZ, 0x18, R4 ;  /* 0x00000018ff057819 */ /* 0x000fc80000011604 */
[----:B------:R-:W-:-:S05]  /*d3c0*/  LOP3.LUT R5, R0, R5, RZ, 0xfc, !PT ;  /* 0x0000000500057212 */ /* 0x000fca00078efcff */
[----:B------:R-:W-:Y:S01]  /*d3d0*/  STG.E.U8 desc[UR36][R2.64], R5 ;  /* 0x0000000502007986 */ /* 0x000fe2000c101124 */
[----:B------:R-:W-:Y:S05]  /*d3e0*/  EXIT ;  /* 0x000000000000794d */ /* 0x000fea0003800000 */
.L_x_3529:
[----:B------:R-:W-:Y:S01]  /*d3f0*/  UMOV UR4, 0xf0000000 ;  /* 0xf000000000047882 */ /* 0x000fe20000000000 */
[----:B------:R-:W-:Y:S01]  /*d400*/  UMOV UR5, 0x380fffff ;  /* 0x380fffff00057882 */ /* 0x000fe20000000000 */
[----:B------:R-:W0:Y:S01]  /*d410*/  F2F.F32.F64 R0, R16 ;  /* 0x0000001000007310 */ /* 0x000e220000301000 */
[----:B------:R-:W-:-:S14]  /*d420*/  DSETP.GEU.AND P0, PT, |R16|, UR4, PT ;  /* 0x0000000410007e2a */ /* 0x000fdc000bf0e200 */
[----:B0-----:R-:W-:-:S05]  /*d430*/  @!P0 FMUL R0, R0, 1.175494350822287508e-38 ;  /* 0x0080000000008820 */ /* 0x001fca0000400000 */
[----:B------:R-:W-:-:S05]  /*d440*/  F2FP.BF16.F32.PACK_AB R0, RZ, R0 ;  /* 0x00000000ff00723e */ /* 0x000fca00000010ff */
[----:B------:R-:W-:Y:S01]  /*d450*/  STG.E.U16 desc[UR36][R2.64], R0 ;  /* 0x0000000002007986 */ /* 0x000fe2000c101524 */
[----:B------:R-:W-:Y:S05]  /*d460*/  EXIT ;  /* 0x000000000000794d */ /* 0x000fea0003800000 */
.L_x_3526:
        /* <DEDUP_REMOVED lines=9> */
[----:B0-----:R-:W-:Y:S01]  /*d500*/  STG.E.U16 desc[UR36][R2.64], R17 ;  /* 0x0000001102007986 */ /* 0x001fe2000c101524 */
[----:B------:R-:W-:Y:S05]  /*d510*/  EXIT ;  /* 0x000000000000794d */ /* 0x000fea0003800000 */
.L_x_3538:
        /* <DEDUP_REMOVED lines=21> */
.L_x_3541:
[----:B------:R-:W-:-:S04]  /*d670*/  LOP3.LUT R0, R7, 0x80000000, RZ, 0xc0, !PT ;  /* 0x8000000007007812 */ /* 0x000fc800078ec0ff */
[----:B------:R-:W-:-:S04]  /*d680*/  SHF.R.U32.HI R5, RZ, 0x18, R0 ;  /* 0x00000018ff057819 */ /* 0x000fc80000011600 */
[----:B------:R-:W-:-:S04]  /*d690*/  LOP3.LUT R4, R4, R5, RZ, 0xfc, !PT ;  /* 0x0000000504047212 */ /* 0x000fc800078efcff */
[----:B------:R-:W-:-:S07]  /*d6a0*/  PRMT R0, R4, 0x7610, R0 ;  /* 0x0000761004007816 */ /* 0x000fce0000000000 */
.L_x_3540:
[----:B------:R-:W-:Y:S05]  /*d6b0*/  BSYNC B0 ;  /* 0x0000000000007941 */ /* 0x000fea0003800000 */
.L_x_3539:
[----:B------:R-:W-:Y:S01]  /*d6c0*/  STG.E.U8 desc[UR36][R2.64], R0 ;  /* 0x0000000002007986 */ /* 0x000fe2000c101124 */
[----:B------:R-:W-:Y:S05]  /*d6d0*/  EXIT ;  /* 0x000000000000794d */ /* 0x000fea0003800000 */
.L_x_3537:
        /* <DEDUP_REMOVED lines=21> */
.L_x_3544:
[----:B------:R-:W-:-:S04]  /*d830*/  LOP3.LUT R0, R7, 0x80000000, RZ, 0xc0, !PT ;  /* 0x8000000007007812 */ /* 0x000fc800078ec0ff */
[----:B------:R-:W-:-:S04]  /*d840*/  SHF.R.U32.HI R5, RZ, 0x18, R0 ;  /* 0x00000018ff057819 */ /* 0x000fc80000011600 */
[----:B------:R-:W-:-:S04]  /*d850*/  LOP3.LUT R4, R4, R5, RZ, 0xfc, !PT ;  /* 0x0000000504047212 */ /* 0x000fc800078efcff */
[----:B------:R-:W-:-:S07]  /*d860*/  PRMT R0, R4, 0x7610, R0 ;  /* 0x0000761004007816 */ /* 0x000fce0000000000 */
.L_x_3543:
[----:B------:R-:W-:Y:S05]  /*d870*/  BSYNC B0 ;  /* 0x0000000000007941 */ /* 0x000fea0003800000 */
.L_x_3542:
[----:B------:R-:W-:Y:S01]  /*d880*/  STG.E.U8 desc[UR36][R2.64], R0 ;  /* 0x0000000002007986 */ /* 0x000fe2000c101124 */
[----:B------:R-:W-:Y:S05]  /*d890*/  EXIT ;  /* 0x000000000000794d */ /* 0x000fea0003800000 */
.L_x_3536:
        /* <DEDUP_REMOVED lines=26> */
.L_x_3519:
        /* <DEDUP_REMOVED lines=16> */
.L_x_3547:
[----:B------:R-:W-:Y:S05]  /*db40*/  EXIT ;  /* 0x000000000000794d */ /* 0x000fea0003800000 */
.L_x_3546:
[----:B------:R-:W0:Y:S02]  /*db50*/  F2I.U64.F64.TRUNC R16, R16 ;  /* 0x0000001000107311 */ /* 0x000e24000030d800 */
[----:B0-----:R-:W-:Y:S01]  /*db60*/  STG.E.64 desc[UR36][R2.64], R16 ;  /* 0x0000001002007986 */ /* 0x001fe2000c101b24 */
[----:B------:R-:W-:Y:S05]  /*db70*/  EXIT ;  /* 0x000000000000794d */ /* 0x000fea0003800000 */
.L_x_3545:
[----:B------:R-:W0:Y:S02]  /*db80*/  F2I.U32.F64.TRUNC R17, R16 ;  /* 0x0000001000117311 */ /* 0x000e24000030d000 */
[----:B0-----:R-:W-:Y:S01]  /*db90*/  STG.E desc[UR36][R2.64], R17 ;  /* 0x0000001102007986 */ /* 0x001fe2000c101924 */
[----:B------:R-:W-:Y:S05]  /*dba0*/  EXIT ;  /* 0x000000000000794d */ /* 0x000fea0003800000 */
        .weak           $__internal_1_$__cuda_sm20_div_rn_f64_full
        .type           $__internal_1_$__cuda_sm20_div_rn_f64_full,@function
        .size           $__internal_1_$__cuda_sm20_div_rn_f64_full,(.L_x_7891 - $__internal_1_$__cuda_sm20_div_rn_f64_full)
$__internal_1_$__cuda_sm20_div_rn_f64_full:
[C---:B------:R-:W-:Y:S01]  /*dbb0*/  FSETP.GEU.AND P0, PT, |R7|.reuse, 1.469367938527859385e-39, PT ;  /* 0x001000000700780b */ /* 0x040fe20003f0e200 */
[--C-:B------:R-:W-:Y:S01]  /*dbc0*/  IMAD.MOV.U32 R6, RZ, RZ, R4.reuse ;  /* 0x000000ffff067224 */ /* 0x100fe200078e0004 */
[C---:B------:R-:W-:Y:S01]  /*dbd0*/  LOP3.LUT R8, R7.reuse, 0x800fffff, RZ, 0xc0, !PT ;  /* 0x800fffff07087812 */ /* 0x040fe200078ec0ff */
[----:B------:R-:W-:Y:S01]  /*dbe0*/  IMAD.MOV.U32 R5, RZ, RZ, R13 ;  /* 0x000000ffff057224 */ /* 0x000fe200078e000d */
[----:B------:R-:W-:Y:S01]  /*dbf0*/  LOP3.LUT R37, R7, 0x7ff00000, RZ, 0xc0, !PT ;  /* 0x7ff0000007257812 */ /* 0x000fe200078ec0ff */
[----:B------:R-:W-:Y:S01]  /*dc00*/  IMAD.MOV.U32 R31, RZ, RZ, 0x1ca00000 ;  /* 0x1ca00000ff1f7424 */ /* 0x000fe200078e00ff */
[----:B------:R-:W-:Y:S01]  /*dc10*/  LOP3.LUT R9, R8, 0x3ff00000, RZ, 0xfc, !PT ;  /* 0x3ff0000008097812 */ /* 0x000fe200078efcff */
[----:B------:R-:W-:Y:S01]  /*dc20*/  IMAD.MOV.U32 R8, RZ, RZ, R4 ;  /* 0x000000ffff087224 */ /* 0x000fe200078e0004 */
[C---:B------:R-:W-:Y:S01]  /*dc30*/  FSETP.GEU.AND P2, PT, |R5|.reuse, 1.469367938527859385e-39, PT ;  /* 0x001000000500780b */ /* 0x040fe20003f4e200 */
[----:B------:R-:W-:Y:S01]  /*dc40*/  IMAD.MOV.U32 R4, RZ, RZ, R10 ;  /* 0x000000ffff047224 */ /* 0x000fe200078e000a */
[----:B------:R-:W-:Y:S01]  /*dc50*/  LOP3.LUT R30, R5, 0x7ff00000, RZ, 0xc0, !PT ;  /* 0x7ff00000051e7812 */ /* 0x000fe200078ec0ff */
[----:B------:R-:W-:Y:S01]  /*dc60*/  IMAD.MOV.U32 R10, RZ, RZ, 0x1 ;  /* 0x00000001ff0a7424 */ /* 0x000fe200078e00ff */
[----:B------:R-:W-:Y:S01]  /*dc70*/  BSSY B2, `(.L_x_3548) ;  /* 0x000004e000027945 */ /* 0x000fe20003800000 */
[----:B------:R-:W-:Y:S01]  /*dc80*/  @!P0 DMUL R8, R6, 8.98846567431157953865e+307 ;  /* 0x7fe0000006088828 */ /* 0x000fe20000000000 */
[----:B------:R-:W-:Y:S01]  /*dc90*/  ISETP.GE.U32.AND P1, PT, R30, R37, PT ;  /* 0x000000251e00720c */ /* 0x000fe20003f26070 */
[----:B------:R-:W-:-:S04]  /*dca0*/  IMAD.MOV.U32 R34, RZ, RZ, R30 ;  /* 0x000000ffff227224 */ /* 0x000fc800078e001e */
[----:B------:R-:W0:Y:S02]  /*dcb0*/  MUFU.RCP64H R11, R9 ;  /* 0x00000009000b7308 */ /* 0x000e240000001800 */
[----:B------:R-:W-:Y:S02]  /*dcc0*/  @!P2 LOP3.LUT R15, R7, 0x7ff00000, RZ, 0xc0, !PT ;  /* 0x7ff00000070fa812 */ /* 0x000fe400078ec0ff */
[----:B------:R-:W-:Y:S02]  /*dcd0*/  @!P0 LOP3.LUT R37, R9, 0x7ff00000, RZ, 0xc0, !PT ;  /* 0x7ff0000009258812 */ /* 0x000fe400078ec0ff */
[----:B------:R-:W-:-:S04]  /*dce0*/  @!P2 ISETP.GE.U32.AND P3, PT, R30, R15, PT ;  /* 0x0000000f1e00a20c */ /* 0x000fc80003f66070 */
[----:B------:R-:W-:-:S04]  /*dcf0*/  @!P2 SEL R15, R31, 0x63400000, !P3 ;  /* 0x634000001f0fa807 */ /* 0x000fc80005800000 */
[----:B------:R-:W-:Y:S01]  /*dd00*/  @!P2 LOP3.LUT R20, R15, 0x80000000, R5, 0xf8, !PT ;  /* 0x800000000f14a812 */ /* 0x000fe200078ef805 */
[----:B0-----:R-:W-:-:S03]  /*dd10*/  DFMA R12, R10, -R8, 1 ;  /* 0x3ff000000a0c742b */ /* 0x001fc60000000808 */
[----:B------:R-:W-:Y:S01]  /*dd20*/  @!P2 LOP3.LUT R21, R20, 0x100000, RZ, 0xfc, !PT ;  /* 0x001000001415a812 */ /* 0x000fe200078efcff */
[----:B------:R-:W-:-:S04]  /*dd30*/  @!P2 IMAD.MOV.U32 R20, RZ, RZ, RZ ;  /* 0x000000ffff14a224 */ /* 0x000fc800078e00ff */
[----:B------:R-:W-:-:S08]  /*dd40*/  DFMA R12, R12, R12, R12 ;  /* 0x0000000c0c0c722b */ /* 0x000fd0000000000c */
[----:B------:R-:W-:Y:S01]  /*dd50*/  DFMA R12, R10, R12, R10 ;  /* 0x0000000c0a0c722b */ /* 0x000fe2000000000a */
[----:B------:R-:W-:Y:S01]  /*dd60*/  SEL R11, R31, 0x63400000, !P1 ;  /* 0x634000001f0b7807 */ /* 0x000fe20004800000 */
[----:B------:R-:W-:-:S03]  /*dd70*/  IMAD.MOV.U32 R10, RZ, RZ, R4 ;  /* 0x000000ffff0a7224 */ /* 0x000fc600078e0004 */
[----:B------:R-:W-:-:S03]  /*dd80*/  LOP3.LUT R11, R11, 0x800fffff, R5, 0xf8, !PT ;  /* 0x800fffff0b0b7812 */ /* 0x000fc600078ef805 */
[----:B------:R-:W-:-:S03]  /*dd90*/  DFMA R14, R12, -R8, 1 ;  /* 0x3ff000000c0e742b */ /* 0x000fc60000000808 */
[----:B------:R-:W-:-:S05]  /*dda0*/  @!P2 DFMA R10, R10, 2, -R20 ;  /* 0x400000000a0aa82b */ /* 0x000fca0000000814 */
[----:B------:R-:W-:-:S05]  /*ddb0*/  DFMA R14, R12, R14, R12 ;  /* 0x0000000e0c0e722b */ /* 0x000fca000000000c */
[----:B------:R-:W-:-:S03]  /*ddc0*/  @!P2 LOP3.LUT R34, R11, 0x7ff00000, RZ, 0xc0, !PT ;  /* 0x7ff000000b22a812 */ /* 0x000fc600078ec0ff */
[----:B------:R-:W-:Y:S02]  /*ddd0*/  DMUL R12, R14, R10 ;  /* 0x0000000a0e0c7228 */ /* 0x000fe40000000000 */
[----:B------:R-:W-:-:S05]  /*dde0*/  VIADD R36, R34, 0xffffffff ;  /* 0xffffffff22247836 */ /* 0x000fca0000000000 */
[----:B------:R-:W-:Y:S01]  /*ddf0*/  ISETP.GT.U32.AND P0, PT, R36, 0x7feffffe, PT ;  /* 0x7feffffe2400780c */ /* 0x000fe20003f04070 */
[----:B------:R-:W-:Y:S01]  /*de00*/  VIADD R36, R37, 0xffffffff ;  /* 0xffffffff25247836 */ /* 0x000fe20000000000 */
[----:B------:R-:W-:-:S04]  /*de10*/  DFMA R20, R12, -R8, R10 ;  /* 0x800000080c14722b */ /* 0x000fc8000000000a */
[----:B------:R-:W-:-:S04]  /*de20*/  ISETP.GT.U32.OR P0, PT, R36, 0x7feffffe, P0 ;  /* 0x7feffffe2400780c */ /* 0x000fc80000704470 */
[----:B------:R-:W-:-:S09]  /*de30*/  DFMA R20, R14, R20, R12 ;  /* 0x000000140e14722b */ /* 0x000fd2000000000c */
        /* <DEDUP_REMOVED lines=28> */
.L_x_3549:
        /* <DEDUP_REMOVED lines=16> */
.L_x_3552:
[----:B------:R-:W-:Y:S01]  /*e100*/  LOP3.LUT R13, R7, 0x80000, RZ, 0xfc, !PT ;  /* 0x00080000070d7812 */ /* 0x000fe200078efcff */
[----:B------:R-:W-:Y:S01]  /*e110*/  IMAD.MOV.U32 R12, RZ, RZ, R6 ;  /* 0x000000ffff0c7224 */ /* 0x000fe200078e0006 */
[----:B------:R-:W-:Y:S06]  /*e120*/  BRA `(.L_x_3550) ;  /* 0x0000000000087947 */ /* 0x000fec0003800000 */
.L_x_3551:
[----:B------:R-:W-:Y:S01]  /*e130*/  LOP3.LUT R13, R5, 0x80000, RZ, 0xfc, !PT ;  /* 0x00080000050d7812 */ /* 0x000fe200078efcff */
[----:B------:R-:W-:-:S07]  /*e140*/  IMAD.MOV.U32 R12, RZ, RZ, R4 ;  /* 0x000000ffff0c7224 */ /* 0x000fce00078e0004 */
.L_x_3550:
[----:B------:R-:W-:Y:S05]  /*e150*/  BSYNC B2 ;  /* 0x0000000000027941 */ /* 0x000fea0003800000 */
.L_x_3548:
[----:B------:R-:W-:Y:S02]  /*e160*/  IMAD.MOV.U32 R4, RZ, RZ, R0 ;  /* 0x000000ffff047224 */ /* 0x000fe400078e0000 */
[----:B------:R-:W-:-:S04]  /*e170*/  IMAD.MOV.U32 R5, RZ, RZ, 0x0 ;  /* 0x00000000ff057424 */ /* 0x000fc800078e00ff */
[----:B------:R-:W-:Y:S05]  /*e180*/  RET.REL.NODEC R4 `(_ZN2at6native27unrolled_elementwise_kernelIZZZNS0_65_GLOBAL__N__cd49fe81_27_ActivationSoftplusKernel_cu_1520ed90_292724softplus_backward_kernelERNS_18TensorIteratorBaseERKN3c106ScalarES8_ENKUlvE_clEvENKUlvE_clEvEUlddE_St5arrayIPcLm3EELi4E23TrivialOffsetCalculatorILi2EjESF_ILi1EjENS0_6memory12LoadWithCastILi2EEENSI_13StoreWithCastILi1EEEEEviT_T0_T2_T3_T4_T5_) ;  /* 0xffffff1c049c7950 */ /* 0x000fea0003c3ffff */
.L_x_3553:
        /* <DEDUP_REMOVED lines=15> */
.L_x_7891:


//--------------------- .text._ZN2at6native18elementwise_kernelILi128ELi2EZNS0_22gpu_kernel_impl_nocastIZZZNS0_65_GLOBAL__N__cd49fe81_27_ActivationSoftplusKernel_cu_1520ed90_292724softplus_backward_kernelERNS_18TensorIteratorBaseERKN3c106ScalarES9_ENKUlvE_clEvENKUlvE_clEvEUlddE_EEvS5_RKT_EUliE_EEviT1_ --------------------------
	.section	.text._ZN2at6native18elementwise_kernelILi128ELi2EZNS0_22gpu_kernel_impl_nocastIZZZNS0_65_GLOBAL__N__cd49fe81_27_ActivationSoftplusKernel_cu_1520ed90_292724softplus_backward_kernelERNS_18TensorIteratorBaseERKN3c106ScalarES9_ENKUlvE_clEvENKUlvE_clEvEUlddE_EEvS5_RKT_EUliE_EEviT1_,"ax",@progbits
	.align	128
        .global         _ZN2at6native18elementwise_kernelILi128ELi2EZNS0_22gpu_kernel_impl_nocastIZZZNS0_65_GLOBAL__N__cd49fe81_27_ActivationSoftplusKernel_cu_1520ed90_292724softplus_backward_kernelERNS_18TensorIteratorBaseERKN3c106ScalarES9_ENKUlvE_clEvENKUlvE_clEvEUlddE_EEvS5_RKT_EUliE_EEviT1_
        .type           _ZN2at6native18elementwise_kernelILi128ELi2EZNS0_22gpu_kernel_impl_nocastIZZZNS0_65_GLOBAL__N__cd49fe81_27_ActivationSoftplusKernel_cu_1520ed90_292724softplus_backward_kernelERNS_18TensorIteratorBaseERKN3c106ScalarES9_ENKUlvE_clEvENKUlvE_clEvEUlddE_EEvS5_RKT_EUliE_EEviT1_,@function
        .size           _ZN2at6native18elementwise_kernelILi128ELi2EZNS0_22gpu_kernel_impl_nocastIZZZNS0_65_GLOBAL__N__cd49fe81_27_ActivationSoftplusKernel_cu_1520ed90_292724softplus_backward_kernelERNS_18TensorIteratorBaseERKN3c106ScalarES9_ENKUlvE_clEvENKUlvE_clEvEUlddE_EEvS5_RKT_EUliE_EEviT1_,(.L_x_7892 - _ZN2at6native18elementwise_kernelILi128ELi2EZNS0_22gpu_kernel_impl_nocastIZZZNS0_65_GLOBAL__N__cd49fe81_27_ActivationSoftplusKernel_cu_1520ed90_292724softplus_backward_kernelERNS_18TensorIteratorBaseERKN3c106ScalarES9_ENKUlvE_clEvENKUlvE_clEvEUlddE_EEvS5_RKT_EUliE_EEviT1_)
        .other          _ZN2at6native18elementwise_kernelILi128ELi2EZNS0_22gpu_kernel_impl_nocastIZZZNS0_65_GLOBAL__N__cd49fe81_27_ActivationSoftplusKernel_cu_1520ed90_292724softplus_backward_kernelERNS_18TensorIteratorBaseERKN3c106ScalarES9_ENKUlvE_clEvENKUlvE_clEvEUlddE_EEvS5_RKT_EUliE_EEviT1_,@"STO_CUDA_ENTRY STV_DEFAULT"
_ZN2at6native18elementwise_kernelILi128ELi2EZNS0_22gpu_kernel_impl_nocastIZZZNS0_65_GLOBAL__N__cd49fe81_27_ActivationSoftplusKernel_cu_1520ed90_292724softplus_backward_kernelERNS_18TensorIteratorBaseERKN3c106ScalarES9_ENKUlvE_clEvENKUlvE_clEvEUlddE_EEvS5_RKT_EUliE_EEviT1_:
.text._ZN2at6native18elementwise_kernelILi128ELi2EZNS0_22gpu_kernel_impl_nocastIZZZNS0_65_GLOBAL__N__cd49fe81_27_ActivationSoftplusKernel_cu_1520ed90_292724softplus_backward_kernelERNS_18TensorIteratorBaseERKN3c106ScalarES9_ENKUlvE_clEvENKUlvE_clEvEUlddE_EEvS5_RKT_EUliE_EEviT1_:
[----:B------:R-:W-:Y:S01]  /*0000*/  LDC R1, c[0x0][0x28] ;  /* 0x00000a00ff017b82 */ /* 0x000fe20000000800 */
[----:B------:R-:W0:Y:S01]  /*0010*/  S2R R0, SR_CTAID.X ;  /* 0x0000000000007919 */ /* 0x000e220000002500 */
[----:B------:R-:W-:Y:S01]  /*0020*/  ULDC UR4, c[0x0][0x210] ;  /* 0x0000840000047ab9 */ /* 0x000fe20000000800 */
[----:B------:R-:W-:Y:S01]  /*0030*/  BSSY B0, `(.L_x_3554) ;  /* 0x00001cf000007945 */ /* 0x000fe20003800000 */
[----:B------:R-:W0:Y:S02]  /*0040*/  S2R R9, SR_TID.X ;  /* 0x0000000000097919 */ /* 0x000e240000002100 */
[----:B0-----:R-:W-:-:S04]  /*0050*/  LEA R9, R0, R9, 0x8 ;  /* 0x0000000900097211 */ /* 0x001fc800078e40ff */
[----:B------:R-:W-:Y:S01]  /*0060*/  ISETP.GE.AND P0, PT, R9, UR4, PT ;  /* 0x0000000409007c0c */ /* 0x000fe2000bf06270 */
[----:B------:R-:W-:-:S12]  /*0070*/  ULDC.64 UR4, c[0x0][0x208] ;  /* 0x0000820000047ab9 */ /* 0x000fd80000000a00 */
[----:B------:R-:W-:Y:S05]  /*0080*/  @P0 BRA `(.L_x_3555) ;  /* 0x0000001c00240947 */ /* 0x000fea0003800000 */
[----:B------:R-:W0:Y:S01]  /*0090*/  LDC R4, c[0x0][0x218] ;  /* 0x00008600ff047b82 */ /* 0x000e220000000800 */
[----:B------:R-:W-:Y:S01]  /*00a0*/  HFMA2.MMA R5, -RZ, RZ, 0, 0 ;  /* 0x00000000ff057435 */ /* 0x000fe200000001ff */
[----:B------:R-:W-:Y:S02]  /*00b0*/  CS2R R2, SRZ ;  /* 0x0000000000027805 */ /* 0x000fe4000001ff00 */
[----:B0-----:R-:W-:-:S13]  /*00c0*/  ISETP.NE.AND P0, PT, R4, RZ, PT ;  /* 0x000000ff0400720c */ /* 0x001fda0003f05270 */
[----:B------:R-:W-:Y:S05]  /*00d0*/  @!P0 BRA `(.L_x_3556) ;  /* 0x0000001400708947 */ /* 0x000fea0003800000 */
[----:B------:R-:W-:Y:S01]  /*00e0*/  MOV R2, RZ ;  /* 0x000000ff00027202 */ /* 0x000fe20000000f00 */
[----:B------:R-:W-:Y:S01]  /*00f0*/  IMAD.MOV.U32 R3, RZ, RZ, R9 ;  /* 0x000000ffff037224 */ /* 0x000fe200078e0009 */
[----:B------:R-:W-:Y:S01]  /*0100*/  ULDC.64 UR6, c[0x0][0x220] ;  /* 0x0000880000067ab9 */ /* 0x000fe20000000a00 */
[----:B------:R-:W-:Y:S01]  /*0110*/  ISETP.NE.AND P0, PT, R4, 0x1, PT ;  /* 0x000000010400780c */ /* 0x000fe20003f05270 */
[----:B------:R-:W-:Y:S01]  /*0120*/  ULDC UR8, c[0x0][0x350] ;  /* 0x0000d40000087ab9 */ /* 0x000fe20000000800 */
        /* <DEDUP_REMOVED lines=337> */
[----:B------:R-:W-:-:S05]  /*1640*/  @P0 SHF.R.U32.HI R4, RZ, R13, R4 ;  /* 0x0000000dff040219 */ /* 0x000fca0000011604 */
[----:B------:R-:W-:-:S04]  /*1650*/  @P0 IMAD.MOV R10, RZ, RZ, -R4 ;  /* 0x000000ffff0a0224 */ /* 0x000fc800078e0a04 */
[----:B-1----:R-:W-:-:S04]  /*1660*/  @P0 IMAD R10, R10, R15, R11 ;  /* 0x0000000f0a0a0224 */ /* 0x002fc800078e020b */
[C---:B--2---:R-:W-:Y:S02]  /*1670*/  @P0 IMAD R5, R10.reuse, R8, R5 ;  /* 0x000000080a050224 */ /* 0x044fe400078e0205 */
[C---:B------:R-:W-:Y:S02]  /*1680*/  @P0 IMAD R2, R10.reuse, R9, R2 ;  /* 0x000000090a020224 */ /* 0x040fe400078e0202 */
[----:B---3--:R-:W-:-:S07]  /*1690*/  @P0 IMAD R3, R10, R14, R3 ;  /* 0x0000000e0a030224 */ /* 0x008fce00078e0203 */
.L_x_3556:
[----:B------:R-:W-:Y:S02]  /*16a0*/  ULDC.64 UR6, c[0x0][0x488] ;  /* 0x0001220000067ab9 */ /* 0x000fe40000000a00 */
[----:B------:R-:W-:-:S04]  /*16b0*/  IADD3 R12, P0, R3, UR6, RZ ;  /* 0x00000006030c7c10 */ /* 0x000fc8000ff1e0ff */
[----:B------:R-:W-:Y:S01]  /*16c0*/  IADD3.X R13, RZ, UR7, RZ, P0, !PT ;  /* 0x00000007ff0d7c10 */ /* 0x000fe200087fe4ff */
[----:B------:R-:W-:-:S04]  /*16d0*/  ULDC.64 UR6, c[0x0][0x480] ;  /* 0x0001200000067ab9 */ /* 0x000fc80000000a00 */
[----:B------:R-:W2:Y:S01]  /*16e0*/  LDG.E.64 R6, desc[UR4][R12.64] ;  /* 0x000000040c067981 */ /* 0x000ea2000c1e1b00 */
[----:B------:R-:W-:-:S04]  /*16f0*/  IADD3 R2, P0, R2, UR6, RZ ;  /* 0x0000000602027c10 */ /* 0x000fc8000ff1e0ff */
[----:B------:R-:W-:Y:S01]  /*1700*/  IADD3.X R3, RZ, UR7, RZ, P0, !PT ;  /* 0x00000007ff037c10 */ /* 0x000fe200087fe4ff */
[----:B------:R-:W-:-:S05]  /*1710*/  ULDC.64 UR6, c[0x0][0x490] ;  /* 0x0001240000067ab9 */ /* 0x000fca0000000a00 */
[----:B------:R-:W5:Y:S01]  /*1720*/  LDG.E.64 R2, desc[UR4][R2.64] ;  /* 0x0000000402027981 */ /* 0x000f62000c1e1b00 */
[----:B------:R-:W-:Y:S01]  /*1730*/  MOV R8, 0x652b82fe ;  /* 0x652b82fe00087802 */ /* 0x000fe20000000f00 */
[----:B------:R-:W-:Y:S01]  /*1740*/  IMAD.MOV.U32 R9, RZ, RZ, 0x3ff71547 ;  /* 0x3ff71547ff097424 */ /* 0x000fe200078e00ff */
[----:B------:R-:W-:Y:S01]  /*1750*/  BSSY B1, `(.L_x_3557) ;  /* 0x000003d000017945 */ /* 0x000fe20003800000 */
[----:B--2---:R-:W-:Y:S01]  /*1760*/  DMUL R6, R6, UR6 ;  /* 0x0000000606067c28 */ /* 0x004fe20008000000 */
[----:B------:R-:W-:Y:S01]  /*1770*/  UMOV UR6, 0xfefa39ef ;  /* 0xfefa39ef00067882 */ /* 0x000fe20000000000 */
[----:B------:R-:W-:-:S06]  /*1780*/  UMOV UR7, 0x3fe62e42 ;  /* 0x3fe62e4200077882 */ /* 0x000fcc0000000000 */
[----:B------:R-:W-:Y:S02]  /*1790*/  DFMA R8, R6, R8, 6.75539944105574400000e+15 ;  /* 0x433800000608742b */ /* 0x000fe40000000008 */
[----:B------:R-:W-:-:S06]  /*17a0*/  FSETP.GEU.FTZ.AND P0, PT, |R7|, 4.1917929649353027344, PT ;  /* 0x4086232b0700780b */ /* 0x000fcc0003f1e200 */
[----:B------:R-:W-:-:S08]  /*17b0*/  DADD R10, R8, -6.75539944105574400000e+15 ;  /* 0xc3380000080a7429 */ /* 0x000fd00000000000 */
[----:B------:R-:W-:Y:S01]  /*17c0*/  DFMA R12, R10, -UR6, R6 ;  /* 0x800000060a0c7c2b */ /* 0x000fe20008000006 */
[----:B------:R-:W-:Y:S01]  /*17d0*/  UMOV UR6, 0x3b39803f ;  /* 0x3b39803f00067882 */ /* 0x000fe20000000000 */
[----:B------:R-:W-:-:S06]  /*17e0*/  UMOV UR7, 0x3c7abc9e ;  /* 0x3c7abc9e00077882 */ /* 0x000fcc0000000000 */
[----:B------:R-:W-:Y:S01]  /*17f0*/  DFMA R10, R10, -UR6, R12 ;  /* 0x800000060a0a7c2b */ /* 0x000fe2000800000c */
[----:B------:R-:W-:Y:S01]  /*1800*/  UMOV UR6, 0x69ce2bdf ;  /* 0x69ce2bdf00067882 */ /* 0x000fe20000000000 */
[----:B------:R-:W-:Y:S01]  /*1810*/  MOV R12, 0xfca213ea ;  /* 0xfca213ea000c7802 */ /* 0x000fe20000000f00 */
[----:B------:R-:W-:Y:S01]  /*1820*/  UMOV UR7, 0x3e5ade15 ;  /* 0x3e5ade1500077882 */ /* 0x000fe20000000000 */
[----:B------:R-:W-:-:S06]  /*1830*/  MOV R13, 0x3e928af3 ;  /* 0x3e928af3000d7802 */ /* 0x000fcc0000000f00 */
        /* <DEDUP_REMOVED lines=25> */
[----:B------:R-:W-:Y:S02]  /*19d0*/  ULDC.64 UR6, c[0x0][0x478] ;  /* 0x00011e0000067ab9 */ /* 0x000fe40000000a00 */
[----:B------:R-:W-:-:S05]  /*19e0*/  IADD3 R4, P1, R5, UR6, RZ ;  /* 0x0000000605047c10 */ /* 0x000fca000ff3e0ff */
[----:B------:R-:W-:Y:S01]  /*19f0*/  DFMA R12, R10, R12, 1 ;  /* 0x3ff000000a0c742b */ /* 0x000fe2000000000c */
[----:B------:R-:W-:-:S07]  /*1a00*/  IMAD.X R5, RZ, RZ, UR7, P1 ;  /* 0x00000007ff057e24 */ /* 0x000fce00088e06ff */
[----:B------:R-:W-:-:S10]  /*1a10*/  DFMA R12, R10, R12, 1 ;  /* 0x3ff000000a0c742b */ /* 0x000fd4000000000c */
[----:B------:R-:W-:Y:S02]  /*1a20*/  LEA R11, R8, R13, 0x14 ;  /* 0x0000000d080b7211 */ /* 0x000fe400078ea0ff */
[----:B------:R-:W-:Y:S01]  /*1a30*/  MOV R10, R12 ;  /* 0x0000000c000a7202 */ /* 0x000fe20000000f00 */
[----:B------:R-:W-:Y:S06]  /*1a40*/  @!P0 BRA `(.L_x_3558) ;  /* 0x0000000000348947 */ /* 0x000fec0003800000 */
[----:B------:R-:W-:Y:S01]  /*1a50*/  FSETP.GEU.FTZ.AND P0, PT, |R7|, 4.2275390625, PT ;  /* 0x408748000700780b */ /* 0x000fe20003f1e200 */
[C---:B------:R-:W-:Y:S02]  /*1a60*/  DADD R10, R6.reuse, +INF ;  /* 0x7ff00000060a7429 */ /* 0x040fe40000000000 */
[----:B------:R-:W-:-:S08]  /*1a70*/  DSETP.GEU.AND P1, PT, R6, RZ, PT ;  /* 0x000000ff0600722a */ /* 0x000fd00003f2e000 */
[----:B------:R-:W-:Y:S02]  /*1a80*/  FSEL R10, R10, RZ, P1 ;  /* 0x000000ff0a0a7208 */ /* 0x000fe40000800000 */
[----:B------:R-:W-:Y:S02]  /*1a90*/  @!P0 LEA.HI R9, R8, R8, RZ, 0x1 ;  /* 0x0000000808098211 */ /* 0x000fe400078f08ff */
[----:B------:R-:W-:Y:S02]  /*1aa0*/  FSEL R11, R11, RZ, P1 ;  /* 0x000000ff0b0b7208 */ /* 0x000fe40000800000 */
[----:B------:R-:W-:-:S04]  /*1ab0*/  @!P0 SHF.R.S32.HI R9, RZ, 0x1, R9 ;  /* 0x00000001ff098819 */ /* 0x000fc80000011409 */
[----:B------:R-:W-:Y:S02]  /*1ac0*/  @!P0 IADD3 R8, R8, -R9, RZ ;  /* 0x8000000908088210 */ /* 0x000fe40007ffe0ff */
[----:B------:R-:W-:Y:S02]  /*1ad0*/  @!P0 LEA R9, R9, R13, 0x14 ;  /* 0x0000000d09098211 */ /* 0x000fe400078ea0ff */
[----:B------:R-:W-:Y:S01]  /*1ae0*/  @!P0 LEA R13, R8, 0x3ff00000, 0x14 ;  /* 0x3ff00000080d8811 */ /* 0x000fe200078ea0ff */
[----:B------:R-:W-:Y:S01]  /*1af0*/  @!P0 IMAD.MOV.U32 R8, RZ, RZ, R12 ;  /* 0x000000ffff088224 */ /* 0x000fe200078e000c */
[----:B------:R-:W-:-:S06]  /*1b00*/  @!P0 MOV R12, RZ ;  /* 0x000000ff000c8202 */ /* 0x000fcc0000000f00 */
[----:B------:R-:W-:-:S11]  /*1b10*/  @!P0 DMUL R10, R8, R12 ;  /* 0x0000000c080a8228 */ /* 0x000fd60000000000 */
.L_x_3558:
[----:B------:R-:W-:Y:S05]  /*1b20*/  BSYNC B1 ;  /* 0x0000000000017941 */ /* 0x000fea0003800000 */
.L_x_3557:
[----:B------:R-:W-:Y:S01]  /*1b30*/  ULDC.64 UR6, c[0x0][0x498] ;  /* 0x0001260000067ab9 */ /* 0x000fe20000000a00 */
[----:B------:R-:W-:Y:S01]  /*1b40*/  BSSY B1, `(.L_x_3559) ;  /* 0x0000019000017945 */ /* 0x000fe20003800000 */
[----:B------:R-:W-:-:S14]  /*1b50*/  DSETP.GT.AND P0, PT, R6, UR6, PT ;  /* 0x0000000606007e2a */ /* 0x000fdc000bf04000 */
[----:B------:R-:W-:Y:S05]  /*1b60*/  @P0 BRA `(.L_x_3560) ;  /* 0x0000000000580947 */ /* 0x000fea0003800000 */
[----:B------:R-:W-:Y:S01]  /*1b70*/  DADD R6, R10, 1 ;  /* 0x3ff000000a067429 */ /* 0x000fe20000000000 */
[----:B------:R-:W-:Y:S01]  /*1b80*/  MOV R8, 0x1 ;  /* 0x0000000100087802 */ /* 0x000fe20000000f00 */
[----:B-----5:R-:W-:Y:S01]  /*1b90*/  DMUL R14, R2, R10 ;  /* 0x0000000a020e7228 */ /* 0x020fe20000000000 */
        /* <DEDUP_REMOVED lines=14> */
[----:B------:R-:W-:Y:S01]  /*1c80*/  MOV R8, R6 ;  /* 0x0000000600087202 */ /* 0x000fe20000000f00 */
[----:B------:R-:W-:Y:S01]  /*1c90*/  IMAD.MOV.U32 R9, RZ, RZ, R7 ;  /* 0x000000ffff097224 */ /* 0x000fe200078e0007 */
[----:B------:R-:W-:-:S07]  /*1ca0*/  MOV R12, 0x1cc0 ;  /* 0x00001cc0000c7802 */ /* 0x000fce0000000f00 */
[----:B------:R-:W-:Y:S05]  /*1cb0*/  CALL.REL.NOINC `($__internal_2_$__cuda_sm20_div_rn_f64_full) ;  /* 0x0000001c00487944 */ /* 0x000fea0003c00000 */
.L_x_3561:
[----:B------:R-:W-:Y:S05]  /*1cc0*/  BSYNC B2 ;  /* 0x0000000000027941 */ /* 0x000fea0003800000 */
.L_x_3560:
[----:B------:R-:W-:Y:S05]  /*1cd0*/  BSYNC B1 ;  /* 0x0000000000017941 */ /* 0x000fea0003800000 */
.L_x_3559:
[----:B------:R-:W0:Y:S01]  /*1ce0*/  S2R R7, SR_TID.X ;  /* 0x0000000000077919 */ /* 0x000e220000002100 */
[----:B-----5:R1:W-:Y:S01]  /*1cf0*/  STG.E.64 desc[UR4][R4.64], R2 ;  /* 0x0000000204007986 */ /* 0x0203e2000c101b04 */
[----:B0-----:R-:W-:-:S04]  /*1d00*/  LEA R7, R0, R7, 0x8 ;  /* 0x0000000700077211 */ /* 0x001fc800078e40ff */
[----:B-1----:R-:W-:-:S07]  /*1d10*/  IADD3 R9, R7, 0x80, RZ ;  /* 0x0000008007097810 */ /* 0x002fce0007ffe0ff */
.L_x_3555:
[----:B------:R-:W-:Y:S05]  /*1d20*/  BSYNC B0 ;  /* 0x0000000000007941 */ /* 0x000fea0003800000 */
.L_x_3554:
[----:B------:R-:W-:Y:S02]  /*1d30*/  ULDC UR6, c[0x0][0x210] ;  /* 0x0000840000067ab9 */ /* 0x000fe40000000800 */
[----:B------:R-:W-:-:S13]  /*1d40*/  ISETP.GE.AND P0, PT, R9, UR6, PT ;  /* 0x0000000609007c0c */ /* 0x000fda000bf06270 */
[----:B------:R-:W-:Y:S05]  /*1d50*/  @P0 EXIT ;  /* 0x000000000000094d */ /* 0x000fea0003800000 */
[----:B------:R-:W0:Y:S01]  /*1d60*/  LDC R4, c[0x0][0x218] ;  /* 0x00008600ff047b82 */ /* 0x000e220000000800 */
[----:B------:R-:W-:Y:S01]  /*1d70*/  HFMA2.MMA R5, -RZ, RZ, 0, 0 ;  /* 0x00000000ff057435 */ /* 0x000fe200000001ff */
[----:B------:R-:W-:Y:S01]  /*1d80*/  MOV R2, RZ ;  /* 0x000000ff00027202 */ /* 0x000fe20000000f00 */
[----:B------:R-:W-:Y:S01]  /*1d90*/  IMAD.MOV.U32 R0, RZ, RZ, RZ ;  /* 0x000000ffff007224 */ /* 0x000fe200078e00ff */
[----:B0-----:R-:W-:-:S13]  /*1da0*/  ISETP.NE.AND P0, PT, R4, RZ, PT ;  /* 0x000000ff0400720c */ /* 0x001fda0003f05270 */
[----:B------:R-:W-:Y:S05]  /*1db0*/  @!P0 BRA `(.L_x_3562) ;  /* 0x0000001400708947 */ /* 0x000fea0003800000 */
[----:B------:R-:W-:Y:S01]  /*1dc0*/  MOV R2, RZ ;  /* 0x000000ff00027202 */ /* 0x000fe20000000f00 */
[----:B------:R-:W-:Y:S01]  /*1dd0*/  ULDC.64 UR6, c[0x0][0x220] ;  /* 0x0000880000067ab9 */ /* 0x000fe20000000a00 */
[----:B------:R-:W-:Y:S01]  /*1de0*/  MOV R3, R9 ;  /* 0x0000000900037202 */ /* 0x000fe20000000f00 */
[----:B------:R-:W-:Y:S01]  /*1df0*/  ULDC UR8, c[0x0][0x350] ;  /* 0x0000d40000087ab9 */ /* 0x000fe20000000800 */
[----:B------:R-:W-:Y:S01]  /*1e00*/  ISETP.NE.AND P0, PT, R4, 0x1, PT ;  /* 0x000000010400780c */ /* 0x000fe20003f05270 */
        /* <DEDUP_REMOVED lines=343> */
.L_x_3562:
        /* <DEDUP_REMOVED lines=72> */
.L_x_3564:
[----:B------:R-:W-:Y:S05]  /*3800*/  BSYNC B0 ;  /* 0x0000000000007941 */ /* 0x000fea0003800000 */
.L_x_3563:
        /* <DEDUP_REMOVED lines=25> */
.L_x_3567:
[----:B------:R-:W-:Y:S05]  /*39a0*/  BSYNC B1 ;  /* 0x0000000000017941 */ /* 0x000fea0003800000 */
.L_x_3566:
[----:B------:R-:W-:Y:S05]  /*39b0*/  BSYNC B0 ;  /* 0x0000000000007941 */ /* 0x000fea0003800000 */
.L_x_3565:
[----:B-----5:R-:W-:Y:S01]  /*39c0*/  STG.E.64 desc[UR4][R4.64], R2 ;  /* 0x0000000204007986 */ /* 0x020fe2000c101b04 */
[----:B------:R-:W-:Y:S05]  /*39d0*/  EXIT ;  /* 0x000000000000794d */ /* 0x000fea0003800000 */
        .weak           $__internal_2_$__cuda_sm20_div_rn_f64_full
        .type           $__internal_2_$__cuda_sm20_div_rn_f64_full,@function
        .size           $__internal_2_$__cuda_sm20_div_rn_f64_full,(.L_x_7892 - $__internal_2_$__cuda_sm20_div_rn_f64_full)
$__internal_2_$__cuda_sm20_div_rn_f64_full:
[C---:B------:R-:W-:Y:S01]  /*39e0*/  FSETP.GEU.AND P0, PT, |R9|.reuse, 1.469367938527859385e-39, PT ;  /* 0x001000000900780b */ /* 0x040fe20003f0e200 */
[----:B------:R-:W-:Y:S01]  /*39f0*/  IMAD.MOV.U32 R16, RZ, RZ, 0x1 ;  /* 0x00000001ff107424 */ /* 0x000fe200078e00ff */
[----:B------:R-:W-:Y:S01]  /*3a00*/  LOP3.LUT R6, R9, 0x800fffff, RZ, 0xc0, !PT ;  /* 0x800fffff09067812 */ /* 0x000fe200078ec0ff */
[----:B------:R-:W-:Y:S01]  /*3a10*/  BSSY B3, `(.L_x_3568) ;  /* 0x0000057000037945 */ /* 0x000fe20003800000 */
[----:B------:R-:W-:Y:S02]  /*3a20*/  MOV R11, R15 ;  /* 0x0000000f000b7202 */ /* 0x000fe40000000f00 */
[----:B------:R-:W-:Y:S02]  /*3a30*/  LOP3.LUT R7, R6, 0x3ff00000, RZ, 0xfc, !PT ;  /* 0x3ff0000006077812 */ /* 0x000fe400078efcff */
[----:B------:R-:W-:Y:S02]  /*3a40*/  MOV R6, R8 ;  /* 0x0000000800067202 */ /* 0x000fe40000000f00 */
[----:B------:R-:W-:-:S02]  /*3a50*/  FSETP.GEU.AND P2, PT, |R11|, 1.469367938527859385e-39, PT ;  /* 0x001000000b00780b */ /* 0x000fc40003f4e200 */
[----:B------:R-:W-:Y:S01]  /*3a60*/  MOV R10, R14 ;  /* 0x0000000e000a7202 */ /* 0x000fe20000000f00 */
[----:B------:R-:W-:Y:S01]  /*3a70*/  @!P0 DMUL R6, R8, 8.98846567431157953865e+307 ;  /* 0x7fe0000008068828 */ /* 0x000fe20000000000 */
[----:B------:R-:W-:Y:S02]  /*3a80*/  LOP3.LUT R14, R11, 0x7ff00000, RZ, 0xc0, !PT ;  /* 0x7ff000000b0e7812 */ /* 0x000fe400078ec0ff */
[----:B------:R-:W-:-:S03]  /*3a90*/  LOP3.LUT R15, R9, 0x7ff00000, RZ, 0xc0, !PT ;  /* 0x7ff00000090f7812 */ /* 0x000fc600078ec0ff */
[----:B------:R-:W0:Y:S01]  /*3aa0*/  MUFU.RCP64H R17, R7 ;  /* 0x0000000700117308 */ /* 0x000e220000001800 */
[CC--:B------:R-:W-:Y:S01]  /*3ab0*/  ISETP.GE.U32.AND P1, PT, R14.reuse, R15.reuse, PT ;  /* 0x0000000f0e00720c */ /* 0x0c0fe20003f26070 */
[----:B------:R-:W-:Y:S01]  /*3ac0*/  IMAD.MOV.U32 R22, RZ, RZ, R14 ;  /* 0x000000ffff167224 */ /* 0x000fe200078e000e */
[----:B------:R-:W-:Y:S02]  /*3ad0*/  MOV R23, R15 ;  /* 0x0000000f00177202 */ /* 0x000fe40000000f00 */
[----:B------:R-:W-:Y:S02]  /*3ae0*/  @!P2 LOP3.LUT R13, R9, 0x7ff00000, RZ, 0xc0, !PT ;  /* 0x7ff00000090da812 */ /* 0x000fe400078ec0ff */
[----:B------:R-:W-:Y:S02]  /*3af0*/  @!P0 LOP3.LUT R23, R7, 0x7ff00000, RZ, 0xc0, !PT ;  /* 0x7ff0000007178812 */ /* 0x000fe400078ec0ff */
[----:B------:R-:W-:Y:S02]  /*3b00*/  @!P2 ISETP.GE.U32.AND P3, PT, R14, R13, PT ;  /* 0x0000000d0e00a20c */ /* 0x000fe40003f66070 */
[----:B------:R-:W-:-:S02]  /*3b10*/  MOV R13, 0x1ca00000 ;  /* 0x1ca00000000d7802 */ /* 0x000fc40000000f00 */
[----:B------:R-:W-:Y:S02]  /*3b20*/  IADD3 R24, R23, -0x1, RZ ;  /* 0xffffffff17187810 */ /* 0x000fe40007ffe0ff */
[----:B------:R-:W-:Y:S01]  /*3b30*/  @!P2 SEL R19, R13, 0x63400000, !P3 ;  /* 0x634000000d13a807 */ /* 0x000fe20005800000 */
[----:B0-----:R-:W-:-:S03]  /*3b40*/  DFMA R2, R16, -R6, 1 ;  /* 0x3ff000001002742b */ /* 0x001fc60000000806 */
[----:B------:R-:W-:-:S04]  /*3b50*/  @!P2 LOP3.LUT R20, R19, 0x80000000, R11, 0xf8, !PT ;  /* 0x800000001314a812 */ /* 0x000fc800078ef80b */
[----:B------:R-:W-:Y:S01]  /*3b60*/  @!P2 LOP3.LUT R21, R20, 0x100000, RZ, 0xfc, !PT ;  /* 0x001000001415a812 */ /* 0x000fe200078efcff */
[----:B------:R-:W-:Y:S01]  /*3b70*/  DFMA R2, R2, R2, R2 ;  /* 0x000000020202722b */ /* 0x000fe20000000002 */
[----:B------:R-:W-:-:S07]  /*3b80*/  @!P2 MOV R20, RZ ;  /* 0x000000ff0014a202 */ /* 0x000fce0000000f00 */
[----:B------:R-:W-:Y:S01]  /*3b90*/  DFMA R16, R16, R2, R16 ;  /* 0x000000021010722b */ /* 0x000fe20000000010 */
[----:B------:R-:W-:Y:S02]  /*3ba0*/  SEL R3, R13, 0x63400000, !P1 ;  /* 0x634000000d037807 */ /* 0x000fe40004800000 */
[----:B------:R-:W-:Y:S02]  /*3bb0*/  MOV R2, R10 ;  /* 0x0000000a00027202 */ /* 0x000fe40000000f00 */
[----:B------:R-:W-:-:S03]  /*3bc0*/  LOP3.LUT R3, R3, 0x800fffff, R11, 0xf8, !PT ;  /* 0x800fffff03037812 */ /* 0x000fc600078ef80b */
[----:B------:R-:W-:-:S03]  /*3bd0*/  DFMA R18, R16, -R6, 1 ;  /* 0x3ff000001012742b */ /* 0x000fc60000000806 */
[----:B------:R-:W-:-:S05]  /*3be0*/  @!P2 DFMA R2, R2, 2, -R20 ;  /* 0x400000000202a82b */ /* 0x000fca0000000814 */
[----:B------:R-:W-:-:S05]  /*3bf0*/  DFMA R16, R16, R18, R16 ;  /* 0x000000121010722b */ /* 0x000fca0000000010 */
[----:B------:R-:W-:-:S03]  /*3c00*/  @!P2 LOP3.LUT R22, R3, 0x7ff00000, RZ, 0xc0, !PT ;  /* 0x7ff000000316a812 */ /* 0x000fc600078ec0ff */
[----:B------:R-:W-:Y:S01]  /*3c10*/  DMUL R18, R16, R2 ;  /* 0x0000000210127228 */ /* 0x000fe20000000000 */
[----:B------:R-:W-:-:S04]  /*3c20*/  IADD3 R15, R22, -0x1, RZ ;  /* 0xffffffff160f7810 */ /* 0x000fc80007ffe0ff */
[----:B------:R-:W-:-:S03]  /*3c30*/  ISETP.GT.U32.AND P0, PT, R15, 0x7feffffe, PT ;  /* 0x7feffffe0f00780c */ /* 0x000fc60003f04070 */
[----:B------:R-:W-:Y:S01]  /*3c40*/  DFMA R20, R18, -R6, R2 ;  /* 0x800000061214722b */ /* 0x000fe20000000002 */
[----:B------:R-:W-:-:S07]  /*3c50*/  ISETP.GT.U32.OR P0, PT, R24, 0x7feffffe, P0 ;  /* 0x7feffffe1800780c */ /* 0x000fce0000704470 */
[----:B------:R-:W-:-:S06]  /*3c60*/  DFMA R16, R16, R20, R18 ;  /* 0x000000141010722b */ /* 0x000fcc0000000012 */
[----:B------:R-:W-:Y:S05]  /*3c70*/  @P0 BRA `(.L_x_3569) ;  /* 0x00000000006c0947 */ /* 0x000fea0003800000 */
[----:B------:R-:W-:Y:S02]  /*3c80*/  LOP3.LUT R11, R9, 0x7ff00000, RZ, 0xc0, !PT ;  /* 0x7ff00000090b7812 */ /* 0x000fe400078ec0ff */
[----:B------:R-:W-:Y:S02]  /*3c90*/  MOV R18, RZ ;  /* 0x000000ff00127202 */ /* 0x000fe40000000f00 */
[CC--:B------:R-:W-:Y:S02]  /*3ca0*/  VIADDMNMX R10, R14.reuse, -R11.reuse, 0xb9600000, !PT ;  /* 0xb96000000e0a7446 */ /* 0x0c0fe4000780090b */
[----:B------:R-:W-:Y:S02]  /*3cb0*/  ISETP.GE.U32.AND P0, PT, R14, R11, PT ;  /* 0x0000000b0e00720c */ /* 0x000fe40003f06070 */
[----:B------:R-:W-:Y:S02]  /*3cc0*/  VIMNMX R10, R10, 0x46a00000, PT ;  /* 0x46a000000a0a7848 */ /* 0x000fe40003fe0100 */
[----:B------:R-:W-:-:S05]  /*3cd0*/  SEL R13, R13, 0x63400000, !P0 ;  /* 0x634000000d0d7807 */ /* 0x000fca0004000000 */
[----:B------:R-:W-:-:S05]  /*3ce0*/  IMAD.IADD R10, R10, 0x1, -R13 ;  /* 0x000000010a0a7824 */ /* 0x000fca00078e0a0d */
[----:B------:R-:W-:-:S06]  /*3cf0*/  IADD3 R19, R10, 0x7fe00000, RZ ;  /* 0x7fe000000a137810 */ /* 0x000fcc0007ffe0ff */
[----:B------:R-:W-:-:S10]  /*3d00*/  DMUL R14, R16, R18 ;  /* 0x00000012100e7228 */ /* 0x000fd40000000000 */
[----:B------:R-:W-:-:S13]  /*3d10*/  FSETP.GTU.AND P0, PT, |R15|, 1.469367938527859385e-39, PT ;  /* 0x001000000f00780b */ /* 0x000fda0003f0c200 */
[----:B------:R-:W-:Y:S05]  /*3d20*/  @P0 BRA `(.L_x_3570) ;  /* 0x0000000000940947 */ /* 0x000fea0003800000 */
[----:B------:R-:W-:Y:S01]  /*3d30*/  DFMA R2, R16, -R6, R2 ;  /* 0x800000061002722b */ /* 0x000fe20000000002 */
[----:B------:R-:W-:-:S09]  /*3d40*/  MOV R18, RZ ;  /* 0x000000ff00127202 */ /* 0x000fd20000000f00 */
[C---:B------:R-:W-:Y:S02]  /*3d50*/  FSETP.NEU.AND P0, PT, R3.reuse, RZ, PT ;  /* 0x000000ff0300720b */ /* 0x040fe40003f0d000 */
[----:B------:R-:W-:-:S04]  /*3d60*/  LOP3.LUT R9, R3, 0x80000000, R9, 0x48, !PT ;  /* 0x8000000003097812 */ /* 0x000fc800078e4809 */
[----:B------:R-:W-:-:S07]  /*3d70*/  LOP3.LUT R19, R9, R19, RZ, 0xfc, !PT ;  /* 0x0000001309137212 */ /* 0x000fce00078efcff */
[----:B------:R-:W-:Y:S05]  /*3d80*/  @!P0 BRA `(.L_x_3570) ;  /* 0x00000000007c8947 */ /* 0x000fea0003800000 */
[----:B------:R-:W-:Y:S01]  /*3d90*/  IMAD.MOV R3, RZ, RZ, -R10 ;  /* 0x000000ffff037224 */ /* 0x000fe200078e0a0a */
[----:B------:R-:W-:-:S06]  /*3da0*/  MOV R2, RZ ;  /* 0x000000ff00027202 */ /* 0x000fcc0000000f00 */
[----:B------:R-:W-:Y:S02]  /*3db0*/  DFMA R2, R14, -R2, R16 ;  /* 0x800000020e02722b */ /* 0x000fe40000000010 */
[----:B------:R-:W-:-:S04]  /*3dc0*/  DMUL.RP R16, R16, R18 ;  /* 0x0000001210107228 */ /* 0x000fc80000008000 */
[----:B------:R-:W-:-:S04]  /*3dd0*/  IADD3 R2, -R10, -0x43300000, RZ ;  /* 0xbcd000000a027810 */ /* 0x000fc80007ffe1ff */
[----:B------:R-:W-:Y:S02]  /*3de0*/  FSETP.NEU.AND P0, PT, |R3|, R2, PT ;  /* 0x000000020300720b */ /* 0x000fe40003f0d200 */
[----:B------:R-:W-:Y:S02]  /*3df0*/  LOP3.LUT R9, R17, R9, RZ, 0x3c, !PT ;  /* 0x0000000911097212 */ /* 0x000fe400078e3cff */
[----:B------:R-:W-:Y:S02]  /*3e00*/  FSEL R14, R16, R14, !P0 ;  /* 0x0000000e100e7208 */ /* 0x000fe40004000000 */
[----:B------:R-:W-:Y:S01]  /*3e10*/  FSEL R15, R9, R15, !P0 ;  /* 0x0000000f090f7208 */ /* 0x000fe20004000000 */
[----:B------:R-:W-:Y:S06]  /*3e20*/  BRA `(.L_x_3570) ;  /* 0x0000000000547947 */ /* 0x000fec0003800000 */
.L_x_3569:
[----:B------:R-:W-:-:S14]  /*3e30*/  DSETP.NAN.AND P0, PT, R10, R10, PT ;  /* 0x0000000a0a00722a */ /* 0x000fdc0003f08000 */
[----:B------:R-:W-:Y:S05]  /*3e40*/  @P0 BRA `(.L_x_3571) ;  /* 0x0000000000440947 */ /* 0x000fea0003800000 */
[----:B------:R-:W-:-:S14]  /*3e50*/  DSETP.NAN.AND P0, PT, R8, R8, PT ;  /* 0x000000080800722a */ /* 0x000fdc0003f08000 */
[----:B------:R-:W-:Y:S05]  /*3e60*/  @P0 BRA `(.L_x_3572) ;  /* 0x0000000000300947 */ /* 0x000fea0003800000 */
[----:B------:R-:W-:Y:S02]  /*3e70*/  ISETP.NE.AND P0, PT, R22, R23, PT ;  /* 0x000000171600720c */ /* 0x000fe40003f05270 */
[----:B------:R-:W-:Y:S02]  /*3e80*/  MOV R14, 0x0 ;  /* 0x00000000000e7802 */ /* 0x000fe40000000f00 */
[----:B------:R-:W-:-:S09]  /*3e90*/  MOV R15, 0xfff80000 ;  /* 0xfff80000000f7802 */ /* 0x000fd20000000f00 */
[----:B------:R-:W-:Y:S05]  /*3ea0*/  @!P0 BRA `(.L_x_3570) ;  /* 0x0000000000348947 */ /* 0x000fea0003800000 */
[----:B------:R-:W-:Y:S02]  /*3eb0*/  ISETP.NE.AND P0, PT, R22, 0x7ff00000, PT ;  /* 0x7ff000001600780c */ /* 0x000fe40003f05270 */
[----:B------:R-:W-:Y:S02]  /*3ec0*/  LOP3.LUT R15, R11, 0x80000000, R9, 0x48, !PT ;  /* 0x800000000b0f7812 */ /* 0x000fe400078e4809 */
[----:B------:R-:W-:-:S13]  /*3ed0*/  ISETP.EQ.OR P0, PT, R23, RZ, !P0 ;  /* 0x000000ff1700720c */ /* 0x000fda0004702670 */
[----:B------:R-:W-:Y:S01]  /*3ee0*/  @P0 LOP3.LUT R2, R15, 0x7ff00000, RZ, 0xfc, !PT ;  /* 0x7ff000000f020812 */ /* 0x000fe200078efcff */
[----:B------:R-:W-:Y:S01]  /*3ef0*/  @!P0 IMAD.MOV.U32 R14, RZ, RZ, RZ ;  /* 0x000000ffff0e8224 */ /* 0x000fe200078e00ff */
[----:B------:R-:W-:Y:S02]  /*3f00*/  @P0 MOV R14, RZ ;  /* 0x000000ff000e0202 */ /* 0x000fe40000000f00 */
[----:B------:R-:W-:Y:S01]  /*3f10*/  @P0 MOV R15, R2 ;  /* 0x00000002000f0202 */ /* 0x000fe20000000f00 */
[----:B------:R-:W-:Y:S06]  /*3f20*/  BRA `(.L_x_3570) ;  /* 0x0000000000147947 */ /* 0x000fec0003800000 */
.L_x_3572:
[----:B------:R-:W-:Y:S02]  /*3f30*/  LOP3.LUT R15, R9, 0x80000, RZ, 0xfc, !PT ;  /* 0x00080000090f7812 */ /* 0x000fe400078efcff */
[----:B------:R-:W-:Y:S01]  /*3f40*/  MOV R14, R8 ;  /* 0x00000008000e7202 */ /* 0x000fe20000000f00 */
[----:B------:R-:W-:Y:S06]  /*3f50*/  BRA `(.L_x_3570) ;  /* 0x0000000000087947 */ /* 0x000fec0003800000 */
.L_x_3571:
[----:B------:R-:W-:Y:S01]  /*3f60*/  LOP3.LUT R15, R11, 0x80000, RZ, 0xfc, !PT ;  /* 0x000800000b0f7812 */ /* 0x000fe200078efcff */
[----:B------:R-:W-:-:S07]  /*3f70*/  IMAD.MOV.U32 R14, RZ, RZ, R10 ;  /* 0x000000ffff0e7224 */ /* 0x000fce00078e000a */
.L_x_3570:
[----:B------:R-:W-:Y:S05]  /*3f80*/  BSYNC B3 ;  /* 0x0000000000037941 */ /* 0x000fea0003800000 */
.L_x_3568:
[----:B------:R-:W-:Y:S01]  /*3f90*/  HFMA2.MMA R13, -RZ, RZ, 0, 0 ;  /* 0x00000000ff0d7435 */ /* 0x000fe200000001ff */
[----:B------:R-:W-:Y:S02]  /*3fa0*/  MOV R2, R14 ;  /* 0x0000000e00027202 */ /* 0x000fe40000000f00 */
[----:B------:R-:W-:-:S03]  /*3fb0*/  MOV R3, R15 ;  /* 0x0000000f00037202 */ /* 0x000fc60000000f00 */
[----:B------:R-:W-:Y:S05]  /*3fc0*/  RET.REL.NODEC R12 `(_ZN2at6native18elementwise_kernelILi128ELi2EZNS0_22gpu_kernel_impl_nocastIZZZNS0_65_GLOBAL__N__cd49fe81_27_ActivationSoftplusKernel_cu_1520ed90_292724softplus_backward_kernelERNS_18TensorIteratorBaseERKN3c106ScalarES9_ENKUlvE_clEvENKUlvE_clEvEUlddE_EEvS5_RKT_EUliE_EEviT1_) ;  /* 0xffffffc00c0c7950 */ /* 0x000fea0003c3ffff */
.L_x_3573:
        /* <DEDUP_REMOVED lines=11> */
.L_x_7892:


//--------------------- .text._ZN2at6native27unrolled_elementwise_kernelIZZZNS0_65_GLOBAL__N__cd49fe81_27_ActivationSoftplusKernel_cu_1520ed90_292724softplus_backward_kernelERNS_18TensorIteratorBaseERKN3c106ScalarES8_ENKUlvE_clEvENKUlvE_clEvEUlddE_St5arrayIPcLm3EELi4E23TrivialOffsetCalculatorILi2EjESF_ILi1EjENS0_6memory15LoadWithoutCastENSI_16StoreWithoutCastEEEviT_T0_T2_T3_T4_T5_ --------------------------
	.section	.text._ZN2at6native27unrolled_elementwise_kernelIZZZNS0_65_GLOBAL__N__cd49fe81_27_ActivationSoftplusKernel_cu_1520ed90_292724softplus_backward_kernelERNS_18TensorIteratorBaseERKN3c106ScalarES8_ENKUlvE_clEvENKUlvE_clEvEUlddE_St5arrayIPcLm3EELi4E23TrivialOffsetCalculatorILi2EjESF_ILi1EjENS0_6memory15LoadWithoutCastENSI_16StoreWithoutCastEEEviT_T0_T2_T3_T4_T5_,"ax",@progbits
	.align	128
        .global         _ZN2at6native27unrolled_elementwise_kernelIZZZNS0_65_GLOBAL__N__cd49fe81_27_ActivationSoftplusKernel_cu_1520ed90_292724softplus_backward_kernelERNS_18TensorIteratorBaseERKN3c106ScalarES8_ENKUlvE_clEvENKUlvE_clEvEUlddE_St5arrayIPcLm3EELi4E23TrivialOffsetCalculatorILi2EjESF_ILi1EjENS0_6memory15LoadWithoutCastENSI_16StoreWithoutCastEEEviT_T0_T2_T3_T4_T5_
        .type           _ZN2at6native27unrolled_elementwise_kernelIZZZNS0_65_GLOBAL__N__cd49fe81_27_ActivationSoftplusKernel_cu_1520ed90_292724softplus_backward_kernelERNS_18TensorIteratorBaseERKN3c106ScalarES8_ENKUlvE_clEvENKUlvE_clEvEUlddE_St5arrayIPcLm3EELi4E23TrivialOffsetCalculatorILi2EjESF_ILi1EjENS0_6memory15LoadWithoutCastENSI_16StoreWithoutCastEEEviT_T0_T2_T3_T4_T5_,@function
        .size           _ZN2at6native27unrolled_elementwise_kernelIZZZNS0_65_GLOBAL__N__cd49fe81_27_ActivationSoftplusKernel_cu_1520ed90_292724softplus_backward_kernelERNS_18TensorIteratorBaseERKN3c106ScalarES8_ENKUlvE_clEvENKUlvE_clEvEUlddE_St5arrayIPcLm3EELi4E23TrivialOffsetCalculatorILi2EjESF_ILi1EjENS0_6memory15LoadWithoutCastENSI_16StoreWithoutCastEEEviT_T0_T2_T3_T4_T5_,(.L_x_7893 - _ZN2at6native27unrolled_elementwise_kernelIZZZNS0_65_GLOBAL__N__cd49fe81_27_ActivationSoftplusKernel_cu_1520ed90_292724softplus_backward_kernelERNS_18TensorIteratorBaseERKN3c106ScalarES8_ENKUlvE_clEvENKUlvE_clEvEUlddE_St5arrayIPcLm3EELi4E23TrivialOffsetCalculatorILi2EjESF_ILi1EjENS0_6memory15LoadWithoutCastENSI_16StoreWithoutCastEEEviT_T0_T2_T3_T4_T5_)
        .other          _ZN2at6native27unrolled_elementwise_kernelIZZZNS0_65_GLOBAL__N__cd49fe81_27_ActivationSoftplusKernel_cu_1520ed90_292724softplus_backward_kernelERNS_18TensorIteratorBaseERKN3c106ScalarES8_ENKUlvE_clEvENKUlvE_clEvEUlddE_St5arrayIPcLm3EELi4E23TrivialOffsetCalculatorILi2EjESF_ILi1EjENS0_6memory15LoadWithoutCastENSI_16StoreWithoutCastEEEviT_T0_T2_T3_T4_T5_,@"STO_CUDA_ENTRY STV_DEFAULT"
_ZN2at6native27unrolled_elementwise_kernelIZZZNS0_65_GLOBAL__N__cd49fe81_27_ActivationSoftplusKernel_cu_1520ed90_292724softplus_backward_kernelERNS_18TensorIteratorBaseERKN3c106ScalarES8_ENKUlvE_clEvENKUlvE_clEvEUlddE_St5arrayIPcLm3EELi4E23TrivialOffsetCalculatorILi2EjESF_ILi1EjENS0_6memory15LoadWithoutCastENSI_16StoreWithoutCastEEEviT_T0_T2_T3_T4_T5_:
.text._ZN2at6native27unrolled_elementwise_kernelIZZZNS0_65_GLOBAL__N__cd49fe81_27_ActivationSoftplusKernel_cu_1520ed90_292724softplus_backward_kernelERNS_18TensorIteratorBaseERKN3c106ScalarES8_ENKUlvE_clEvENKUlvE_clEvEUlddE_St5arrayIPcLm3EELi4E23TrivialOffsetCalculatorILi2EjESF_ILi1EjENS0_6memory15LoadWithoutCastENSI_16StoreWithoutCastEEEviT_T0_T2_T3_T4_T5_:
[----:B------:R-:W-:Y:S01]  /*0000*/  LDC R1, c[0x0][0x28] ;  /* 0x00000a00ff017b82 */ /* 0x000fe20000000800 */
[----:B------:R-:W0:Y:S07]  /*0010*/  S2R R20, SR_CTAID.X ;  /* 0x0000000000147919 */ /* 0x000e2e0000002500 */
[----:B------:R-:W0:Y:S01]  /*0020*/  LDC R3, c[0x0][0x210] ;  /* 0x00008400ff037b82 */ /* 0x000e220000000800 */
[----:B------:R-:W-:Y:S02]  /*0030*/  CS2R R16, SRZ ;  /* 0x0000000000107805 */ /* 0x000fe4000001ff00 */
[----:B------:R-:W-:Y:S01]  /*0040*/  CS2R R6, SRZ ;  /* 0x0000000000067805 */ /* 0x000fe2000001ff00 */
[----:B------:R-:W1:Y:S01]  /*0050*/  S2R R25, SR_TID.X ;  /* 0x0000000000197919 */ /* 0x000e620000002100 */
[----:B------:R-:W-:Y:S01]  /*0060*/  ULDC.64 UR4, c[0x0][0x208] ;  /* 0x0000820000047ab9 */ /* 0x000fe20000000a00 */
[----:B0-----:R-:W-:-:S05]  /*0070*/  IMAD R0, R20, -0x200, R3 ;  /* 0xfffffe0014007824 */ /* 0x001fca00078e0203 */
[----:B-1----:R-:W-:-:S13]  /*0080*/  ISETP.GE.AND P2, PT, R25, R0, PT ;  /* 0x000000001900720c */ /* 0x002fda0003f46270 */
[----:B------:R-:W-:Y:S01]  /*0090*/  @!P2 IMAD R21, R20, 0x200, R25 ;  /* 0x000002001415a824 */ /* 0x000fe200078e0219 */
[----:B------:R-:W0:Y:S01]  /*00a0*/  @!P2 LDC.64 R14, c[0x0][0x238] ;  /* 0x00008e00ff0eab82 */ /* 0x000e220000000a00 */
[----:B------:R-:W-:-:S05]  /*00b0*/  @!P2 VIADD R25, R25, 0x80 ;  /* 0x000000801919a836 */ /* 0x000fca0000000000 */
[C---:B------:R-:W-:Y:S02]  /*00c0*/  ISETP.GE.AND P0, PT, R25.reuse, R0, PT ;  /* 0x000000001900720c */ /* 0x040fe40003f06270 */
[----:B------:R-:W1:Y:S11]  /*00d0*/  @!P2 LDC.64 R12, c[0x0][0x240] ;  /* 0x00009000ff0cab82 */ /* 0x000e760000000a00 */
[----:B------:R-:W-:Y:S01]  /*00e0*/  @!P0 IMAD R31, R20, 0x200, R25 ;  /* 0x00000200141f8824 */ /* 0x000fe200078e0219 */
[----:B------:R-:W2:Y:S01]  /*00f0*/  @!P0 LDC.64 R22, c[0x0][0x238] ;  /* 0x00008e00ff168b82 */ /* 0x000ea20000000a00 */
[----:B------:R-:W-:-:S05]  /*0100*/  @!P0 VIADD R25, R25, 0x80 ;  /* 0x0000008019198836 */ /* 0x000fca0000000000 */
[C---:B------:R-:W-:Y:S02]  /*0110*/  ISETP.GE.AND P3, PT, R25.reuse, R0, PT ;  /* 0x000000001900720c */ /* 0x040fe40003f66270 */
[----:B------:R-:W3:Y:S11]  /*0120*/  @!P0 LDC.64 R4, c[0x0][0x240] ;  /* 0x00009000ff048b82 */ /* 0x000ef60000000a00 */
[----:B------:R-:W-:Y:S01]  /*0130*/  @!P3 IMAD R27, R20, 0x200, R25 ;  /* 0x00000200141bb824 */ /* 0x000fe200078e0219 */
[----:B------:R-:W4:Y:S01]  /*0140*/  @!P3 LDC.64 R18, c[0x0][0x238] ;  /* 0x00008e00ff12bb82 */ /* 0x000f220000000a00 */
[----:B------:R-:W-:-:S02]  /*0150*/  @!P3 VIADD R25, R25, 0x80 ;  /* 0x000000801919b836 */ /* 0x000fc40000000000 */
[----:B--2---:R-:W-:-:S03]  /*0160*/  @!P0 IMAD.WIDE.U32 R22, R31, 0x8, R22 ;  /* 0x000000081f168825 */ /* 0x004fc600078e0016 */
[----:B------:R-:W-:Y:S02]  /*0170*/  ISETP.GE.AND P1, PT, R25, R0, PT ;  /* 0x000000001900720c */ /* 0x000fe40003f26270 */
[----:B------:R-:W2:Y:S01]  /*0180*/  @!P3 LDC.64 R2, c[0x0][0x240] ;  /* 0x00009000ff02bb82 */ /* 0x000ea20000000a00 */
[----:B---3--:R-:W-:Y:S01]  /*0190*/  @!P0 IMAD.WIDE.U32 R30, R31, 0x8, R4 ;  /* 0x000000081f1e8825 */ /* 0x008fe200078e0004 */
[----:B------:R-:W-:-:S04]  /*01a0*/  CS2R R4, SRZ ;  /* 0x0000000000047805 */ /* 0x000fc8000001ff00 */
[----:B------:R3:W5:Y:S05]  /*01b0*/  @!P0 LDG.E.64 R16, desc[UR4][R30.64] ;  /* 0x000000041e108981 */ /* 0x00076a000c1e1b00 */
[----:B------:R-:W3:Y:S01]  /*01c0*/  @!P1 LDC.64 R10, c[0x0][0x238] ;  /* 0x00008e00ff0a9b82 */ /* 0x000ee20000000a00 */
[----:B------:R-:W-:Y:S01]  /*01d0*/  @!P1 IMAD R29, R20, 0x200, R25 ;  /* 0x00000200141d9824 */ /* 0x000fe200078e0219 */
[----:B------:R1:W5:Y:S01]  /*01e0*/  @!P0 LDG.E.64 R4, desc[UR4][R22.64] ;  /* 0x0000000416048981 */ /* 0x000362000c1e1b00 */
[----:B----4-:R-:W-:-:S05]  /*01f0*/  @!P3 IMAD.WIDE.U32 R32, R27, 0x8, R18 ;  /* 0x000000081b20b825 */ /* 0x010fca00078e0012 */
[----:B------:R-:W4:Y:S01]  /*0200*/  @!P1 LDC.64 R8, c[0x0][0x240] ;  /* 0x00009000ff089b82 */ /* 0x000f220000000a00 */
[----:B0-----:R-:W-:Y:S01]  /*0210*/  @!P2 IMAD.WIDE.U32 R18, R21, 0x8, R14 ;  /* 0x000000081512a825 */ /* 0x001fe200078e000e */
[----:B------:R-:W-:Y:S01]  /*0220*/  CS2R R14, SRZ ;  /* 0x00000000000e7805 */ /* 0x000fe2000001ff00 */
[----:B------:R0:W5:Y:S02]  /*0230*/  @!P3 LDG.E.64 R6, desc[UR4][R32.64] ;  /* 0x000000042006b981 */ /* 0x000164000c1e1b00 */
[----:B--2---:R-:W-:-:S04]  /*0240*/  @!P3 IMAD.WIDE.U32 R2, R27, 0x8, R2 ;  /* 0x000000081b02b825 */ /* 0x004fc800078e0002 */
[----:B-1----:R-:W-:Y:S01]  /*0250*/  @!P2 IMAD.WIDE.U32 R24, R21, 0x8, R12 ;  /* 0x000000081518a825 */ /* 0x002fe200078e000c */
[----:B------:R-:W-:Y:S02]  /*0260*/  CS2R R20, SRZ ;  /* 0x0000000000147805 */ /* 0x000fe4000001ff00 */
[----:B------:R-:W-:Y:S01]  /*0270*/  CS2R R12, SRZ ;  /* 0x00000000000c7805 */ /* 0x000fe2000001ff00 */
[----:B------:R0:W5:Y:S01]  /*0280*/  @!P3 LDG.E.64 R14, desc[UR4][R2.64] ;  /* 0x00000004020eb981 */ /* 0x000162000c1e1b00 */
[C---:B---3--:R-:W-:Y:S01]  /*0290*/  @!P1 IMAD.WIDE.U32 R26, R29.reuse, 0x8, R10 ;  /* 0x000000081d1a9825 */ /* 0x048fe200078e000a */
[----:B------:R-:W-:Y:S02]  /*02a0*/  CS2R R10, SRZ ;  /* 0x00000000000a7805 */ /* 0x000fe4000001ff00 */
[----:B------:R0:W5:Y:S04]  /*02b0*/  @!P2 LDG.E.64 R20, desc[UR4][R24.64] ;  /* 0x000000041814a981 */ /* 0x000168000c1e1b00 */
[----:B------:R0:W5:Y:S01]  /*02c0*/  @!P1 LDG.E.64 R10, desc[UR4][R26.64] ;  /* 0x000000041a0a9981 */ /* 0x000162000c1e1b00 */
[----:B----4-:R-:W-:Y:S01]  /*02d0*/  @!P1 IMAD.WIDE.U32 R28, R29, 0x8, R8 ;  /* 0x000000081d1c9825 */ /* 0x010fe200078e0008 */
[----:B------:R-:W-:-:S04]  /*02e0*/  CS2R R8, SRZ ;  /* 0x0000000000087805 */ /* 0x000fc8000001ff00 */
[----:B------:R0:W5:Y:S04]  /*02f0*/  @!P1 LDG.E.64 R12, desc[UR4][R28.64] ;  /* 0x000000041c0c9981 */ /* 0x000168000c1e1b00 */
[----:B------:R0:W5:Y:S01]  /*0300*/  @!P2 LDG.E.64 R8, desc[UR4][R18.64] ;  /* 0x000000041208a981 */ /* 0x000162000c1e1b00 */
[----:B------:R-:W-:Y:S04]  /*0310*/  BSSY B0, `(.L_x_3574) ;  /* 0x000005b000007945 */ /* 0x000fe80003800000 */
[----:B------:R-:W-:Y:S05]  /*0320*/  @P2 BRA `(.L_x_3575) ;  /* 0x0000000400642947 */ /* 0x000fea0003800000 */
[----:B------:R-:W-:Y:S01]  /*0330*/  ULDC.64 UR6, c[0x0][0x218] ;  /* 0x0000860000067ab9 */ /* 0x000fe20000000a00 */
[----:B0-----:R-:W-:Y:S01]  /*0340*/  IMAD.MOV.U32 R18, RZ, RZ, 0x652b82fe ;  /* 0x652b82feff127424 */ /* 0x001fe200078e00ff */
[----:B-----5:R-:W-:Y:S01]  /*0350*/  DMUL R2, R20, UR6 ;  /* 0x0000000614027c28 */ /* 0x020fe20008000000 */
[----:B------:R-:W-:Y:S01]  /*0360*/  MOV R19, 0x3ff71547 ;  /* 0x3ff7154700137802 */ /* 0x000fe20000000f00 */
        /* <DEDUP_REMOVED lines=54> */
[----:B------:R-:W-:Y:S01]  /*06d0*/  @!P0 IMAD.MOV.U32 R18, RZ, RZ, R22 ;  /* 0x000000ffff128224 */ /* 0x000fe200078e0016 */
[----:B------:R-:W-:-:S06]  /*06e0*/  @!P0 MOV R22, RZ ;  /* 0x000000ff00168202 */ /* 0x000fcc0000000f00 */
[----:B------:R-:W-:-:S11]  /*06f0*/  @!P0 DMUL R20, R18, R22 ;  /* 0x0000001612148228 */ /* 0x000fd60000000000 */
.L_x_3577:
[----:B------:R-:W-:Y:S05]  /*0700*/  BSYNC B1 ;  /* 0x0000000000017941 */ /* 0x000fea0003800000 */
.L_x_3576:
        /* <DEDUP_REMOVED lines=23> */
[----:B------:R-:W-:Y:S05]  /*0880*/  CALL.REL.NOINC `($__internal_3_$__cuda_sm20_div_rn_f64_full) ;  /* 0x00000014000c7944 */ /* 0x000fea0003c00000 */
.L_x_3579:
[----:B------:R-:W-:Y:S05]  /*0890*/  BSYNC B1 ;  /* 0x0000000000017941 */ /* 0x000fea0003800000 */
.L_x_3578:
[----:B------:R-:W-:Y:S02]  /*08a0*/  IMAD.MOV.U32 R8, RZ, RZ, R2 ;  /* 0x000000ffff087224 */ /* 0x000fe400078e0002 */
[----:B------:R-:W-:-:S07]  /*08b0*/  IMAD.MOV.U32 R9, RZ, RZ, R3 ;  /* 0x000000ffff097224 */ /* 0x000fce00078e0003 */
.L_x_3575:
[----:B------:R-:W-:Y:S05]  /*08c0*/  BSYNC B0 ;  /* 0x0000000000007941 */ /* 0x000fea0003800000 */
.L_x_3574:
[----:B0-----:R-:W0:Y:S01]  /*08d0*/  S2R R3, SR_TID.X ;  /* 0x0000000000037919 */ /* 0x001e220000002100 */
[----:B------:R-:W-:Y:S01]  /*08e0*/  BSSY B0, `(.L_x_3580) ;  /* 0x000005f000007945 */ /* 0x000fe20003800000 */
[----:B0-----:R-:W-:-:S05]  /*08f0*/  VIADD R3, R3, 0x80 ;  /* 0x0000008003037836 */ /* 0x001fca0000000000 */
[----:B------:R-:W-:-:S13]  /*0900*/  ISETP.GE.AND P0, PT, R3, R0, PT ;  /* 0x000000000300720c */ /* 0x000fda0003f06270 */
[----:B------:R-:W-:Y:S05]  /*0910*/  @P0 BRA `(.L_x_3581) ;  /* 0x00000004006c0947 */ /* 0x000fea0003800000 */
[----:B------:R-:W-:Y:S01]  /*0920*/  ULDC.64 UR6, c[0x0][0x218] ;  /* 0x0000860000067ab9 */ /* 0x000fe20000000a00 */
[----:B------:R-:W-:Y:S01]  /*0930*/  IMAD.MOV.U32 R2, RZ, RZ, 0x652b82fe ;  /* 0x652b82feff027424 */ /* 0x000fe200078e00ff */
        /* <DEDUP_REMOVED lines=59> */
.L_x_3583:
[----:B------:R-:W-:Y:S05]  /*0cf0*/  BSYNC B1 ;  /* 0x0000000000017941 */ /* 0x000fea0003800000 */
.L_x_3582:
        /* <DEDUP_REMOVED lines=25> */
[----:B------:R-:W-:Y:S05]  /*0e90*/  CALL.REL.NOINC `($__internal_3_$__cuda_sm20_div_rn_f64_full) ;  /* 0x0000000c00887944 */ /* 0x000fea0003c00000 */
.L_x_3585:
[----:B------:R-:W-:Y:S05]  /*0ea0*/  BSYNC B1 ;  /* 0x0000000000017941 */ /* 0x000fea0003800000 */
.L_x_3584:
[----:B------:R-:W-:Y:S02]  /*0eb0*/  IMAD.MOV.U32 R4, RZ, RZ, R2 ;  /* 0x000000ffff047224 */ /* 0x000fe400078e0002 */
[----:B------:R-:W-:-:S07]  /*0ec0*/  IMAD.MOV.U32 R5, RZ, RZ, R3 ;  /* 0x000000ffff057224 */ /* 0x000fce00078e0003 */
.L_x_3581:
[----:B------:R-:W-:Y:S05]  /*0ed0*/  BSYNC B0 ;  /* 0x0000000000007941 */ /* 0x000fea0003800000 */
.L_x_3580:
[----:B------:R-:W0:Y:S01]  /*0ee0*/  S2R R3, SR_TID.X ;  /* 0x0000000000037919 */ /* 0x000e220000002100 */
[----:B------:R-:W-:Y:S01]  /*0ef0*/  BSSY B0, `(.L_x_3586) ;  /* 0x000005d000007945 */ /* 0x000fe20003800000 */
[----:B0-----:R-:W-:-:S04]  /*0f00*/  IADD3 R3, R3, 0x100, RZ ;  /* 0x0000010003037810 */ /* 0x001fc80007ffe0ff */
[----:B------:R-:W-:-:S13]  /*0f10*/  ISETP.GE.AND P0, PT, R3, R0, PT ;  /* 0x000000000300720c */ /* 0x000fda0003f06270 */
[----:B------:R-:W-:Y:S05]  /*0f20*/  @P0 BRA `(.L_x_3587) ;  /* 0x0000000400640947 */ /* 0x000fea0003800000 */
[----:B------:R-:W-:Y:S01]  /*0f30*/  ULDC.64 UR6, c[0x0][0x218] ;  /* 0x0000860000067ab9 */ /* 0x000fe20000000a00 */
[----:B------:R-:W-:Y:S01]  /*0f40*/  IMAD.MOV.U32 R2, RZ, RZ, 0x652b82fe ;  /* 0x652b82feff027424 */ /* 0x000fe200078e00ff */
        /* <DEDUP_REMOVED lines=59> */
.L_x_3589:
[----:B------:R-:W-:Y:S05]  /*1300*/  BSYNC B1 ;  /* 0x0000000000017941 */ /* 0x000fea0003800000 */
.L_x_3588:
        /* <DEDUP_REMOVED lines=24> */
.L_x_3591:
[----:B------:R-:W-:Y:S05]  /*1490*/  BSYNC B1 ;  /* 0x0000000000017941 */ /* 0x000fea0003800000 */
.L_x_3590:
[----:B------:R-:W-:Y:S02]  /*14a0*/  IMAD.MOV.U32 R6, RZ, RZ, R2 ;  /* 0x000000ffff067224 */ /* 0x000fe400078e0002 */
[----:B------:R-:W-:-:S07]  /*14b0*/  IMAD.MOV.U32 R7, RZ, RZ, R3 ;  /* 0x000000ffff077224 */ /* 0x000fce00078e0003 */
.L_x_3587:
[----:B------:R-:W-:Y:S05]  /*14c0*/  BSYNC B0 ;  /* 0x0000000000007941 */ /* 0x000fea0003800000 */
.L_x_3586:
        /* <DEDUP_REMOVED lines=60> */
[----:B------:R-:W-:Y:S01]  /*1890*/  @!P0 IADD3 R2, R2, -R3, RZ ;  /* 0x8000000302028210 */ /* 0x000fe20007ffe0ff */
[----:B------:R-:W-:-:S03]  /*18a0*/  @!P0 IMAD R3, R3, 0x100000, R17 ;  /* 0x0010000003038824 */ /* 0x000fc600078e0211 */
[----:B------:R-:W-:Y:S01]  /*18b0*/  @!P0 LEA R17, R2, 0x3ff00000, 0x14 ;  /* 0x3ff0000002118811 */ /* 0x000fe200078ea0ff */
[----:B------:R-:W-:Y:S02]  /*18c0*/  @!P0 IMAD.MOV.U32 R2, RZ, RZ, R16 ;  /* 0x000000ffff028224 */ /* 0x000fe400078e0010 */
[----:B------:R-:W-:-:S06]  /*18d0*/  @!P0 IMAD.MOV.U32 R16, RZ, RZ, RZ ;  /* 0x000000ffff108224 */ /* 0x000fcc00078e00ff */
[----:B------:R-:W-:-:S11]  /*18e0*/  @!P0 DMUL R14, R2, R16 ;  /* 0x00000010020e8228 */ /* 0x000fd60000000000 */
.L_x_3595:
[----:B------:R-:W-:Y:S05]  /*18f0*/  BSYNC B1 ;  /* 0x0000000000017941 */ /* 0x000fea0003800000 */
.L_x_3594:
        /* <DEDUP_REMOVED lines=24> */
.L_x_3597:
[----:B------:R-:W-:Y:S05]  /*1a80*/  BSYNC B1 ;  /* 0x0000000000017941 */ /* 0x000fea0003800000 */
.L_x_3596:
[----:B------:R-:W-:Y:S01]  /*1a90*/  MOV R10, R2 ;  /* 0x00000002000a7202 */ /* 0x000fe20000000f00 */
[----:B------:R-:W-:-:S07]  /*1aa0*/  IMAD.MOV.U32 R11, RZ, RZ, R3 ;  /* 0x000000ffff0b7224 */ /* 0x000fce00078e0003 */
.L_x_3593:
[----:B------:R-:W-:Y:S05]  /*1ab0*/  BSYNC B0 ;  /* 0x0000000000007941 */ /* 0x000fea0003800000 */
.L_x_3592:
[----:B-----5:R-:W0:Y:S01]  /*1ac0*/  S2R R15, SR_TID.X ;  /* 0x00000000000f7919 */ /* 0x020e220000002100 */
[----:B------:R-:W-:Y:S01]  /*1ad0*/  BSSY B0, `(.L_x_3598) ;  /* 0x0000016000007945 */ /* 0x000fe20003800000 */
[----:B0-----:R-:W-:Y:S01]  /*1ae0*/  ISETP.GE.AND P1, PT, R15, R0, PT ;  /* 0x000000000f00720c */ /* 0x001fe20003f26270 */
[----:B------:R-:W-:-:S12]  /*1af0*/  IMAD.MOV.U32 R13, RZ, RZ, R15 ;  /* 0x000000ffff0d7224 */ /* 0x000fd800078e000f */
[----:B------:R-:W0:Y:S01]  /*1b00*/  @!P1 S2R R12, SR_CTAID.X ;  /* 0x00000000000c9919 */ /* 0x000e220000002500 */
[----:B------:R-:W1:Y:S01]  /*1b10*/  @!P1 LDC.64 R2, c[0x0][0x230] ;  /* 0x00008c00ff029b82 */ /* 0x000e620000000a00 */
[----:B------:R-:W-:-:S05]  /*1b20*/  @!P1 VIADD R13, R15, 0x80 ;  /* 0x000000800f0d9836 */ /* 0x000fca0000000000 */
[----:B------:R-:W-:Y:S01]  /*1b30*/  ISETP.GE.AND P0, PT, R13, R0, PT ;  /* 0x000000000d00720c */ /* 0x000fe20003f06270 */
[----:B0-----:R-:W-:-:S04]  /*1b40*/  @!P1 IMAD R15, R12, 0x200, R15 ;  /* 0x000002000c0f9824 */ /* 0x001fc800078e020f */
[----:B-1----:R-:W-:-:S05]  /*1b50*/  @!P1 IMAD.WIDE.U32 R2, R15, 0x8, R2 ;  /* 0x000000080f029825 */ /* 0x002fca00078e0002 */
[----:B------:R0:W-:Y:S03]  /*1b60*/  @!P1 STG.E.64 desc[UR4][R2.64], R8 ;  /* 0x0000000802009986 */ /* 0x0001e6000c101b04 */
[----:B------:R-:W-:Y:S05]  /*1b70*/  @P0 BRA `(.L_x_3599) ;  /* 0x00000000002c0947 */ /* 0x000fea0003800000 */
[----:B0-----:R-:W0:Y:S01]  /*1b80*/  S2R R2, SR_CTAID.X ;  /* 0x0000000000027919 */ /* 0x001e220000002500 */
[----:B------:R-:W1:Y:S01]  /*1b90*/  LDC.64 R8, c[0x0][0x230] ;  /* 0x00008c00ff087b82 */ /* 0x000e620000000a00 */
[----:B0-----:R-:W-:Y:S02]  /*1ba0*/  IMAD R3, R2, 0x200, R13 ;  /* 0x0000020002037824 */ /* 0x001fe400078e020d */
[----:B------:R-:W-:-:S05]  /*1bb0*/  VIADD R13, R13, 0x80 ;  /* 0x000000800d0d7836 */ /* 0x000fca0000000000 */
[----:B------:R-:W-:-:S13]  /*1bc0*/  ISETP.GE.AND P0, PT, R13, R0, PT ;  /* 0x000000000d00720c */ /* 0x000fda0003f06270 */
[----:B------:R-:W-:Y:S01]  /*1bd0*/  @!P0 LEA R15, R2, R13, 0x9 ;  /* 0x0000000d020f8211 */ /* 0x000fe200078e48ff */
[----:B-1----:R-:W-:-:S04]  /*1be0*/  IMAD.WIDE.U32 R2, R3, 0x8, R8 ;  /* 0x0000000803027825 */ /* 0x002fc800078e0008 */
[----:B------:R-:W-:Y:S01]  /*1bf0*/  @!P0 IMAD.WIDE.U32 R8, R15, 0x8, R8 ;  /* 0x000000080f088825 */ /* 0x000fe200078e0008 */
[----:B------:R1:W-:Y:S03]  /*1c00*/  STG.E.64 desc[UR4][R2.64], R4 ;  /* 0x0000000402007986 */ /* 0x0003e6000c101b04 */
[----:B------:R-:W-:Y:S01]  /*1c10*/  @!P0 VIADD R13, R13, 0x80 ;  /* 0x000000800d0d8836 */ /* 0x000fe20000000000 */
[----:B------:R1:W-:Y:S06]  /*1c20*/  @!P0 STG.E.64 desc[UR4][R8.64], R6 ;  /* 0x0000000608008986 */ /* 0x0003ec000c101b04 */
.L_x_3599:
[----:B------:R-:W-:Y:S05]  /*1c30*/  BSYNC B0 ;  /* 0x0000000000007941 */ /* 0x000fea0003800000 */
.L_x_3598:
[----:B------:R-:W-:-:S13]  /*1c40*/  ISETP.GE.AND P0, PT, R13, R0, PT ;  /* 0x000000000d00720c */ /* 0x000fda0003f06270 */
[----:B------:R-:W-:Y:S05]  /*1c50*/  @P0 EXIT ;  /* 0x000000000000094d */ /* 0x000fea0003800000 */
[----:B------:R-:W2:Y:S01]  /*1c60*/  S2R R0, SR_CTAID.X ;  /* 0x0000000000007919 */ /* 0x000ea20000002500 */
[----:B01----:R-:W0:Y:S01]  /*1c70*/  LDC.64 R2, c[0x0][0x230] ;  /* 0x00008c00ff027b82 */ /* 0x003e220000000a00 */
[----:B--2---:R-:W-:-:S04]  /*1c80*/  IMAD R13, R0, 0x200, R13 ;  /* 0x00000200000d7824 */ /* 0x004fc800078e020d */
[----:B0-----:R-:W-:-:S05]  /*1c90*/  IMAD.WIDE.U32 R2, R13, 0x8, R2 ;  /* 0x000000080d027825 */ /* 0x001fca00078e0002 */
[----:B------:R-:W-:Y:S01]  /*1ca0*/  STG.E.64 desc[UR4][R2.64], R10 ;  /* 0x0000000a02007986 */ /* 0x000fe2000c101b04 */
[----:B------:R-:W-:Y:S05]  /*1cb0*/  EXIT ;  /* 0x000000000000794d */ /* 0x000fea0003800000 */
        .weak           $__internal_3_$__cuda_sm20_div_rn_f64_full
        .type           $__internal_3_$__cuda_sm20_div_rn_f64_full,@function
        .size           $__internal_3_$__cuda_sm20_div_rn_f64_full,(.L_x_7893 - $__internal_3_$__cuda_sm20_div_rn_f64_full)
$__internal_3_$__cuda_sm20_div_rn_f64_full:
[C---:B------:R-:W-:Y:S01]  /*1cc0*/  FSETP.GEU.AND P0, PT, |R19|.reuse, 1.469367938527859385e-39, PT ;  /* 0x001000001300780b */ /* 0x040fe20003f0e200 */
[----:B------:R-:W-:Y:S01]  /*1cd0*/  IMAD.MOV.U32 R28, RZ, RZ, 0x1 ;  /* 0x00000001ff1c7424 */ /* 0x000fe200078e00ff */
[----:B------:R-:W-:Y:S01]  /*1ce0*/  LOP3.LUT R2, R19, 0x800fffff, RZ, 0xc0, !PT ;  /* 0x800fffff13027812 */ /* 0x000fe200078ec0ff */
[----:B------:R-:W-:Y:S01]  /*1cf0*/  BSSY B2, `(.L_x_3600) ;  /* 0x0000054000027945 */ /* 0x000fe20003800000 */
[C---:B------:R-:W-:Y:S02]  /*1d00*/  FSETP.GEU.AND P2, PT, |R21|.reuse, 1.469367938527859385e-39, PT ;  /* 0x001000001500780b */ /* 0x040fe40003f4e200 */
[----:B------:R-:W-:Y:S01]  /*1d10*/  LOP3.LUT R3, R2, 0x3ff00000, RZ, 0xfc, !PT ;  /* 0x3ff0000002037812 */ /* 0x000fe200078efcff */
[----:B------:R-:W-:Y:S01]  /*1d20*/  IMAD.MOV.U32 R2, RZ, RZ, R18 ;  /* 0x000000ffff027224 */ /* 0x000fe200078e0012 */
[----:B------:R-:W-:Y:S02]  /*1d30*/  LOP3.LUT R25, R21, 0x7ff00000, RZ, 0xc0, !PT ;  /* 0x7ff0000015197812 */ /* 0x000fe400078ec0ff */
[----:B------:R-:W-:-:S03]  /*1d40*/  LOP3.LUT R34, R19, 0x7ff00000, RZ, 0xc0, !PT ;  /* 0x7ff0000013227812 */ /* 0x000fc600078ec0ff */
[----:B------:R-:W-:Y:S01]  /*1d50*/  @!P0 DMUL R2, R18, 8.98846567431157953865e+307 ;  /* 0x7fe0000012028828 */ /* 0x000fe20000000000 */
[----:B------:R-:W-:-:S03]  /*1d60*/  ISETP.GE.U32.AND P1, PT, R25, R34, PT ;  /* 0x000000221900720c */ /* 0x000fc60003f26070 */
[----:B------:R-:W-:Y:S02]  /*1d70*/  @!P2 LOP3.LUT R26, R19, 0x7ff00000, RZ, 0xc0, !PT ;  /* 0x7ff00000131aa812 */ /* 0x000fe400078ec0ff */
[----:B------:R-:W0:Y:S01]  /*1d80*/  MUFU.RCP64H R29, R3 ;  /* 0x00000003001d7308 */ /* 0x000e220000001800 */
[----:B------:R-:W-:Y:S02]  /*1d90*/  @!P2 MOV R32, RZ ;  /* 0x000000ff0020a202 */ /* 0x000fe40000000f00 */
[----:B------:R-:W-:Y:S01]  /*1da0*/  @!P2 ISETP.GE.U32.AND P3, PT, R25, R26, PT ;  /* 0x0000001a1900a20c */ /* 0x000fe20003f66070 */
[----:B------:R-:W-:Y:S01]  /*1db0*/  IMAD.MOV.U32 R26, RZ, RZ, 0x1ca00000 ;  /* 0x1ca00000ff1a7424 */ /* 0x000fe200078e00ff */
[----:B------:R-:W-:-:S04]  /*1dc0*/  @!P0 LOP3.LUT R34, R3, 0x7ff00000, RZ, 0xc0, !PT ;  /* 0x7ff0000003228812 */ /* 0x000fc800078ec0ff */
[----:B------:R-:W-:-:S04]  /*1dd0*/  @!P2 SEL R27, R26, 0x63400000, !P3 ;  /* 0x634000001a1ba807 */ /* 0x000fc80005800000 */
[----:B------:R-:W-:Y:S01]  /*1de0*/  @!P2 LOP3.LUT R27, R27, 0x80000000, R21, 0xf8, !PT ;  /* 0x800000001b1ba812 */ /* 0x000fe200078ef815 */
[----:B0-----:R-:W-:-:S03]  /*1df0*/  DFMA R22, R28, -R2, 1 ;  /* 0x3ff000001c16742b */ /* 0x001fc60000000802 */
[----:B------:R-:W-:Y:S01]  /*1e00*/  @!P2 LOP3.LUT R33, R27, 0x100000, RZ, 0xfc, !PT ;  /* 0x001000001b21a812 */ /* 0x000fe200078efcff */
[----:B------:R-:W-:-:S04]  /*1e10*/  IMAD.MOV.U32 R27, RZ, RZ, R25 ;  /* 0x000000ffff1b7224 */ /* 0x000fc800078e0019 */
        /* <DEDUP_REMOVED lines=21> */
[----:B------:R-:W-:Y:S01]  /*1f70*/  SEL R21, R26, 0x63400000, !P0 ;  /* 0x634000001a157807 */ /* 0x000fe20004000000 */
[----:B------:R-:W-:-:S04]  /*1f80*/  IMAD.MOV.U32 R26, RZ, RZ, RZ ;  /* 0x000000ffff1a7224 */ /* 0x000fc800078e00ff */
[----:B------:R-:W-:-:S04]  /*1f90*/  IMAD.IADD R20, R20, 0x1, -R21 ;  /* 0x0000000114147824 */ /* 0x000fc800078e0a15 */
[----:B------:R-:W-:-:S06]  /*1fa0*/  VIADD R27, R20, 0x7fe00000 ;  /* 0x7fe00000141b7836 */ /* 0x000fcc0000000000 */
        /* <DEDUP_REMOVED lines=19> */
.L_x_3601:
        /* <DEDUP_REMOVED lines=13> */
[----:B------:R-:W-:Y:S01]  /*21b0*/  @P0 IMAD.MOV.U32 R28, RZ, RZ, RZ ;  /* 0x000000ffff1c0224 */ /* 0x000fe200078e00ff */
[----:B------:R-:W-:Y:S01]  /*21c0*/  @P0 MOV R29, R2 ;  /* 0x00000002001d0202 */ /* 0x000fe20000000f00 */
[----:B------:R-:W-:Y:S06]  /*21d0*/  BRA `(.L_x_3602) ;  /* 0x0000000000147947 */ /* 0x000fec0003800000 */
.L_x_3604:
[----:B------:R-:W-:Y:S01]  /*21e0*/  LOP3.LUT R29, R19, 0x80000, RZ, 0xfc, !PT ;  /* 0x00080000131d7812 */ /* 0x000fe200078efcff */
[----:B------:R-:W-:Y:S01]  /*21f0*/  IMAD.MOV.U32 R28, RZ, RZ, R18 ;  /* 0x000000ffff1c7224 */ /* 0x000fe200078e0012 */
[----:B------:R-:W-:Y:S06]  /*2200*/  BRA `(.L_x_3602) ;  /* 0x0000000000087947 */ /* 0x000fec0003800000 */
.L_x_3603:
[----:B------:R-:W-:Y:S01]  /*2210*/  LOP3.LUT R29, R21, 0x80000, RZ, 0xfc, !PT ;  /* 0x00080000151d7812 */ /* 0x000fe200078efcff */
[----:B------:R-:W-:-:S07]  /*2220*/  IMAD.MOV.U32 R28, RZ, RZ, R20 ;  /* 0x000000ffff1c7224 */ /* 0x000fce00078e0014 */
.L_x_3602:
[----:B------:R-:W-:Y:S05]  /*2230*/  BSYNC B2 ;  /* 0x0000000000027941 */ /* 0x000fea0003800000 */
.L_x_3600:
[----:B------:R-:W-:Y:S02]  /*2240*/  IMAD.MOV.U32 R25, RZ, RZ, 0x0 ;  /* 0x00000000ff197424 */ /* 0x000fe400078e00ff */
[----:B------:R-:W-:Y:S02]  /*2250*/  IMAD.MOV.U32 R2, RZ, RZ, R28 ;  /* 0x000000ffff027224 */ /* 0x000fe400078e001c */
[----:B------:R-:W-:Y:S01]  /*2260*/  IMAD.MOV.U32 R3, RZ, RZ, R29 ;  /* 0x000000ffff037224 */ /* 0x000fe200078e001d */
[----:B------:R-:W-:Y:S06]  /*2270*/  RET.REL.NODEC R24 `(_ZN2at6native27unrolled_elementwise_kernelIZZZNS0_65_GLOBAL__N__cd49fe81_27_ActivationSoftplusKernel_cu_1520ed90_292724softplus_backward_kernelERNS_18TensorIteratorBaseERKN3c106ScalarES8_ENKUlvE_clEvENKUlvE_clEvEUlddE_St5arrayIPcLm3EELi4E23TrivialOffsetCalculatorILi2EjESF_ILi1EjENS0_6memory15LoadWithoutCastENSI_16StoreWithoutCastEEEviT_T0_T2_T3_T4_T5_) ;  /* 0xffffffdc18607950 */ /* 0x000fec0003c3ffff */
.L_x_3605:
        /* <DEDUP_REMOVED lines=16> */
.L_x_7893:


//--------------------- .text._ZN2at6native29vectorized_elementwise_kernelILi2EZZZNS0_65_GLOBAL__N__cd49fe81_27_ActivationSoftplusKernel_cu_1520ed90_292724softplus_backward_kernelERNS_18TensorIteratorBaseERKN3c106ScalarES8_ENKUlvE_clEvENKUlvE_clEvEUlddE_St5arrayIPcLm3EEEEviT0_T1_ --------------------------
	.section	.text._ZN2at6native29vectorized_elementwise_kernelILi2EZZZNS0_65_GLOBAL__N__cd49fe81_27_ActivationSoftplusKernel_cu_1520ed90_292724softplus_backward_kernelERNS_18TensorIteratorBaseERKN3c106ScalarES8_ENKUlvE_clEvENKUlvE_clEvEUlddE_St5arrayIPcLm3EEEEviT0_T1_,"ax",@progbits
	.align	128
        .global         _ZN2at6native29vectorized_elementwise_kernelILi2EZZZNS0_65_GLOBAL__N__cd49fe81_27_ActivationSoftplusKernel_cu_1520ed90_292724softplus_backward_kernelERNS_18TensorIteratorBaseERKN3c106ScalarES8_ENKUlvE_clEvENKUlvE_clEvEUlddE_St5arrayIPcLm3EEEEviT0_T1_
        .type           _ZN2at6native29vectorized_elementwise_kernelILi2EZZZNS0_65_GLOBAL__N__cd49fe81_27_ActivationSoftplusKernel_cu_1520ed90_292724softplus_backward_kernelERNS_18TensorIteratorBaseERKN3c106ScalarES8_ENKUlvE_clEvENKUlvE_clEvEUlddE_St5arrayIPcLm3EEEEviT0_T1_,@function
        .size           _ZN2at6native29vectorized_elementwise_kernelILi2EZZZNS0_65_GLOBAL__N__cd49fe81_27_ActivationSoftplusKernel_cu_1520ed90_292724softplus_backward_kernelERNS_18TensorIteratorBaseERKN3c106ScalarES8_ENKUlvE_clEvENKUlvE_clEvEUlddE_St5arrayIPcLm3EEEEviT0_T1_,(.L_x_7894 - _ZN2at6native29vectorized_elementwise_kernelILi2EZZZNS0_65_GLOBAL__N__cd49fe81_27_ActivationSoftplusKernel_cu_1520ed90_292724softplus_backward_kernelERNS_18TensorIteratorBaseERKN3c106ScalarES8_ENKUlvE_clEvENKUlvE_clEvEUlddE_St5arrayIPcLm3EEEEviT0_T1_)
        .other          _ZN2at6native29vectorized_elementwise_kernelILi2EZZZNS0_65_GLOBAL__N__cd49fe81_27_ActivationSoftplusKernel_cu_1520ed90_292724softplus_backward_kernelERNS_18TensorIteratorBaseERKN3c106ScalarES8_ENKUlvE_clEvENKUlvE_clEvEUlddE_St5arrayIPcLm3EEEEviT0_T1_,@"STO_CUDA_ENTRY STV_DEFAULT"
_ZN2at6native29vectorized_elementwise_kernelILi2EZZZNS0_65_GLOBAL__N__cd49fe81_27_ActivationSoftplusKernel_cu_1520ed90_292724softplus_backward_kernelERNS_18TensorIteratorBaseERKN3c106ScalarES8_ENKUlvE_clEvENKUlvE_clEvEUlddE_St5arrayIPcLm3EEEEviT0_T1_:
.text._ZN2at6native29vectorized_elementwise_kernelILi2EZZZNS0_65_GLOBAL__N__cd49fe81_27_ActivationSoftplusKernel_cu_1520ed90_292724softplus_backward_kernelERNS_18TensorIteratorBaseERKN3c106ScalarES8_ENKUlvE_clEvENKUlvE_clEvEUlddE_St5arrayIPcLm3EEEEviT0_T1_:
[----:B------:R-:W-:Y:S01]  /*0000*/  LDC R1, c[0x0][0x28] ;  /* 0x00000a00ff017b82 */ /* 0x000fe20000000800 */
[----:B------:R-:W0:Y:S01]  /*0010*/  S2R R24, SR_CTAID.X ;  /* 0x0000000000187919 */ /* 0x000e220000002500 */
[----:B------:R-:W-:Y:S01]  /*0020*/  ULDC UR4, c[0x0][0x210] ;  /* 0x0000840000047ab9 */ /* 0x000fe20000000800 */
[----:B0-----:R-:W-:-:S05]  /*0030*/  IMAD.SHL.U32 R24, R24, 0x400, RZ ;  /* 0x0000040018187824 */ /* 0x001fca00078e00ff */
        /* <DEDUP_REMOVED lines=11> */
[----:B------:R-:W5:Y:S04]  /*00f0*/  LDG.E.128 R16, desc[UR4][R38.64+0x800] ;  /* 0x0008000426107981 */ /* 0x000f68000c1e1d00 */
[----:B------:R-:W5:Y:S04]  /*0100*/  LDG.E.128 R12, desc[UR4][R38.64+0x1000] ;  /* 0x00100004260c7981 */ /* 0x000f68000c1e1d00 */
[----:B------:R-:W5:Y:S01]  /*0110*/  LDG.E.128 R8, desc[UR4][R38.64+0x1800] ;  /* 0x0018000426087981 */ /* 0x000f62000c1e1d00 */
[----:B0-----:R-:W-:-:S04]  /*0120*/  IMAD.WIDE R24, R24, 0x8, R2 ;  /* 0x0000000818187825 */ /* 0x001fc800078e0202 */
[----:B------:R-:W-:Y:S02]  /*0130*/  IMAD.MOV.U32 R2, RZ, RZ, 0x652b82fe ;  /* 0x652b82feff027424 */ /* 0x000fe400078e00ff */
[----:B------:R-:W-:Y:S02]  /*0140*/  IMAD.MOV.U32 R3, RZ, RZ, 0x3ff71547 ;  /* 0x3ff71547ff037424 */ /* 0x000fe400078e00ff */
[----:B------:R-:W-:-:S05]  /*0150*/  IMAD.WIDE.U32 R36, R37, 0x10, R24 ;  /* 0x0000001025247825 */ /* 0x000fca00078e0018 */
[----:B------:R-:W5:Y:S04]  /*0160*/  LDG.E.128 R32, desc[UR4][R36.64] ;  /* 0x0000000424207981 */ /* 0x000f68000c1e1d00 */
[----:B------:R-:W5:Y:S04]  /*0170*/  LDG.E.128 R28, desc[UR4][R36.64+0x800] ;  /* 0x00080004241c7981 */ /* 0x000f68000c1e1d00 */
[----:B------:R-:W5:Y:S04]  /*0180*/  LDG.E.128 R24, desc[UR4][R36.64+0x1000] ;  /* 0x0010000424187981 */ /* 0x000f68000c1e1d00 */
[----:B------:R0:W5:Y:S01]  /*0190*/  LDG.E.128 R20, desc[UR4][R36.64+0x1800] ;  /* 0x0018000424147981 */ /* 0x000162000c1e1d00 */
[----:B------:R-:W-:Y:S01]  /*01a0*/  BSSY B0, `(.L_x_3607) ;  /* 0x0000039000007945 */ /* 0x000fe20003800000 */
[----:B--2---:R-:W-:-:S08]  /*01b0*/  DMUL R4, R4, UR6 ;  /* 0x0000000604047c28 */ /* 0x004fd00008000000 */
[----:B------:R-:W-:Y:S01]  /*01c0*/  DFMA R2, R4, R2, 6.75539944105574400000e+15 ;  /* 0x433800000402742b */ /* 0x000fe20000000002 */
[----:B------:R-:W-:Y:S01]  /*01d0*/  UMOV UR6, 0xfefa39ef ;  /* 0xfefa39ef00067882 */ /* 0x000fe20000000000 */
[----:B------:R-:W-:-:S06]  /*01e0*/  UMOV UR7, 0x3fe62e42 ;  /* 0x3fe62e4200077882 */ /* 0x000fcc0000000000 */
[----:B------:R-:W-:-:S08]  /*01f0*/  DADD R40, R2, -6.75539944105574400000e+15 ;  /* 0xc338000002287429 */ /* 0x000fd00000000000 */
[----:B------:R-:W-:Y:S01]  /*0200*/  DFMA R42, R40, -UR6, R4 ;  /* 0x80000006282a7c2b */ /* 0x000fe20008000004 */
[----:B------:R-:W-:Y:S01]  /*0210*/  UMOV UR6, 0x3b39803f ;  /* 0x3b39803f00067882 */ /* 0x000fe20000000000 */
[----:B------:R-:W-:-:S06]  /*0220*/  UMOV UR7, 0x3c7abc9e ;  /* 0x3c7abc9e00077882 */ /* 0x000fcc0000000000 */
[----:B0-----:R-:W-:Y:S01]  /*0230*/  DFMA R36, R40, -UR6, R42 ;  /* 0x8000000628247c2b */ /* 0x001fe2000800002a */
[----:B------:R-:W-:Y:S02]  /*0240*/  IMAD.MOV.U32 R40, RZ, RZ, -0x35dec16 ;  /* 0xfca213eaff287424 */ /* 0x000fe400078e00ff */
[----:B------:R-:W-:Y:S01]  /*0250*/  IMAD.MOV.U32 R41, RZ, RZ, 0x3e928af3 ;  /* 0x3e928af3ff297424 */ /* 0x000fe200078e00ff */
[----:B------:R-:W-:Y:S01]  /*0260*/  UMOV UR6, 0x69ce2bdf ;  /* 0x69ce2bdf00067882 */ /* 0x000fe20000000000 */
[----:B------:R-:W-:-:S04]  /*0270*/  UMOV UR7, 0x3e5ade15 ;  /* 0x3e5ade1500077882 */ /* 0x000fc80000000000 */
        /* <DEDUP_REMOVED lines=25> */
[----:B------:R-:W-:-:S07]  /*0410*/  FSETP.GEU.FTZ.AND P0, PT, |R5|, 4.1917929649353027344, PT ;  /* 0x4086232b0500780b */ /* 0x000fce0003f1e200 */
[----:B------:R-:W-:-:S08]  /*0420*/  DFMA R38, R36, R38, 1 ;  /* 0x3ff000002426742b */ /* 0x000fd00000000026 */
[----:B------:R-:W-:-:S10]  /*0430*/  DFMA R38, R36, R38, 1 ;  /* 0x3ff000002426742b */ /* 0x000fd40000000026 */
[----:B------:R-:W-:Y:S01]  /*0440*/  LEA R37, R2, R39, 0x14 ;  /* 0x0000002702257211 */ /* 0x000fe200078ea0ff */
        /* <DEDUP_REMOVED lines=12> */
[----:B------:R-:W-:-:S06]  /*0510*/  @!P0 IMAD.MOV.U32 R2, RZ, RZ, RZ ;  /* 0x000000ffff028224 */ /* 0x000fcc00078e00ff */
[----:B------:R-:W-:-:S11]  /*0520*/  @!P0 DMUL R36, R38, R2 ;  /* 0x0000000226248228 */ /* 0x000fd60000000000 */
.L_x_3608:
[----:B------:R-:W-:Y:S05]  /*0530*/  BSYNC B0 ;  /* 0x0000000000007941 */ /* 0x000fea0003800000 */
.L_x_3607:
[----:B------:R-:W-:Y:S01]  /*0540*/  ULDC.64 UR6, c[0x0][0x220] ;  /* 0x0000880000067ab9 */ /* 0x000fe20000000a00 */
[----:B------:R-:W-:Y:S01]  /*0550*/  BSSY B1, `(.L_x_3609) ;  /* 0x000001b000017945 */ /* 0x000fe20003800000 */
[----:B------:R-:W-:-:S14]  /*0560*/  DSETP.GT.AND P0, PT, R4, UR6, PT ;  /* 0x0000000604007e2a */ /* 0x000fdc000bf04000 */
[----:B------:R-:W-:Y:S05]  /*0570*/  @P0 BRA `(.L_x_3610) ;  /* 0x0000000000600947 */ /* 0x000fea0003800000 */
[----:B------:R-:W-:Y:S01]  /*0580*/  DADD R40, R36, 1 ;  /* 0x3ff0000024287429 */ /* 0x000fe20000000000 */
[----:B------:R-:W-:Y:S01]  /*0590*/  IMAD.MOV.U32 R2, RZ, RZ, 0x1 ;  /* 0x00000001ff027424 */ /* 0x000fe200078e00ff */
        /* <DEDUP_REMOVED lines=18> */
[----:B------:R-:W-:Y:S05]  /*06c0*/  CALL.REL.NOINC `($__internal_4_$__cuda_sm20_div_rn_f64_full) ;  /* 0x00000060003c7944 */ /* 0x000fea0003c00000 */
.L_x_3612:
[----:B------:R-:W-:Y:S05]  /*06d0*/  BSYNC B2 ;  /* 0x0000000000027941 */ /* 0x000fea0003800000 */
.L_x_3611:
[----:B------:R-:W-:Y:S02]  /*06e0*/  IMAD.MOV.U32 R32, RZ, RZ, R2 ;  /* 0x000000ffff207224 */ /* 0x000fe400078e0002 */
[----:B------:R-:W-:-:S07]  /*06f0*/  IMAD.MOV.U32 R33, RZ, RZ, R3 ;  /* 0x000000ffff217224 */ /* 0x000fce00078e0003 */
.L_x_3610:
[----:B------:R-:W-:Y:S05]  /*0700*/  BSYNC B1 ;  /* 0x0000000000017941 */ /* 0x000fea0003800000 */
.L_x_3609:
[----:B------:R-:W-:Y:S01]  /*0710*/  ULDC.64 UR6, c[0x0][0x218] ;  /* 0x0000860000067ab9 */ /* 0x000fe20000000a00 */
[----:B------:R-:W-:Y:S01]  /*0720*/  IMAD.MOV.U32 R2, RZ, RZ, 0x652b82fe ;  /* 0x652b82feff027424 */ /* 0x000fe200078e00ff */
[----:B------:R-:W-:Y:S01]  /*0730*/  DMUL R6, R6, UR6 ;  /* 0x0000000606067c28 */ /* 0x000fe20008000000 */
        /* <DEDUP_REMOVED lines=13> */
[----:B------:R-:W-:Y:S01]  /*0810*/  IMAD.MOV.U32 R37, RZ, RZ, 0x3e928af3 ;  /* 0x3e928af3ff257424 */ /* 0x000fe200078e00ff */
[----:B------:R-:W-:-:S05]  /*0820*/  UMOV UR7, 0x3e5ade15 ;  /* 0x3e5ade1500077882 */ /* 0x000fca0000000000 */
        /* <DEDUP_REMOVED lines=39> */
[----:B------:R-:W-:Y:S02]  /*0aa0*/  @!P0 LEA R3, R2, 0x3ff00000, 0x14 ;  /* 0x3ff0000002038811 */ /* 0x000fe400078ea0ff */
[----:B------:R-:W-:-:S06]  /*0ab0*/  @!P0 MOV R2, RZ ;  /* 0x000000ff00028202 */ /* 0x000fcc0000000f00 */
[----:B------:R-:W-:-:S11]  /*0ac0*/  @!P0 DMUL R4, R36, R2 ;  /* 0x0000000224048228 */ /* 0x000fd60000000000 */
.L_x_3614:
[----:B------:R-:W-:Y:S05]  /*0ad0*/  BSYNC B0 ;  /* 0x0000000000007941 */ /* 0x000fea0003800000 */
.L_x_3613:
        /* <DEDUP_REMOVED lines=24> */
[----:B------:R-:W-:Y:S05]  /*0c60*/  CALL.REL.NOINC `($__internal_4_$__cuda_sm20_div_rn_f64_full) ;  /* 0x0000005800d47944 */ /* 0x000fea0003c00000 */
.L_x_3618:
[----:B------:R-:W-:Y:S05]  /*0c70*/  BSYNC B2 ;  /* 0x0000000000027941 */ /* 0x000fea0003800000 */
.L_x_3617:
[----:B------:R-:W-:Y:S02]  /*0c80*/  IMAD.MOV.U32 R34, RZ, RZ, R2 ;  /* 0x000000ffff227224 */ /* 0x000fe400078e0002 */
[----:B------:R-:W-:-:S07]  /*0c90*/  IMAD.MOV.U32 R35, RZ, RZ, R3 ;  /* 0x000000ffff237224 */ /* 0x000fce00078e0003 */
.L_x_3616:
[----:B------:R-:W-:Y:S05]  /*0ca0*/  BSYNC B1 ;  /* 0x0000000000017941 */ /* 0x000fea0003800000 */
.L_x_3615:
[----:B------:R-:W-:Y:S01]  /*0cb0*/  ULDC.64 UR6, c[0x0][0x218] ;  /* 0x0000860000067ab9 */ /* 0x000fe20000000a00 */
[----:B------:R-:W-:Y:S01]  /*0cc0*/  MOV R2, 0x652b82fe ;  /* 0x652b82fe00027802 */ /* 0x000fe20000000f00 */
        /* <DEDUP_REMOVED lines=56> */
[----:B------:R-:W-:-:S06]  /*1050*/  @!P0 IMAD.MOV.U32 R2, RZ, RZ, RZ ;  /* 0x000000ffff028224 */ /* 0x000fcc00078e00ff */
[----:B------:R-:W-:-:S11]  /*1060*/  @!P0 DMUL R4, R6, R2 ;  /* 0x0000000206048228 */ /* 0x000fd60000000000 */
.L_x_3620:
[----:B------:R-:W-:Y:S05]  /*1070*/  BSYNC B0 ;  /* 0x0000000000007941 */ /* 0x000fea0003800000 */
.L_x_3619:
[----:B------:R-:W-:Y:S01]  /*1080*/  ULDC.64 UR6, c[0x0][0x220] ;  /* 0x0000880000067ab9 */ /* 0x000fe20000000a00 */
[----:B------:R-:W-:Y:S01]  /*1090*/  BSSY B1, `(.L_x_3621) ;  /* 0x000001b000017945 */ /* 0x000fe20003800000 */
        /* <DEDUP_REMOVED lines=23> */
.L_x_3624:
[----:B------:R-:W-:Y:S05]  /*1210*/  BSYNC B2 ;  /* 0x0000000000027941 */ /* 0x000fea0003800000 */
.L_x_3623:
[----:B------:R-:W-:Y:S01]  /*1220*/  MOV R28, R2 ;  /* 0x00000002001c7202 */ /* 0x000fe20000000f00 */
[----:B------:R-:W-:-:S07]  /*1230*/  IMAD.MOV.U32 R29, RZ, RZ, R3 ;  /* 0x000000ffff1d7224 */ /* 0x000fce00078e0003 */
.L_x_3622:
[----:B------:R-:W-:Y:S05]  /*1240*/  BSYNC B1 ;  /* 0x0000000000017941 */ /* 0x000fea0003800000 */
.L_x_3621:
        /* <DEDUP_REMOVED lines=60> */
.L_x_3626:
[----:B------:R-:W-:Y:S05]  /*1610*/  BSYNC B0 ;  /* 0x0000000000007941 */ /* 0x000fea0003800000 */
.L_x_3625:
        /* <DEDUP_REMOVED lines=25> */
.L_x_3630:
[----:B------:R-:W-:Y:S05]  /*17b0*/  BSYNC B2 ;  /* 0x0000000000027941 */ /* 0x000fea0003800000 */
.L_x_3629:
[----:B------:R-:W-:Y:S02]  /*17c0*/  IMAD.MOV.U32 R30, RZ, RZ, R2 ;  /* 0x000000ffff1e7224 */ /* 0x000fe400078e0002 */
[----:B------:R-:W-:-:S07]  /*17d0*/  IMAD.MOV.U32 R31, RZ, RZ, R3 ;  /* 0x000000ffff1f7224 */ /* 0x000fce00078e0003 */
.L_x_3628:
[----:B------:R-:W-:Y:S05]  /*17e0*/  BSYNC B1 ;  /* 0x0000000000017941 */ /* 0x000fea0003800000 */
.L_x_3627:
        /* <DEDUP_REMOVED lines=60> */
.L_x_3632:
[----:B------:R-:W-:Y:S05]  /*1bb0*/  BSYNC B0 ;  /* 0x0000000000007941 */ /* 0x000fea0003800000 */
.L_x_3631:
        /* <DEDUP_REMOVED lines=25> */
.L_x_3636:
[----:B------:R-:W-:Y:S05]  /*1d50*/  BSYNC B2 ;  /* 0x0000000000027941 */ /* 0x000fea0003800000 */
.L_x_3635:
[----:B------:R-:W-:Y:S02]  /*1d60*/  IMAD.MOV.U32 R24, RZ, RZ, R2 ;  /* 0x000000ffff187224 */ /* 0x000fe400078e0002 */
[----:B------:R-:W-:-:S07]  /*1d70*/  IMAD.MOV.U32 R25, RZ, RZ, R3 ;  /* 0x000000ffff197224 */ /* 0x000fce00078e0003 */
.L_x_3634:
[----:B------:R-:W-:Y:S05]  /*1d80*/  BSYNC B1 ;  /* 0x0000000000017941 */ /* 0x000fea0003800000 */
.L_x_3633:
[----:B------:R-:W-:Y:S01]  /*1d90*/  ULDC.64 UR6, c[0x0][0x218] ;  /* 0x0000860000067ab9 */ /* 0x000fe20000000a00 */
[----:B------:R-:W-:Y:S01]  /*1da0*/  MOV R2, 0x652b82fe ;  /* 0x652b82fe00027802 */ /* 0x000fe20000000f00 */
        /* <DEDUP_REMOVED lines=58> */
.L_x_3638:
[----:B------:R-:W-:Y:S05]  /*2150*/  BSYNC B0 ;  /* 0x0000000000007941 */ /* 0x000fea0003800000 */
.L_x_3637:
        /* <DEDUP_REMOVED lines=25> */
.L_x_3642:
[----:B------:R-:W-:Y:S05]  /*22f0*/  BSYNC B2 ;  /* 0x0000000000027941 */ /* 0x000fea0003800000 */
.L_x_3641:
[----:B------:R-:W-:Y:S01]  /*2300*/  MOV R26, R2 ;  /* 0x00000002001a7202 */ /* 0x000fe20000000f00 */
[----:B------:R-:W-:-:S07]  /*2310*/  IMAD.MOV.U32 R27, RZ, RZ, R3 ;  /* 0x000000ffff1b7224 */ /* 0x000fce00078e0003 */
.L_x_3640:
[----:B------:R-:W-:Y:S05]  /*2320*/  BSYNC B1 ;  /* 0x0000000000017941 */ /* 0x000fea0003800000 */
.L_x_3639:
        /* <DEDUP_REMOVED lines=60> */
.L_x_3644:
[----:B------:R-:W-:Y:S05]  /*26f0*/  BSYNC B0 ;  /* 0x0000000000007941 */ /* 0x000fea0003800000 */
.L_x_3643:
        /* <DEDUP_REMOVED lines=25> */
.L_x_3648:
[----:B------:R-:W-:Y:S05]  /*2890*/  BSYNC B2 ;  /* 0x0000000000027941 */ /* 0x000fea0003800000 */
.L_x_3647:
[----:B------:R-:W-:Y:S02]  /*28a0*/  IMAD.MOV.U32 R20, RZ, RZ, R2 ;  /* 0x000000ffff147224 */ /* 0x000fe400078e0002 */
[----:B------:R-:W-:-:S07]  /*28b0*/  IMAD.MOV.U32 R21, RZ, RZ, R3 ;  /* 0x000000ffff157224 */ /* 0x000fce00078e0003 */
.L_x_3646:
[----:B------:R-:W-:Y:S05]  /*28c0*/  BSYNC B1 ;  /* 0x0000000000017941 */ /* 0x000fea0003800000 */
.L_x_3645:
        /* <DEDUP_REMOVED lines=60> */
.L_x_3650:
[----:B------:R-:W-:Y:S05]  /*2c90*/  BSYNC B0 ;  /* 0x0000000000007941 */ /* 0x000fea0003800000 */
.L_x_3649:
        /* <DEDUP_REMOVED lines=25> */
.L_x_3654:
[----:B------:R-:W-:Y:S05]  /*2e30*/  BSYNC B2 ;  /* 0x0000000000027941 */ /* 0x000fea0003800000 */
.L_x_3653:
[----:B------:R-:W-:Y:S02]  /*2e40*/  IMAD.MOV.U32 R22, RZ, RZ, R2 ;  /* 0x000000ffff167224 */ /* 0x000fe400078e0002 */
[----:B------:R-:W-:-:S07]  /*2e50*/  IMAD.MOV.U32 R23, RZ, RZ, R3 ;  /* 0x000000ffff177224 */ /* 0x000fce00078e0003 */
.L_x_3652:
[----:B------:R-:W-:Y:S05]  /*2e60*/  BSYNC B1 ;  /* 0x0000000000017941 */ /* 0x000fea0003800000 */
.L_x_3651:
[----:B------:R-:W0:Y:S01]  /*2e70*/  S2R R0, SR_CTAID.X ;  /* 0x0000000000007919 */ /* 0x000e220000002500 */
[----:B------:R-:W1:Y:S01]  /*2e80*/  LDC.64 R2, c[0x0][0x230] ;  /* 0x00008c00ff027b82 */ /* 0x000e620000000a00 */
[----:B------:R-:W2:Y:S01]  /*2e90*/  S2R R5, SR_TID.X ;  /* 0x0000000000057919 */ /* 0x000ea20000002100 */
[----:B0-----:R-:W-:-:S05]  /*2ea0*/  SHF.L.U32 R7, R0, 0xa, RZ ;  /* 0x0000000a00077819 */ /* 0x001fca00000006ff */
[----:B-1----:R-:W-:-:S04]  /*2eb0*/  IMAD.WIDE.U32 R2, R7, 0x8, R2 ;  /* 0x0000000807027825 */ /* 0x002fc800078e0002 */
[----:B--2---:R-:W-:-:S05]  /*2ec0*/  IMAD.WIDE R2, R5, 0x10, R2 ;  /* 0x0000001005027825 */ /* 0x004fca00078e0202 */
[----:B------:R-:W-:Y:S04]  /*2ed0*/  STG.E.128 desc[UR4][R2.64], R32 ;  /* 0x0000002002007986 */ /* 0x000fe8000c101d04 */
[----:B------:R-:W-:Y:S04]  /*2ee0*/  STG.E.128 desc[UR4][R2.64+0x800], R28 ;  /* 0x0008001c02007986 */ /* 0x000fe8000c101d04 */
[----:B------:R-:W-:Y:S04]  /*2ef0*/  STG.E.128 desc[UR4][R2.64+0x1000], R24 ;  /* 0x0010001802007986 */ /* 0x000fe8000c101d04 */
[----:B------:R-:W-:Y:S01]  /*2f00*/  STG.E.128 desc[UR4][R2.64+0x1800], R20 ;  /* 0x0018001402007986 */ /* 0x000fe2000c101d04 */
[----:B------:R-:W-:Y:S05]  /*2f10*/  EXIT ;  /* 0x000000000000794d */ /* 0x000fea0003800000 */
.L_x_3606:
[----:B------:R-:W0:Y:S01]  /*2f20*/  S2R R0, SR_TID.X ;  /* 0x0000000000007919 */ /* 0x000e220000002100 */
[----:B------:R-:W-:Y:S02]  /*2f30*/  CS2R R42, SRZ ;  /* 0x00000000002a7805 */ /* 0x000fe4000001ff00 */
[----:B------:R-:W-:Y:S02]  /*2f40*/  CS2R R32, SRZ ;  /* 0x0000000000207805 */ /* 0x000fe4000001ff00 */
[----:B0-----:R-:W-:-:S13]  /*2f50*/  ISETP.GE.AND P0, PT, R0, R25, PT ;  /* 0x000000190000720c */ /* 0x001fda0003f06270 */
[----:B------:R-:W-:Y:S01]  /*2f60*/  @!P0 IMAD.IADD R37, R24, 0x1, R0 ;  /* 0x0000000118258824 */ /* 0x000fe200078e0200 */
[----:B------:R-:W0:Y:S01]  /*2f70*/  @!P0 LDC.64 R34, c[0x0][0x240] ;  /* 0x00009000ff228b82 */ /* 0x000e220000000a00 */
[----:B------:R-:W-:-:S05]  /*2f80*/  @!P0 VIADD R0, R0, 0x80 ;  /* 0x0000008000008836 */ /* 0x000fca0000000000 */
[----:B------:R-:W-:-:S13]  /*2f90*/  ISETP.GE.AND P6, PT, R0, R25, PT ;  /* 0x000000190000720c */ /* 0x000fda0003fc6270 */
[----:B------:R-:W-:Y:S01]  /*2fa0*/  @!P6 IMAD.IADD R9, R24, 0x1, R0 ;  /* 0x000000011809e824 */ /* 0x000fe200078e0200 */
[----:B------:R-:W1:Y:S01]  /*2fb0*/  @!P6 LDC.64 R2, c[0x0][0x238] ;  /* 0x00008e00ff02eb82 */ /* 0x000e620000000a00 */
[----:B------:R-:W-:-:S05]  /*2fc0*/  @!P6 VIADD R0, R0, 0x80 ;  /* 0x000000800000e836 */ /* 0x000fca0000000000 */
[-C--:B------:R-:W-:Y:S02]  /*2fd0*/  ISETP.GE.AND P5, PT, R0, R25.reuse, PT ;  /* 0x000000190000720c */ /* 0x080fe40003fa6270 */
[----:B------:R-:W2:Y:S11]  /*2fe0*/  @!P6 LDC.64 R4, c[0x0][0x240] ;  /* 0x00009000ff04eb82 */ /* 0x000eb60000000a00 */
[----:B------:R-:W-:Y:S01]  /*2ff0*/  @!P5 IMAD.IADD R15, R24, 0x1, R0 ;  /* 0x00000001180fd824 */ /* 0x000fe200078e0200 */
[----:B------:R-:W-:Y:S01]  /*3000*/  @!P5 IADD3 R0, R0, 0x80, RZ ;  /* 0x000000800000d810 */ /* 0x000fe20007ffe0ff */
[----:B------:R-:W3:Y:S03]  /*3010*/  @!P5 LDC.64 R6, c[0x0][0x238] ;  /* 0x00008e00ff06db82 */ /* 0x000ee60000000a00 */
[----:B------:R-:W-:Y:S01]  /*3020*/  ISETP.GE.AND P4, PT, R0, R25, PT ;  /* 0x000000190000720c */ /* 0x000fe20003f86270 */
[----:B-1----:R-:W-:-:S04]  /*3030*/  @!P6 IMAD.WIDE.U32 R2, R9, 0x8, R2 ;  /* 0x000000080902e825 */ /* 0x002fc800078e0002 */
[----:B------:R-:W1:Y:S01]  /*3040*/  @!P5 LDC.64 R44, c[0x0][0x240] ;  /* 0x00009000ff2cdb82 */ /* 0x000e620000000a00 */
[----:B------:R-:W5:Y:S01]  /*3050*/  @!P6 LDG.E.64 R42, desc[UR4][R2.64] ;  /* 0x00000004022ae981 */ /* 0x000f62000c1e1b00 */
[----:B--2---:R-:W-:-:S06]  /*3060*/  @!P6 IMAD.WIDE.U32 R4, R9, 0x8, R4 ;  /* 0x000000080904e825 */ /* 0x004fcc00078e0004 */
[----:B------:R-:W-:Y:S01]  /*3070*/  @!P4 IMAD.IADD R17, R24, 0x1, R0 ;  /* 0x000000011811c824 */ /* 0x000fe200078e0200 */
[----:B------:R-:W2:Y:S01]  /*3080*/  @!P4 LDC.64 R46, c[0x0][0x238] ;  /* 0x00008e00ff2ecb82 */ /* 0x000ea20000000a00 */
[----:B------:R-:W-:Y:S01]  /*3090*/  @!P4 VIADD R0, R0, 0x80 ;  /* 0x000000800000c836 */ /* 0x000fe20000000000 */
[----:B------:R4:W5:Y:S04]  /*30a0*/  @!P6 LDG.E.64 R32, desc[UR4][R4.64] ;  /* 0x000000040420e981 */ /* 0x000968000c1e1b00 */
[----:B------:R-:W-:Y:S02]  /*30b0*/  ISETP.GE.AND P3, PT, R0, R25, PT ;  /* 0x000000190000720c */ /* 0x000fe40003f66270 */
[----:B------:R-:W0:Y:S01]  /*30c0*/  @!P4 LDC.64 R48, c[0x0][0x240] ;  /* 0x00009000ff30cb82 */ /* 0x000e220000000a00 */
[----:B---3--:R-:W-:-:S04]  /*30d0*/  @!P5 IMAD.WIDE.U32 R6, R15, 0x8, R6 ;  /* 0x000000080f06d825 */ /* 0x008fc800078e0006 */
[----:B-1----:R-:W-:-:S03]  /*30e0*/  @!P5 IMAD.WIDE.U32 R44, R15, 0x8, R44 ;  /* 0x000000080f2cd825 */ /* 0x002fc600078e002c */
[----:B----4-:R-:W1:Y:S03]  /*30f0*/  @!P0 LDC.64 R4, c[0x0][0x238] ;  /* 0x00008e00ff048b82 */ /* 0x010e660000000a00 */
[----:B------:R-:W-:Y:S02]  /*3100*/  @!P3 IMAD.IADD R21, R24, 0x1, R0 ;  /* 0x000000011815b824 */ /* 0x000fe400078e0200 */
[----:B------:R-:W-:Y:S02]  /*3110*/  @!P3 VIADD R0, R0, 0x80 ;  /* 0x000000800000b836 */ /* 0x000fe40000000000 */
[----:B--2---:R-:W-:Y:S01]  /*3120*/  @!P4 IMAD.WIDE.U32 R46, R17, 0x8, R46 ;  /* 0x00000008112ec825 */ /* 0x004fe200078e002e */
[----:B------:R-:W2:Y:S02]  /*3130*/  @!P3 LDC.64 R50, c[0x0][0x238] ;  /* 0x00008e00ff32bb82 */ /* 0x000ea40000000a00 */
[----:B------:R-:W-:-:S06]  /*3140*/  ISETP.GE.AND P2, PT, R0, R25, PT ;  /* 0x000000190000720c */ /* 0x000fcc0003f46270 */
[----:B------:R-:W3:Y:S07]  /*3150*/  @!P3 LDC.64 R40, c[0x0][0x240] ;  /* 0x00009000ff28bb82 */ /* 0x000eee0000000a00 */
[----:B------:R-:W-:Y:S01]  /*3160*/  @!P2 IADD3 R13, R24, R0, RZ ;  /* 0x00000000180da210 */ /* 0x000fe20007ffe0ff */
[----:B------:R-:W-:Y:S01]  /*3170*/  @!P2 VIADD R0, R0, 0x80 ;  /* 0x000000800000a836 */ /* 0x000fe20000000000 */
[----:B------:R-:W4:Y:S04]  /*3180*/  @!P2 LDC.64 R10, c[0x0][0x238] ;  /* 0x00008e00ff0aab82 */ /* 0x000f280000000a00 */
[----:B------:R-:W-:-:S04]  /*3190*/  ISETP.GE.AND P1, PT, R0, R25, PT ;  /* 0x000000190000720c */ /* 0x000fc80003f26270 */
[----:B------:R-:W1:Y:S09]  /*31a0*/  @!P2 LDC.64 R8, c[0x0][0x240] ;  /* 0x00009000ff08ab82 */ /* 0x000e720000000a00 */
[----:B------:R-:W-:Y:S01]  /*31b0*/  @!P1 IMAD.IADD R39, R24, 0x1, R0 ;  /* 0x0000000118279824 */ /* 0x000fe200078e0200 */
[----:B------:R-:W2:Y:S01]  /*31c0*/  @!P1 LDC.64 R2, c[0x0][0x238] ;  /* 0x00008e00ff029b82 */ /* 0x000ea20000000a00 */
[----:B------:R-:W-:-:S05]  /*31d0*/  @!P1 VIADD R0, R0, 0x80 ;  /* 0x0000008000009836 */ /* 0x000fca0000000000 */
[----:B------:R-:W-:Y:S01]  /*31e0*/  ISETP.GE.AND P6, PT, R0, R25, PT ;  /* 0x000000190000720c */ /* 0x000fe20003fc6270 */
[----:B0-----:R-:W-:Y:S01]  /*31f0*/  @!P4 IMAD.WIDE.U32 R48, R17, 0x8, R48 ;  /* 0x000000081130c825 */ /* 0x001fe200078e0030 */
[----:B------:R-:W0:Y:S01]  /*3200*/  @!P1 LDC.64 R14, c[0x0][0x240] ;  /* 0x00009000ff0e9b82 */ /* 0x000e220000000a00 */
[----:B------:R-:W-:Y:S02]  /*3210*/  CS2R R26, SRZ ;  /* 0x00000000001a7805 */ /* 0x000fe4000001ff00 */
[----:B------:R-:W-:Y:S01]  /*3220*/  CS2R R22, SRZ ;  /* 0x0000000000167805 */ /* 0x000fe2000001ff00 */
[C---:B----4-:R-:W-:Y:S01]  /*3230*/  @!P2 IMAD.WIDE.U32 R52, R13.reuse, 0x8, R10 ;  /* 0x000000080d34a825 */ /* 0x050fe200078e000a */
[----:B------:R-:W-:Y:S02]  /*3240*/  CS2R R30, SRZ ;  /* 0x00000000001e7805 */ /* 0x000fe4000001ff00 */
[----:B------:R1:W5:Y:S04]  /*3250*/  @!P5 LDG.E.64 R26, desc[UR4][R44.64] ;  /* 0x000000042c1ad981 */ /* 0x000368000c1e1b00 */
[----:B------:R-:W4:Y:S01]  /*3260*/  @!P6 LDC.64 R16, c[0x0][0x238] ;  /* 0x00008e00ff10eb82 */ /* 0x000f220000000a00 */
[----:B------:R-:W-:Y:S01]  /*3270*/  CS2R R28, SRZ ;  /* 0x00000000001c7805 */ /* 0x000fe2000001ff00 */
[----:B------:R3:W5:Y:S06]  /*3280*/  @!P4 LDG.E.64 R22, desc[UR4][R48.64] ;  /* 0x000000043016c981 */ /* 0x00076c000c1e1b00 */
[----:B------:R-:W4:Y:S01]  /*3290*/  @!P6 LDC.64 R18, c[0x0][0x240] ;  /* 0x00009000ff12eb82 */ /* 0x000f220000000a00 */
[----:B-1----:R-:W-:Y:S01]  /*32a0*/  @!P2 IMAD.WIDE.U32 R44, R13, 0x8, R8 ;  /* 0x000000080d2ca825 */ /* 0x002fe200078e0008 */
[----:B------:R-:W-:Y:S01]  /*32b0*/  CS2R R12, SRZ ;  /* 0x00000000000c7805 */ /* 0x000fe2000001ff00 */
[----:B------:R1:W5:Y:S02]  /*32c0*/  @!P4 LDG.E.64 R30, desc[UR4][R46.64] ;  /* 0x000000042e1ec981 */ /* 0x000364000c1e1b00 */
[----:B--2---:R-:W-:Y:S01]  /*32d0*/  @!P1 IMAD.WIDE.U32 R2, R39, 0x8, R2 ;  /* 0x0000000827029825 */ /* 0x004fe200078e0002 */
[----:B------:R-:W-:Y:S01]  /*32e0*/  CS2R R10, SRZ ;  /* 0x00000000000a7805 */ /* 0x000fe2000001ff00 */
[----:B------:R2:W5:Y:S02]  /*32f0*/  @!P5 LDG.E.64 R28, desc[UR4][R6.64] ;  /* 0x00000004061cd981 */ /* 0x000564000c1e1b00 */
[----:B---3--:R-:W-:-:S02]  /*3300*/  @!P6 IMAD.IADD R49, R24, 0x1, R0 ;  /* 0x000000011831e824 */ /* 0x008fc400078e0200 */
[----:B------:R0:W5:Y:S01]  /*3310*/  @!P1 LDG.E.64 R12, desc[UR4][R2.64] ;  /* 0x00000004020c9981 */ /* 0x000162000c1e1b00 */
[----:B------:R-:W-:Y:S01]  /*3320*/  @!P3 IMAD.WIDE.U32 R50, R21, 0x8, R50 ;  /* 0x000000081532b825 */ /* 0x000fe200078e0032 */
[----:B------:R-:W-:Y:S02]  /*3330*/  CS2R R8, SRZ ;  /* 0x0000000000087805 */ /* 0x000fe4000001ff00 */
[----:B------:R3:W5:Y:S01]  /*3340*/  @!P2 LDG.E.64 R10, desc[UR4][R44.64] ;  /* 0x000000042c0aa981 */ /* 0x000762000c1e1b00 */
[----:B-1----:R-:W-:Y:S01]  /*3350*/  @!P0 IMAD.WIDE.U32 R46, R37, 0x8, R4 ;  /* 0x00000008252e8825 */ /* 0x002fe200078e0004 */
[----:B--2---:R-:W-:Y:S02]  /*3360*/  CS2R R6, SRZ ;  /* 0x0000000000067805 */ /* 0x004fe4000001ff00 */
[----:B------:R-:W-:Y:S01]  /*3370*/  CS2R R4, SRZ ;  /* 0x0000000000047805 */ /* 0x000fe2000001ff00 */
[----:B0-----:R-:W-:Y:S01]  /*3380*/  @!P1 IMAD.WIDE.U32 R2, R39, 0x8, R14 ;  /* 0x0000000827029825 */ /* 0x001fe200078e000e */
[----:B------:R-:W-:-:S02]  /*3390*/  CS2R R14, SRZ ;  /* 0x00000000000e7805 */ /* 0x000fc4000001ff00 */
[----:B------:R3:W5:Y:S01]  /*33a0*/  @!P3 LDG.E.64 R6, desc[UR4][R50.64] ;  /* 0x000000043206b981 */ /* 0x000762000c1e1b00 */
[----:B----4-:R-:W-:Y:S01]  /*33b0*/  @!P6 IMAD.WIDE.U32 R38, R49, 0x8, R16 ;  /* 0x000000083126e825 */ /* 0x010fe200078e0010 */
[----:B------:R-:W-:Y:S02]  /*33c0*/  CS2R R16, SRZ ;  /* 0x0000000000107805 */ /* 0x000fe4000001ff00 */
[----:B------:R3:W5:Y:S01]  /*33d0*/  @!P1 LDG.E.64 R14, desc[UR4][R2.64] ;  /* 0x00000004020e9981 */ /* 0x000762000c1e1b00 */
[----:B------:R-:W-:Y:S01]  /*33e0*/  @!P3 IMAD.WIDE.U32 R40, R21, 0x8, R40 ;  /* 0x000000081528b825 */ /* 0x000fe200078e0028 */
[----:B------:R-:W-:Y:S02]  /*33f0*/  CS2R R20, SRZ ;  /* 0x0000000000147805 */ /* 0x000fe4000001ff00 */
[----:B------:R3:W5:Y:S01]  /*3400*/  @!P6 LDG.E.64 R16, desc[UR4][R38.64] ;  /* 0x000000042610e981 */ /* 0x000762000c1e1b00 */
[----:B------:R-:W-:Y:S01]  /*3410*/  @!P6 IMAD.WIDE.U32 R48, R49, 0x8, R18 ;  /* 0x000000083130e825 */ /* 0x000fe200078e0012 */
[----:B------:R-:W-:-:S02]  /*3420*/  CS2R R18, SRZ ;  /* 0x0000000000127805 */ /* 0x000fc4000001ff00 */
[----:B------:R3:W5:Y:S01]  /*3430*/  @!P3 LDG.E.64 R8, desc[UR4][R40.64] ;  /* 0x000000042808b981 */ /* 0x000762000c1e1b00 */
[----:B------:R-:W-:Y:S01]  /*3440*/  @!P0 IMAD.WIDE.U32 R36, R37, 0x8, R34 ;  /* 0x0000000825248825 */ /* 0x000fe200078e0022 */
[----:B------:R-:W-:Y:S02]  /*3450*/  CS2R R34, SRZ ;  /* 0x0000000000227805 */ /* 0x000fe4000001ff00 */
[----:B------:R3:W5:Y:S04]  /*3460*/  @!P2 LDG.E.64 R20, desc[UR4][R52.64] ;  /* 0x000000043414a981 */ /* 0x000768000c1e1b00 */
[----:B------:R3:W5:Y:S04]  /*3470*/  @!P6 LDG.E.64 R18, desc[UR4][R48.64] ;  /* 0x000000043012e981 */ /* 0x000768000c1e1b00 */
[----:B------:R3:W5:Y:S04]  /*3480*/  @!P0 LDG.E.64 R34, desc[UR4][R46.64] ;  /* 0x000000042e228981 */ /* 0x000768000c1e1b00 */
[----:B------:R3:W5:Y:S01]  /*3490*/  @!P0 LDG.E.64 R4, desc[UR4][R36.64] ;  /* 0x0000000424048981 */ /* 0x000762000c1e1b00 */
[----:B------:R-:W-:Y:S04]  /*34a0*/  BSSY B1, `(.L_x_3655) ;  /* 0x000005b000017945 */ /* 0x000fe80003800000 */
[----:B------:R-:W-:Y:S05]  /*34b0*/  @P0 BRA `(.L_x_3656) ;  /* 0x0000000400640947 */ /* 0x000fea0003800000 */
[----:B------:R-:W-:Y:S01]  /*34c0*/  ULDC.64 UR6, c[0x0][0x218] ;  /* 0x0000860000067ab9 */ /* 0x000fe20000000a00 */
[----:B------:R-:W-:Y:S01]  /*34d0*/  BSSY B0, `(.L_x_3657) ;  /* 0x000003c000007945 */ /* 0x000fe20003800000 */
[----:B---3-5:R-:W-:Y:S01]  /*34e0*/  DMUL R2, R4, UR6 ;  /* 0x0000000604027c28 */ /* 0x028fe20008000000 */
[----:B------:R-:W-:Y:S01]  /*34f0*/  UMOV UR6, 0xfefa39ef ;  /* 0xfefa39ef00067882 */ /* 0x000fe20000000000 */
[----:B------:R-:W-:Y:S01]  /*3500*/  MOV R4, 0x652b82fe ;  /* 0x652b82fe00047802 */ /* 0x000fe20000000f00 */
[----:B------:R-:W-:Y:S01]  /*3510*/  IMAD.MOV.U32 R5, RZ, RZ, 0x3ff71547 ;  /* 0x3ff71547ff057424 */ /* 0x000fe200078e00ff */
[----:B------:R-:W-:-:S05]  /*3520*/  UMOV UR7, 0x3fe62e42 ;  /* 0x3fe62e4200077882 */ /* 0x000fca0000000000 */
[----:B------:R-:W-:Y:S01]  /*3530*/  DFMA R4, R2, R4, 6.75539944105574400000e+15 ;  /* 0x433800000204742b */ /* 0x000fe20000000004 */
[----:B------:R-:W-:-:S07]  /*3540*/  FSETP.GEU.FTZ.AND P0, PT, |R3|, 4.1917929649353027344, PT ;  /* 0x4086232b0300780b */ /* 0x000fce0003f1e200 */
        /* <DEDUP_REMOVED lines=36> */
[----:B------:R-:W-:Y:S01]  /*3790*/  IMAD R37, R4, 0x100000, R39 ;  /* 0x0010000004257824 */ /* 0x000fe200078e0227 */
        /* <DEDUP_REMOVED lines=15> */
.L_x_3658:
[----:B------:R-:W-:Y:S05]  /*3890*/  BSYNC B0 ;  /* 0x0000000000007941 */ /* 0x000fea0003800000 */
.L_x_3657:
[----:B------:R-:W-:Y:S02]  /*38a0*/  ULDC.64 UR6, c[0x0][0x220] ;  /* 0x0000880000067ab9 */ /* 0x000fe40000000a00 */
[----:B------:R-:W-:-:S14]  /*38b0*/  DSETP.GT.AND P0, PT, R2, UR6, PT ;  /* 0x0000000602007e2a */ /* 0x000fdc000bf04000 */
[----:B------:R-:W-:Y:S05]  /*38c0*/  @P0 BRA `(.L_x_3656) ;  /* 0x0000000000600947 */ /* 0x000fea0003800000 */
[----:B------:R-:W-:Y:S01]  /*38d0*/  DADD R40, R36, 1 ;  /* 0x3ff0000024287429 */ /* 0x000fe20000000000 */
[----:B------:R-:W-:Y:S01]  /*38e0*/  MOV R2, 0x1 ;  /* 0x0000000100027802 */ /* 0x000fe20000000f00 */
        /* <DEDUP_REMOVED lines=19> */
.L_x_3660:
[----:B------:R-:W-:Y:S05]  /*3a20*/  BSYNC B2 ;  /* 0x0000000000027941 */ /* 0x000fea0003800000 */
.L_x_3659:
[----:B------:R-:W-:Y:S02]  /*3a30*/  IMAD.MOV.U32 R34, RZ, RZ, R2 ;  /* 0x000000ffff227224 */ /* 0x000fe400078e0002 */
[----:B------:R-:W-:-:S07]  /*3a40*/  IMAD.MOV.U32 R35, RZ, RZ, R3 ;  /* 0x000000ffff237224 */ /* 0x000fce00078e0003 */
.L_x_3656:
[----:B------:R-:W-:Y:S05]  /*3a50*/  BSYNC B1 ;  /* 0x0000000000017941 */ /* 0x000fea0003800000 */
.L_x_3655:
[----:B------:R-:W0:Y:S01]  /*3a60*/  S2R R0, SR_TID.X ;  /* 0x0000000000007919 */ /* 0x000e220000002100 */
[----:B------:R-:W-:Y:S01]  /*3a70*/  BSSY B1, `(.L_x_3661) ;  /* 0x000005d000017945 */ /* 0x000fe20003800000 */
[----:B0-----:R-:W-:-:S04]  /*3a80*/  IADD3 R0, R0, 0x80, RZ ;  /* 0x0000008000007810 */ /* 0x001fc80007ffe0ff */
        /* <DEDUP_REMOVED lines=63> */
.L_x_3664:
[----:B------:R-:W-:Y:S05]  /*3e80*/  BSYNC B0 ;  /* 0x0000000000007941 */ /* 0x000fea0003800000 */
.L_x_3663:
        /* <DEDUP_REMOVED lines=24> */
.L_x_3666:
[----:B------:R-:W-:Y:S05]  /*4010*/  BSYNC B2 ;  /* 0x0000000000027941 */ /* 0x000fea0003800000 */
.L_x_3665:
[----:B------:R-:W-:Y:S01]  /*4020*/  IMAD.MOV.U32 R42, RZ, RZ, R2 ;  /* 0x000000ffff2a7224 */ /* 0x000fe200078e0002 */
[----:B------:R-:W-:-:S07]  /*4030*/  MOV R43, R3 ;  /* 0x00000003002b7202 */ /* 0x000fce0000000f00 */
.L_x_3662:
[----:B------:R-:W-:Y:S05]  /*4040*/  BSYNC B1 ;  /* 0x0000000000017941 */ /* 0x000fea0003800000 */
.L_x_3661:
[----:B------:R-:W0:Y:S01]  /*4050*/  S2R R0, SR_TID.X ;  /* 0x0000000000007919 */ /* 0x000e220000002100 */
[----:B------:R-:W-:Y:S01]  /*4060*/  BSSY B1, `(.L_x_3667) ;  /* 0x000005d000017945 */ /* 0x000fe20003800000 */
[----:B0-----:R-:W-:-:S05]  /*4070*/  VIADD R0, R0, 0x100 ;  /* 0x0000010000007836 */ /* 0x001fca0000000000 */
        /* <DEDUP_REMOVED lines=18> */
[----:B------:R-:W-:Y:S01]  /*41a0*/  MOV R33, 0x3e928af3 ;  /* 0x3e928af300217802 */ /* 0x000fe20000000f00 */
        /* <DEDUP_REMOVED lines=41> */
[----:B------:R-:W-:Y:S01]  /*4440*/  @!P0 MOV R2, R32 ;  /* 0x0000002000028202 */ /* 0x000fe20000000f00 */
[----:B------:R-:W-:-:S06]  /*4450*/  @!P0 IMAD.MOV.U32 R32, RZ, RZ, RZ ;  /* 0x000000ffff208224 */ /* 0x000fcc00078e00ff */
[----:B------:R-:W-:-:S11]  /*4460*/  @!P0 DMUL R4, R2, R32 ;  /* 0x0000002002048228 */ /* 0x000fd60000000000 */
.L_x_3670:
[----:B------:R-:W-:Y:S05]  /*4470*/  BSYNC B0 ;  /* 0x0000000000007941 */ /* 0x000fea0003800000 */
.L_x_3669:
        /* <DEDUP_REMOVED lines=24> */
.L_x_3672:
[----:B------:R-:W-:Y:S05]  /*4600*/  BSYNC B2 ;  /* 0x0000000000027941 */ /* 0x000fea0003800000 */
.L_x_3671:
[----:B------:R-:W-:Y:S01]  /*4610*/  MOV R28, R2 ;  /* 0x00000002001c7202 */ /* 0x000fe20000000f00 */
[----:B------:R-:W-:-:S07]  /*4620*/  IMAD.MOV.U32 R29, RZ, RZ, R3 ;  /* 0x000000ffff1d7224 */ /* 0x000fce00078e0003 */
.L_x_3668:
[----:B------:R-:W-:Y:S05]  /*4630*/  BSYNC B1 ;  /* 0x0000000000017941 */ /* 0x000fea0003800000 */
.L_x_3667:
        /* <DEDUP_REMOVED lines=66> */
.L_x_3676:
[----:B------:R-:W-:Y:S05]  /*4a60*/  BSYNC B0 ;  /* 0x0000000000007941 */ /* 0x000fea0003800000 */
.L_x_3675:
        /* <DEDUP_REMOVED lines=21> */
[----:B------:R-:W-:Y:S02]  /*4bc0*/  MOV R3, R31 ;  /* 0x0000001f00037202 */ /* 0x000fe40000000f00 */
[----:B------:R-:W-:-:S07]  /*4bd0*/  MOV R0, 0x4bf0 ;  /* 0x00004bf000007802 */ /* 0x000fce0000000f00 */
[----:B------:R-:W-:Y:S05]  /*4be0*/  CALL.REL.NOINC `($__internal_4_$__cuda_sm20_div_rn_f64_full) ;  /* 0x0000001800f47944 */ /* 0x000fea0003c00000 */
.L_x_3678:
[----:B------:R-:W-:Y:S05]  /*4bf0*/  BSYNC B2 ;  /* 0x0000000000027941 */ /* 0x000fea0003800000 */
.L_x_3677:
[----:B------:R-:W-:Y:S02]  /*4c00*/  IMAD.MOV.U32 R30, RZ, RZ, R2 ;  /* 0x000000ffff1e7224 */ /* 0x000fe400078e0002 */
[----:B------:R-:W-:-:S07]  /*4c10*/  IMAD.MOV.U32 R31, RZ, RZ, R3 ;  /* 0x000000ffff1f7224 */ /* 0x000fce00078e0003 */
.L_x_3674:
[----:B------:R-:W-:Y:S05]  /*4c20*/  BSYNC B1 ;  /* 0x0000000000017941 */ /* 0x000fea0003800000 */
.L_x_3673:
        /* <DEDUP_REMOVED lines=66> */
.L_x_3682:
[----:B------:R-:W-:Y:S05]  /*5050*/  BSYNC B0 ;  /* 0x0000000000007941 */ /* 0x000fea0003800000 */
.L_x_3681:
        /* <DEDUP_REMOVED lines=24> */
.L_x_3684:
[----:B------:R-:W-:Y:S05]  /*51e0*/  BSYNC B2 ;  /* 0x0000000000027941 */ /* 0x000fea0003800000 */
.L_x_3683:
[----:B------:R-:W-:Y:S02]  /*51f0*/  IMAD.MOV.U32 R6, RZ, RZ, R2 ;  /* 0x000000ffff067224 */ /* 0x000fe400078e0002 */
[----:B------:R-:W-:-:S07]  /*5200*/  IMAD.MOV.U32 R7, RZ, RZ, R3 ;  /* 0x000000ffff077224 */ /* 0x000fce00078e0003 */
.L_x_3680:
[----:B------:R-:W-:Y:S05]  /*5210*/  BSYNC B1 ;  /* 0x0000000000017941 */ /* 0x000fea0003800000 */
.L_x_3679:
[----:B------:R-:W0:Y:S01]  /*5220*/  S2R R0, SR_TID.X ;  /* 0x0000000000007919 */ /* 0x000e220000002100 */
[----:B------:R-:W-:Y:S01]  /*5230*/  BSSY B1, `(.L_x_3685) ;  /* 0x000005d000017945 */ /* 0x000fe20003800000 */
[----:B0-----:R-:W-:-:S05]  /*5240*/  VIADD R0, R0, 0x280 ;  /* 0x0000028000007836 */ /* 0x001fca0000000000 */
[----:B------:R-:W-:-:S13]  /*5250*/  ISETP.GE.AND P0, PT, R0, R25, PT ;  /* 0x000000190000720c */ /* 0x000fda0003f06270 */
[----:B------:R-:W-:Y:S05]  /*5260*/  @P0 BRA `(.L_x_3686) ;  /* 0x0000000400640947 */ /* 0x000fea0003800000 */
[----:B------:R-:W-:Y:S01]  /*5270*/  ULDC.64 UR6, c[0x0][0x218] ;  /* 0x0000860000067ab9 */ /* 0x000fe20000000a00 */
[----:B---3--:R-:W-:Y:S01]  /*5280*/  MOV R2, 0x652b82fe ;  /* 0x652b82fe00027802 */ /* 0x008fe20000000f00 */
        /* <DEDUP_REMOVED lines=59> */
.L_x_3688:
[----:B------:R-:W-:Y:S05]  /*5640*/  BSYNC B0 ;  /* 0x0000000000007941 */ /* 0x000fea0003800000 */
.L_x_3687:
        /* <DEDUP_REMOVED lines=24> */
.L_x_3690:
[----:B------:R-:W-:Y:S05]  /*57d0*/  BSYNC B2 ;  /* 0x0000000000027941 */ /* 0x000fea0003800000 */
.L_x_3689:
[----:B------:R-:W-:Y:S02]  /*57e0*/  IMAD.MOV.U32 R20, RZ, RZ, R2 ;  /* 0x000000ffff147224 */ /* 0x000fe400078e0002 */
[----:B------:R-:W-:-:S07]  /*57f0*/  IMAD.MOV.U32 R21, RZ, RZ, R3 ;  /* 0x000000ffff157224 */ /* 0x000fce00078e0003 */
.L_x_3686:
[----:B------:R-:W-:Y:S05]  /*5800*/  BSYNC B1 ;  /* 0x0000000000017941 */ /* 0x000fea0003800000 */
.L_x_3685:
        /* <DEDUP_REMOVED lines=66> */
.L_x_3694:
[----:B------:R-:W-:Y:S05]  /*5c30*/  BSYNC B0 ;  /* 0x0000000000007941 */ /* 0x000fea0003800000 */
.L_x_3693:
        /* <DEDUP_REMOVED lines=24> */
.L_x_3696:
[----:B------:R-:W-:Y:S05]  /*5dc0*/  BSYNC B2 ;  /* 0x0000000000027941 */ /* 0x000fea0003800000 */
.L_x_3695:
[----:B------:R-:W-:Y:S01]  /*5dd0*/  IMAD.MOV.U32 R12, RZ, RZ, R2 ;  /* 0x000000ffff0c7224 */ /* 0x000fe200078e0002 */
[----:B------:R-:W-:-:S07]  /*5de0*/  MOV R13, R3 ;  /* 0x00000003000d7202 */ /* 0x000fce0000000f00 */
.L_x_3692:
[----:B------:R-:W-:Y:S05]  /*5df0*/  BSYNC B1 ;  /* 0x0000000000017941 */ /* 0x000fea0003800000 */
.L_x_3691:
        /* <DEDUP_REMOVED lines=66> */
.L_x_3700:
[----:B------:R-:W-:Y:S05]  /*6220*/  BSYNC B0 ;  /* 0x0000000000007941 */ /* 0x000fea0003800000 */
.L_x_3699:
        /* <DEDUP_REMOVED lines=24> */
.L_x_3702:
[----:B------:R-:W-:Y:S05]  /*63b0*/  BSYNC B2 ;  /* 0x0000000000027941 */ /* 0x000fea0003800000 */
.L_x_3701:
[----:B------:R-:W-:Y:S01]  /*63c0*/  MOV R16, R2 ;  /* 0x0000000200107202 */ /* 0x000fe20000000f00 */
[----:B------:R-:W-:-:S07]  /*63d0*/  IMAD.MOV.U32 R17, RZ, RZ, R3 ;  /* 0x000000ffff117224 */ /* 0x000fce00078e0003 */
.L_x_3698:
[----:B------:R-:W-:Y:S05]  /*63e0*/  BSYNC B1 ;  /* 0x0000000000017941 */ /* 0x000fea0003800000 */
.L_x_3697:
[----:B------:R-:W0:Y:S01]  /*63f0*/  S2R R0, SR_TID.X ;  /* 0x0000000000007919 */ /* 0x000e220000002100 */
[----:B------:R-:W-:Y:S04]  /*6400*/  BSSY B0, `(.L_x_3703) ;  /* 0x0000033000007945 */ /* 0x000fe80003800000 */
[----:B------:R-:W-:Y:S01]  /*6410*/  BSSY B1, `(.L_x_3704) ;  /* 0x000002b000017945 */ /* 0x000fe20003800000 */
[----:B0-----:R-:W-:-:S13]  /*6420*/  ISETP.GE.AND P0, PT, R0, R25, PT ;  /* 0x000000190000720c */ /* 0x001fda0003f06270 */
[----:B---3--:R-:W0:Y:S01]  /*6430*/  @!P0 LDC.64 R2, c[0x0][0x230] ;  /* 0x00008c00ff028b82 */ /* 0x008e220000000a00 */
[----:B-----5:R-:W-:Y:S02]  /*6440*/  @!P0 IMAD.IADD R5, R24, 0x1, R0 ;  /* 0x0000000118058824 */ /* 0x020fe400078e0200 */
[----:B------:R-:W-:Y:S02]  /*6450*/  @!P0 VIADD R0, R0, 0x80 ;  /* 0x0000008000008836 */ /* 0x000fe40000000000 */
[----:B0-----:R-:W-:-:S05]  /*6460*/  @!P0 IMAD.WIDE.U32 R2, R5, 0x8, R2 ;  /* 0x0000000805028825 */ /* 0x001fca00078e0002 */
[----:B------:R0:W-:Y:S01]  /*6470*/  @!P0 STG.E.64 desc[UR4][R2.64], R34 ;  /* 0x0000002202008986 */ /* 0x0001e2000c101b04 */
[----:B------:R-:W-:-:S13]  /*6480*/  ISETP.GE.AND P0, PT, R0, R25, PT ;  /* 0x000000190000720c */ /* 0x000fda0003f06270 */
[----:B0-----:R-:W-:Y:S05]  /*6490*/  @P0 BRA `(.L_x_3705) ;  /* 0x0000000000300947 */ /* 0x001fea0003800000 */
[----:B------:R-:W0:Y:S01]  /*64a0*/  LDC.64 R2, c[0x0][0x230] ;  /* 0x00008c00ff027b82 */ /* 0x000e220000000a00 */
[----:B------:R-:W-:Y:S01]  /*64b0*/  IMAD.IADD R5, R24, 0x1, R0 ;  /* 0x0000000118057824 */ /* 0x000fe200078e0200 */
[----:B------:R-:W-:-:S04]  /*64c0*/  IADD3 R0, R0, 0x80, RZ ;  /* 0x0000008000007810 */ /* 0x000fc80007ffe0ff */
[----:B------:R-:W-:Y:S01]  /*64d0*/  ISETP.GE.AND P0, PT, R0, R25, PT ;  /* 0x000000190000720c */ /* 0x000fe20003f06270 */
[----:B0-----:R-:W-:-:S05]  /*64e0*/  IMAD.WIDE.U32 R2, R5, 0x8, R2 ;  /* 0x0000000805027825 */ /* 0x001fca00078e0002 */
[----:B------:R0:W-:Y:S07]  /*64f0*/  STG.E.64 desc[UR4][R2.64], R42 ;  /* 0x0000002a02007986 */ /* 0x0001ee000c101b04 */
[----:B------:R-:W-:Y:S05]  /*6500*/  @P0 BRA `(.L_x_3706) ;  /* 0x0000000000300947 */ /* 0x000fea0003800000 */
[----:B0-----:R-:W0:Y:S01]  /*6510*/  LDC.64 R2, c[0x0][0x230] ;  /* 0x00008c00ff027b82 */ /* 0x001e220000000a00 */
[----:B------:R-:W-:Y:S02]  /*6520*/  IMAD.IADD R5, R24, 0x1, R0 ;  /* 0x0000000118057824 */ /* 0x000fe400078e0200 */
[----:B------:R-:W-:Y:S02]  /*6530*/  VIADD R0, R0, 0x80 ;  /* 0x0000008000007836 */ /* 0x000fe40000000000 */
[----:B0-----:R-:W-:-:S05]  /*6540*/  IMAD.WIDE.U32 R2, R5, 0x8, R2 ;  /* 0x0000000805027825 */ /* 0x001fca00078e0002 */
[----:B------:R0:W-:Y:S02]  /*6550*/  STG.E.64 desc[UR4][R2.64], R28 ;  /* 0x0000001c02007986 */ /* 0x0001e4000c101b04 */
.L_x_3705:
[----:B------:R-:W-:-:S13]  /*6560*/  ISETP.GE.AND P0, PT, R0, R25, PT ;  /* 0x000000190000720c */ /* 0x000fda0003f06270 */
[----:B------:R-:W-:Y:S05]  /*6570*/  @P0 BRA `(.L_x_3707) ;  /* 0x0000000000300947 */ /* 0x000fea0003800000 */
[----:B0-----:R-:W0:Y:S01]  /*6580*/  LDC.64 R2, c[0x0][0x230] ;  /* 0x00008c00ff027b82 */ /* 0x001e220000000a00 */
[----:B------:R-:W-:Y:S02]  /*6590*/  IMAD.IADD R5, R24, 0x1, R0 ;  /* 0x0000000118057824 */ /* 0x000fe400078e0200 */
[----:B------:R-:W-:Y:S02]  /*65a0*/  VIADD R0, R0, 0x80 ;  /* 0x0000008000007836 */ /* 0x000fe40000000000 */
[----:B0-----:R-:W-:-:S05]  /*65b0*/  IMAD.WIDE.U32 R2, R5, 0x8, R2 ;  /* 0x0000000805027825 */ /* 0x001fca00078e0002 */
[----:B------:R1:W-:Y:S02]  /*65c0*/  STG.E.64 desc[UR4][R2.64], R30 ;  /* 0x0000001e02007986 */ /* 0x0003e4000c101b04 */
.L_x_3706:
[----:B------:R-:W-:-:S13]  /*65d0*/  ISETP.GE.AND P0, PT, R0, R25, PT ;  /* 0x000000190000720c */ /* 0x000fda0003f06270 */
[----:B------:R-:W-:Y:S05]  /*65e0*/  @P0 BRA `(.L_x_3708) ;  /* 0x0000000000340947 */ /* 0x000fea0003800000 */
[----:B01----:R-:W0:Y:S01]  /*65f0*/  LDC.64 R2, c[0x0][0x230] ;  /* 0x00008c00ff027b82 */ /* 0x003e220000000a00 */
[----:B------:R-:W-:Y:S01]  /*6600*/  IADD3 R5, R24, R0, RZ ;  /* 0x0000000018057210 */ /* 0x000fe20007ffe0ff */
[----:B------:R-:W-:-:S04]  /*6610*/  VIADD R0, R0, 0x80 ;  /* 0x0000008000007836 */ /* 0x000fc80000000000 */
[----:B0-----:R-:W-:-:S05]  /*6620*/  IMAD.WIDE.U32 R2, R5, 0x8, R2 ;  /* 0x0000000805027825 */ /* 0x001fca00078e0002 */
[----:B------:R1:W-:Y:S02]  /*6630*/  STG.E.64 desc[UR4][R2.64], R6 ;  /* 0x0000000602007986 */ /* 0x0003e4000c101b04 */
.L_x_3707:
[----:B------:R-:W-:-:S13]  /*6640*/  ISETP.GE.AND P0, PT, R0, R25, PT ;  /* 0x000000190000720c */ /* 0x000fda0003f06270 */
[----:B------:R-:W-:Y:S05]  /*6650*/  @P0 BREAK B1 ;  /* 0x0000000000010942 */ /* 0x000fea0003800000 */
[----:B------:R-:W-:Y:S05]  /*6660*/  @P0 BRA `(.L_x_3709) ;  /* 0x0000000000300947 */ /* 0x000fea0003800000 */
[----:B01----:R-:W0:Y:S01]  /*6670*/  LDC.64 R2, c[0x0][0x230] ;  /* 0x00008c00ff027b82 */ /* 0x003e220000000a00 */
[----:B------:R-:W-:Y:S02]  /*6680*/  IMAD.IADD R5, R24, 0x1, R0 ;  /* 0x0000000118057824 */ /* 0x000fe400078e0200 */
[----:B------:R-:W-:Y:S02]  /*6690*/  VIADD R0, R0, 0x80 ;  /* 0x0000008000007836 */ /* 0x000fe40000000000 */
[----:B0-----:R-:W-:-:S05]  /*66a0*/  IMAD.WIDE.U32 R2, R5, 0x8, R2 ;  /* 0x0000000805027825 */ /* 0x001fca00078e0002 */
[----:B------:R2:W-:Y:S02]  /*66b0*/  STG.E.64 desc[UR4][R2.64], R20 ;  /* 0x0000001402007986 */ /* 0x0005e4000c101b04 */
.L_x_3708:
[----:B------:R-:W-:Y:S05]  /*66c0*/  BSYNC B1 ;  /* 0x0000000000017941 */ /* 0x000fea0003800000 */
.L_x_3704:
[----:B------:R-:W-:-:S13]  /*66d0*/  ISETP.GE.AND P0, PT, R0, R25, PT ;  /* 0x000000190000720c */ /* 0x000fda0003f06270 */
[----:B012---:R-:W0:Y:S01]  /*66e0*/  @!P0 LDC.64 R2, c[0x0][0x230] ;  /* 0x00008c00ff028b82 */ /* 0x007e220000000a00 */
[----:B------:R-:W-:Y:S01]  /*66f0*/  @!P0 IMAD.IADD R5, R24, 0x1, R0 ;  /* 0x0000000118058824 */ /* 0x000fe200078e0200 */
[----:B------:R-:W-:-:S03]  /*6700*/  @!P0 IADD3 R0, R0, 0x80, RZ ;  /* 0x0000008000008810 */ /* 0x000fc60007ffe0ff */
[----:B0-----:R-:W-:-:S05]  /*6710*/  @!P0 IMAD.WIDE.U32 R2, R5, 0x8, R2 ;  /* 0x0000000805028825 */ /* 0x001fca00078e0002 */
[----:B------:R2:W-:Y:S02]  /*6720*/  @!P0 STG.E.64 desc[UR4][R2.64], R12 ;  /* 0x0000000c02008986 */ /* 0x0005e4000c101b04 */
.L_x_3709:
[----:B------:R-:W-:Y:S05]  /*6730*/  BSYNC B0 ;  /* 0x0000000000007941 */ /* 0x000fea0003800000 */
.L_x_3703:
[----:B------:R-:W-:Y:S05]  /*6740*/  WARPSYNC.ALL ;  /* 0x0000000000007948 */ /* 0x000fea0003800000 */
[----:B------:R-:W-:-:S13]  /*6750*/  ISETP.GE.AND P0, PT, R0, R25, PT ;  /* 0x000000190000720c */ /* 0x000fda0003f06270 */
[----:B------:R-:W-:Y:S05]  /*6760*/  @P0 EXIT ;  /* 0x000000000000094d */ /* 0x000fea0003800000 */
[----:B012---:R-:W0:Y:S01]  /*6770*/  LDC.64 R2, c[0x0][0x230] ;  /* 0x00008c00ff027b82 */ /* 0x007e220000000a00 */
[----:B------:R-:W-:-:S04]  /*6780*/  IMAD.IADD R5, R24, 0x1, R0 ;  /* 0x0000000118057824 */ /* 0x000fc800078e0200 */
[----:B0-----:R-:W-:-:S05]  /*6790*/  IMAD.WIDE.U32 R2, R5, 0x8, R2 ;  /* 0x0000000805027825 */ /* 0x001fca00078e0002 */
[----:B------:R-:W-:Y:S01]  /*67a0*/  STG.E.64 desc[UR4][R2.64], R16 ;  /* 0x0000001002007986 */ /* 0x000fe2000c101b04 */
[----:B------:R-:W-:Y:S05]  /*67b0*/  EXIT ;  /* 0x000000000000794d */ /* 0x000fea0003800000 */
        .weak           $__internal_4_$__cuda_sm20_div_rn_f64_full
        .type           $__internal_4_$__cuda_sm20_div_rn_f64_full,@function
        .size           $__internal_4_$__cuda_sm20_div_rn_f64_full,(.L_x_7894 - $__internal_4_$__cuda_sm20_div_rn_f64_full)
$__internal_4_$__cuda_sm20_div_rn_f64_full:
[C---:B------:R-:W-:Y:S01]  /*67c0*/  FSETP.GEU.AND P0, PT, |R41|.reuse, 1.469367938527859385e-39, PT ;  /* 0x001000002900780b */ /* 0x040fe20003f0e200 */
[----:B------:R-:W-:Y:S01]  /*67d0*/  IMAD.MOV.U32 R47, RZ, RZ, R3 ;  /* 0x000000ffff2f7224 */ /* 0x000fe200078e0003 */
[----:B------:R-:W-:Y:S01]  /*67e0*/  LOP3.LUT R38, R41, 0x800fffff, RZ, 0xc0, !PT ;  /* 0x800fffff29267812 */ /* 0x000fe200078ec0ff */
[----:B------:R-:W-:Y:S01]  /*67f0*/  IMAD.MOV.U32 R46, RZ, RZ, R2 ;  /* 0x000000ffff2e7224 */ /* 0x000fe200078e0002 */
[----:B------:R-:W-:Y:S01]  /*6800*/  MOV R44, 0x1 ;  /* 0x00000001002c7802 */ /* 0x000fe20000000f00 */
[----:B------:R-:W-:Y:S01]  /*6810*/  BSSY B0, `(.L_x_3710) ;  /* 0x0000059000007945 */ /* 0x000fe20003800000 */
[----:B------:R-:W-:Y:S01]  /*6820*/  LOP3.LUT R39, R38, 0x3ff00000, RZ, 0xfc, !PT ;  /* 0x3ff0000026277812 */ /* 0x000fe200078efcff */
[----:B------:R-:W-:Y:S01]  /*6830*/  IMAD.MOV.U32 R38, RZ, RZ, R40 ;  /* 0x000000ffff267224 */ /* 0x000fe200078e0028 */
[C---:B------:R-:W-:Y:S01]  /*6840*/  FSETP.GEU.AND P2, PT, |R47|.reuse, 1.469367938527859385e-39, PT ;  /* 0x001000002f00780b */ /* 0x040fe20003f4e200 */
[----:B------:R-:W-:Y:S01]  /*6850*/  IMAD.MOV.U32 R48, RZ, RZ, R46 ;  /* 0x000000ffff307224 */ /* 0x000fe200078e002e */
[----:B------:R-:W-:-:S02]  /*6860*/  LOP3.LUT R2, R47, 0x7ff00000, RZ, 0xc0, !PT ;  /* 0x7ff000002f027812 */ /* 0x000fc400078ec0ff */
[----:B------:R-:W-:Y:S01]  /*6870*/  LOP3.LUT R5, R41, 0x7ff00000, RZ, 0xc0, !PT ;  /* 0x7ff0000029057812 */ /* 0x000fe200078ec0ff */
[----:B------:R-:W-:-:S03]  /*6880*/  @!P0 DMUL R38, R40, 8.98846567431157953865e+307 ;  /* 0x7fe0000028268828 */ /* 0x000fc60000000000 */
[----:B------:R-:W-:-:S03]  /*6890*/  ISETP.GE.U32.AND P1, PT, R2, R5, PT ;  /* 0x000000050200720c */ /* 0x000fc60003f26070 */
[----:B------:R-:W0:Y:S02]  /*68a0*/  MUFU.RCP64H R45, R39 ;  /* 0x00000027002d7308 */ /* 0x000e240000001800 */
[----:B------:R-:W-:Y:S02]  /*68b0*/  @!P2 LOP3.LUT R3, R41, 0x7ff00000, RZ, 0xc0, !PT ;  /* 0x7ff000002903a812 */ /* 0x000fe400078ec0ff */
[----:B------:R-:W-:Y:S02]  /*68c0*/  @!P0 LOP3.LUT R5, R39, 0x7ff00000, RZ, 0xc0, !PT ;  /* 0x7ff0000027058812 */ /* 0x000fe400078ec0ff */
[----:B------:R-:W-:Y:S01]  /*68d0*/  @!P2 ISETP.GE.U32.AND P3, PT, R2, R3, PT ;  /* 0x000000030200a20c */ /* 0x000fe20003f66070 */
[----:B------:R-:W-:-:S05]  /*68e0*/  IMAD.MOV.U32 R3, RZ, RZ, 0x1ca00000 ;  /* 0x1ca00000ff037424 */ /* 0x000fca00078e00ff */
[----:B------:R-:W-:-:S04]  /*68f0*/  @!P2 SEL R4, R3, 0x63400000, !P3 ;  /* 0x634000000304a807 */ /* 0x000fc80005800000 */
[----:B------:R-:W-:Y:S01]  /*6900*/  @!P2 LOP3.LUT R4, R4, 0x80000000, R47, 0xf8, !PT ;  /* 0x800000000404a812 */ /* 0x000fe200078ef82f */
[----:B0-----:R-:W-:-:S08]  /*6910*/  DFMA R36, R44, -R38, 1 ;  /* 0x3ff000002c24742b */ /* 0x001fd00000000826 */
[----:B------:R-:W-:-:S08]  /*6920*/  DFMA R36, R36, R36, R36 ;  /* 0x000000242424722b */ /* 0x000fd00000000024 */
[----:B------:R-:W-:Y:S01]  /*6930*/  DFMA R44, R44, R36, R44 ;  /* 0x000000242c2c722b */ /* 0x000fe2000000002c */
[----:B------:R-:W-:Y:S02]  /*6940*/  SEL R36, R3, 0x63400000, !P1 ;  /* 0x6340000003247807 */ /* 0x000fe40004800000 */
[----:B------:R-:W-:Y:S01]  /*6950*/  @!P2 LOP3.LUT R37, R4, 0x100000, RZ, 0xfc, !PT ;  /* 0x001000000425a812 */ /* 0x000fe200078efcff */
[----:B------:R-:W-:Y:S01]  /*6960*/  IMAD.MOV.U32 R4, RZ, RZ, R2 ;  /* 0x000000ffff047224 */ /* 0x000fe200078e0002 */
[----:B------:R-:W-:Y:S01]  /*6970*/  LOP3.LUT R49, R36, 0x800fffff, R47, 0xf8, !PT ;  /* 0x800fffff24317812 */ /* 0x000fe200078ef82f */
[----:B------:R-:W-:Y:S02]  /*6980*/  @!P2 IMAD.MOV.U32 R36, RZ, RZ, RZ ;  /* 0x000000ffff24a224 */ /* 0x000fe400078e00ff */
[----:B------:R-:W-:-:S04]  /*6990*/  DFMA R50, R44, -R38, 1 ;  /* 0x3ff000002c32742b */ /* 0x000fc80000000826 */
[----:B------:R-:W-:-:S04]  /*69a0*/  @!P2 DFMA R48, R48, 2, -R36 ;  /* 0x400000003030a82b */ /* 0x000fc80000000824 */
[----:B------:R-:W-:-:S06]  /*69b0*/  DFMA R50, R44, R50, R44 ;  /* 0x000000322c32722b */ /* 0x000fcc000000002c */
[----:B------:R-:W-:Y:S02]  /*69c0*/  @!P2 LOP3.LUT R4, R49, 0x7ff00000, RZ, 0xc0, !PT ;  /* 0x7ff000003104a812 */ /* 0x000fe400078ec0ff */
[----:B------:R-:W-:-:S08]  /*69d0*/  DMUL R36, R50, R48 ;  /* 0x0000003032247228 */ /* 0x000fd00000000000 */
[----:B------:R-:W-:-:S08]  /*69e0*/  DFMA R44, R36, -R38, R48 ;  /* 0x80000026242c722b */ /* 0x000fd00000000030 */
[----:B------:R-:W-:Y:S01]  /*69f0*/  DFMA R44, R50, R44, R36 ;  /* 0x0000002c322c722b */ /* 0x000fe20000000024 */
[----:B------:R-:W-:Y:S01]  /*6a00*/  IADD3 R36, R4, -0x1, RZ ;  /* 0xffffffff04247810 */ /* 0x000fe20007ffe0ff */
[----:B------:R-:W-:-:S03]  /*6a10*/  VIADD R37, R5, 0xffffffff ;  /* 0xffffffff05257836 */ /* 0x000fc60000000000 */
[----:B------:R-:W-:-:S04]  /*6a20*/  ISETP.GT.U32.AND P0, PT, R36, 0x7feffffe, PT ;  /* 0x7feffffe2400780c */ /* 0x000fc80003f04070 */
[----:B------:R-:W-:-:S13]  /*6a30*/  ISETP.GT.U32.OR P0, PT, R37, 0x7feffffe, P0 ;  /* 0x7feffffe2500780c */ /* 0x000fda0000704470 */
        /* <DEDUP_REMOVED lines=12> */
[----:B------:R-:W-:-:S06]  /*6b00*/  DFMA R38, R44, -R38, R48 ;  /* 0x800000262c26722b */ /* 0x000fcc0000000030 */
[----:B------:R-:W-:-:S04]  /*6b10*/  MOV R38, RZ ;  /* 0x000000ff00267202 */ /* 0x000fc80000000f00 */
[C---:B------:R-:W-:Y:S02]  /*6b20*/  FSETP.NEU.AND P0, PT, R39.reuse, RZ, PT ;  /* 0x000000ff2700720b */ /* 0x040fe40003f0d000 */
[----:B------:R-:W-:-:S04]  /*6b30*/  LOP3.LUT R40, R39, 0x80000000, R41, 0x48, !PT ;  /* 0x8000000027287812 */ /* 0x000fc800078e4829 */
[----:B------:R-:W-:-:S07]  /*6b40*/  LOP3.LUT R39, R40, R5, RZ, 0xfc, !PT ;  /* 0x0000000528277212 */ /* 0x000fce00078efcff */
[----:B------:R-:W-:Y:S05]  /*6b50*/  @!P0 BRA `(.L_x_3712) ;  /* 0x0000000000908947 */ /* 0x000fea0003800000 */
[----:B------:R-:W-:Y:S01]  /*6b60*/  IMAD.MOV R5, RZ, RZ, -R3 ;  /* 0x000000ffff057224 */ /* 0x000fe200078e0a03 */
[----:B------:R-:W-:Y:S01]  /*6b70*/  IADD3 R3, -R3, -0x43300000, RZ ;  /* 0xbcd0000003037810 */ /* 0x000fe20007ffe1ff */
[----:B------:R-:W-:-:S06]  /*6b80*/  IMAD.MOV.U32 R4, RZ, RZ, RZ ;  /* 0x000000ffff047224 */ /* 0x000fcc00078e00ff */
[----:B------:R-:W-:Y:S02]  /*6b90*/  DFMA R4, R36, -R4, R44 ;  /* 0x800000042404722b */ /* 0x000fe4000000002c */
[----:B------:R-:W-:-:S08]  /*6ba0*/  DMUL.RP R44, R44, R38 ;  /* 0x000000262c2c7228 */ /* 0x000fd00000008000 */
[----:B------:R-:W-:Y:S02]  /*6bb0*/  FSETP.NEU.AND P0, PT, |R5|, R3, PT ;  /* 0x000000030500720b */ /* 0x000fe40003f0d200 */
[----:B------:R-:W-:Y:S02]  /*6bc0*/  LOP3.LUT R40, R45, R40, RZ, 0x3c, !PT ;  /* 0x000000282d287212 */ /* 0x000fe400078e3cff */
[----:B------:R-:W-:Y:S02]  /*6bd0*/  FSEL R2, R44, R36, !P0 ;  /* 0x000000242c027208 */ /* 0x000fe40004000000 */
[----:B------:R-:W-:-:S03]  /*6be0*/  FSEL R3, R40, R37, !P0 ;  /* 0x0000002528037208 */ /* 0x000fc60004000000 */
[----:B------:R-:W-:Y:S02]  /*6bf0*/  IMAD.MOV.U32 R36, RZ, RZ, R2 ;  /* 0x000000ffff247224 */ /* 0x000fe400078e0002 */
[----:B------:R-:W-:Y:S01]  /*6c00*/  IMAD.MOV.U32 R37, RZ, RZ, R3 ;  /* 0x000000ffff257224 */ /* 0x000fe200078e0003 */
[----:B------:R-:W-:Y:S06]  /*6c10*/  BRA `(.L_x_3712) ;  /* 0x0000000000607947 */ /* 0x000fec0003800000 */
.L_x_3711:
[----:B------:R-:W-:-:S14]  /*6c20*/  DSETP.NAN.AND P0, PT, R46, R46, PT ;  /* 0x0000002e2e00722a */ /* 0x000fdc0003f08000 */
[----:B------:R-:W-:Y:S05]  /*6c30*/  @P0 BRA `(.L_x_3713) ;  /* 0x00000000004c0947 */ /* 0x000fea0003800000 */
[----:B------:R-:W-:-:S14]  /*6c40*/  DSETP.NAN.AND P0, PT, R40, R40, PT ;  /* 0x000000282800722a */ /* 0x000fdc0003f08000 */
[----:B------:R-:W-:Y:S05]  /*6c50*/  @P0 BRA `(.L_x_3714) ;  /* 0x0000000000340947 */ /* 0x000fea0003800000 */
[----:B------:R-:W-:Y:S01]  /*6c60*/  ISETP.NE.AND P0, PT, R4, R5, PT ;  /* 0x000000050400720c */ /* 0x000fe20003f05270 */
[----:B------:R-:W-:Y:S01]  /*6c70*/  IMAD.MOV.U32 R37, RZ, RZ, -0x80000 ;  /* 0xfff80000ff257424 */ /* 0x000fe200078e00ff */
[----:B------:R-:W-:-:S11]  /*6c80*/  MOV R36, 0x0 ;  /* 0x0000000000247802 */ /* 0x000fd60000000f00 */
[----:B------:R-:W-:Y:S05]  /*6c90*/  @!P0 BRA `(.L_x_3712) ;  /* 0x0000000000408947 */ /* 0x000fea0003800000 */
[----:B------:R-:W-:Y:S02]  /*6ca0*/  ISETP.NE.AND P0, PT, R4, 0x7ff00000, PT ;  /* 0x7ff000000400780c */ /* 0x000fe40003f05270 */
[----:B------:R-:W-:Y:S02]  /*6cb0*/  LOP3.LUT R41, R47, 0x80000000, R41, 0x48, !PT ;  /* 0x800000002f297812 */ /* 0x000fe400078e4829 */
[----:B------:R-:W-:-:S13]  /*6cc0*/  ISETP.EQ.OR P0, PT, R5, RZ, !P0 ;  /* 0x000000ff0500720c */ /* 0x000fda0004702670 */
[----:B------:R-:W-:Y:S01]  /*6cd0*/  @P0 LOP3.LUT R2, R41, 0x7ff00000, RZ, 0xfc, !PT ;  /* 0x7ff0000029020812 */ /* 0x000fe200078efcff */
[----:B------:R-:W-:Y:S02]  /*6ce0*/  @!P0 IMAD.MOV.U32 R36, RZ, RZ, RZ ;  /* 0x000000ffff248224 */ /* 0x000fe400078e00ff */
[----:B------:R-:W-:Y:S01]  /*6cf0*/  @!P0 IMAD.MOV.U32 R37, RZ, RZ, R41 ;  /* 0x000000ffff258224 */ /* 0x000fe200078e0029 */
[----:B------:R-:W-:Y:S01]  /*6d00*/  @P0 MOV R37, R2 ;  /* 0x0000000200250202 */ /* 0x000fe20000000f00 */
[----:B------:R-:W-:Y:S01]  /*6d10*/  @P0 IMAD.MOV.U32 R36, RZ, RZ, RZ ;  /* 0x000000ffff240224 */ /* 0x000fe200078e00ff */
[----:B------:R-:W-:Y:S06]  /*6d20*/  BRA `(.L_x_3712) ;  /* 0x00000000001c7947 */ /* 0x000fec0003800000 */
.L_x_3714:
[----:B------:R-:W-:Y:S01]  /*6d30*/  LOP3.LUT R3, R41, 0x80000, RZ, 0xfc, !PT ;  /* 0x0008000029037812 */ /* 0x000fe200078efcff */
[----:B------:R-:W-:-:S04]  /*6d40*/  IMAD.MOV.U32 R36, RZ, RZ, R40 ;  /* 0x000000ffff247224 */ /* 0x000fc800078e0028 */
[----:B------:R-:W-:Y:S01]  /*6d50*/  IMAD.MOV.U32 R37, RZ, RZ, R3 ;  /* 0x000000ffff257224 */ /* 0x000fe200078e0003 */
[----:B------:R-:W-:Y:S06]  /*6d60*/  BRA `(.L_x_3712) ;  /* 0x00000000000c7947 */ /* 0x000fec0003800000 */
.L_x_3713:
[----:B------:R-:W-:Y:S01]  /*6d70*/  LOP3.LUT R3, R47, 0x80000, RZ, 0xfc, !PT ;  /* 0x000800002f037812 */ /* 0x000fe200078efcff */
[----:B------:R-:W-:-:S04]  /*6d80*/  IMAD.MOV.U32 R36, RZ, RZ, R46 ;  /* 0x000000ffff247224 */ /* 0x000fc800078e002e */
[----:B------:R-:W-:-:S07]  /*6d90*/  IMAD.MOV.U32 R37, RZ, RZ, R3 ;  /* 0x000000ffff257224 */ /* 0x000fce00078e0003 */
.L_x_3712:
[----:B------:R-:W-:Y:S05]  /*6da0*/  BSYNC B0 ;  /* 0x0000000000007941 */ /* 0x000fea0003800000 */
.L_x_3710:
[----:B------:R-:W-:Y:S01]  /*6db0*/  IMAD.MOV.U32 R4, RZ, RZ, R0 ;  /* 0x000000ffff047224 */ /* 0x000fe200078e0000 */
[----:B------:R-:W-:Y:S01]  /*6dc0*/  MOV R2, R36 ;  /* 0x0000002400027202 */ /* 0x000fe20000000f00 */
[----:B------:R-:W-:Y:S02]  /*6dd0*/  IMAD.MOV.U32 R5, RZ, RZ, 0x0 ;  /* 0x00000000ff057424 */ /* 0x000fe400078e00ff */
[----:B------:R-:W-:Y:S02]  /*6de0*/  IMAD.MOV.U32 R3, RZ, RZ, R37 ;  /* 0x000000ffff037224 */ /* 0x000fe400078e0025 */
[----:B------:R-:W-:Y:S05]  /*6df0*/  RET.REL.NODEC R4 `(_ZN2at6native29vectorized_elementwise_kernelILi2EZZZNS0_65_GLOBAL__N__cd49fe81_27_ActivationSoftplusKernel_cu_1520ed90_292724softplus_backward_kernelERNS_18TensorIteratorBaseERKN3c106ScalarES8_ENKUlvE_clEvENKUlvE_clEvEUlddE_St5arrayIPcLm3EEEEviT0_T1_) ;  /* 0xffffff9004807950 */ /* 0x000fea0003c3ffff */
.L_x_3715:
        /* <DEDUP_REMOVED lines=16> */
.L_x_7894:


//--------------------- .text._ZN2at6native29vectorized_elementwise_kernelILi4EZZZNS0_65_GLOBAL__N__cd49fe81_27_ActivationSoftplusKernel_cu_1520ed90_292724softplus_backward_kernelERNS_18TensorIteratorBaseERKN3c106ScalarES8_ENKUlvE_clEvENKUlvE_clEvEUlddE_St5arrayIPcLm3EEEEviT0_T1_ --------------------------
	.section	.text._ZN2at6native29vectorized_elementwise_kernelILi4EZZZNS0_65_GLOBAL__N__cd49fe81_27_ActivationSoftplusKernel_cu_1520ed90_292724softplus_backward_kernelERNS_18TensorIteratorBaseERKN3c106ScalarES8_ENKUlvE_clEvENKUlvE_clEvEUlddE_St5arrayIPcLm3EEEEviT0_T1_,"ax",@progbits
	.align	128
        .global         _ZN2at6native29vectorized_elementwise_kernelILi4EZZZNS0_65_GLOBAL__N__cd49fe81_27_ActivationSoftplusKernel_cu_1520ed90_292724softplus_backward_kernelERNS_18TensorIteratorBaseERKN3c106ScalarES8_ENKUlvE_clEvENKUlvE_clEvEUlddE_St5arrayIPcLm3EEEEviT0_T1_
        .type           _ZN2at6native29vectorized_elementwise_kernelILi4EZZZNS0_65_GLOBAL__N__cd49fe81_27_ActivationSoftplusKernel_cu_1520ed90_292724softplus_backward_kernelERNS_18TensorIteratorBaseERKN3c106ScalarES8_ENKUlvE_clEvENKUlvE_clEvEUlddE_St5arrayIPcLm3EEEEviT0_T1_,@function
        .size           _ZN2at6native29vectorized_elementwise_kernelILi4EZZZNS0_65_GLOBAL__N__cd49fe81_27_ActivationSoftplusKernel_cu_1520ed90_292724softplus_backward_kernelERNS_18TensorIteratorBaseERKN3c106ScalarES8_ENKUlvE_clEvENKUlvE_clEvEUlddE_St5arrayIPcLm3EEEEviT0_T1_,(.L_x_7895 - _ZN2at6native29vectorized_elementwise_kernelILi4EZZZNS0_65_GLOBAL__N__cd49fe81_27_ActivationSoftplusKernel_cu_1520ed90_292724softplus_backward_kernelERNS_18TensorIteratorBaseERKN3c106ScalarES8_ENKUlvE_clEvENKUlvE_clEvEUlddE_St5arrayIPcLm3EEEEviT0_T1_)
        .other          _ZN2at6native29vectorized_elementwise_kernelILi4EZZZNS0_65_GLOBAL__N__cd49fe81_27_ActivationSoftplusKernel_cu_1520ed90_292724softplus_backward_kernelERNS_18TensorIteratorBaseERKN3c106ScalarES8_ENKUlvE_clEvENKUlvE_clEvEUlddE_St5arrayIPcLm3EEEEviT0_T1_,@"STO_CUDA_ENTRY STV_DEFAULT"
_ZN2at6native29vectorized_elementwise_kernelILi4EZZZNS0_65_GLOBAL__N__cd49fe81_27_ActivationSoftplusKernel_cu_1520ed90_292724softplus_backward_kernelERNS_18TensorIteratorBaseERKN3c106ScalarES8_ENKUlvE_clEvENKUlvE_clEvEUlddE_St5arrayIPcLm3EEEEviT0_T1_:
.text._ZN2at6native29vectorized_elementwise_kernelILi4EZZZNS0_65_GLOBAL__N__cd49fe81_27_ActivationSoftplusKernel_cu_1520ed90_292724softplus_backward_kernelERNS_18TensorIteratorBaseERKN3c106ScalarES8_ENKUlvE_clEvENKUlvE_clEvEUlddE_St5arrayIPcLm3EEEEviT0_T1_:
        /* <DEDUP_REMOVED lines=83> */
.L_x_3718:
[----:B------:R-:W-:Y:S05]  /*0530*/  BSYNC B0 ;  /* 0x0000000000007941 */ /* 0x000fea0003800000 */
.L_x_3717:
        /* <DEDUP_REMOVED lines=24> */
[----:B------:R-:W-:Y:S05]  /*06c0*/  CALL.REL.NOINC `($__internal_5_$__cuda_sm20_div_rn_f64_full) ;  /* 0x00000060003c7944 */ /* 0x000fea0003c00000 */
.L_x_3722:
[----:B------:R-:W-:Y:S05]  /*06d0*/  BSYNC B2 ;  /* 0x0000000000027941 */ /* 0x000fea0003800000 */
.L_x_3721:
[----:B------:R-:W-:Y:S02]  /*06e0*/  IMAD.MOV.U32 R32, RZ, RZ, R2 ;  /* 0x000000ffff207224 */ /* 0x000fe400078e0002 */
[----:B------:R-:W-:-:S07]  /*06f0*/  IMAD.MOV.U32 R33, RZ, RZ, R3 ;  /* 0x000000ffff217224 */ /* 0x000fce00078e0003 */
.L_x_3720:
[----:B------:R-:W-:Y:S05]  /*0700*/  BSYNC B1 ;  /* 0x0000000000017941 */ /* 0x000fea0003800000 */
.L_x_3719:
        /* <DEDUP_REMOVED lines=60> */
.L_x_3724:
[----:B------:R-:W-:Y:S05]  /*0ad0*/  BSYNC B0 ;  /* 0x0000000000007941 */ /* 0x000fea0003800000 */
.L_x_3723:
        /* <DEDUP_REMOVED lines=24> */
[----:B------:R-:W-:Y:S05]  /*0c60*/  CALL.REL.NOINC `($__internal_5_$__cuda_sm20_div_rn_f64_full) ;  /* 0x0000005800d47944 */ /* 0x000fea0003c00000 */
.L_x_3728:
[----:B------:R-:W-:Y:S05]  /*0c70*/  BSYNC B2 ;  /* 0x0000000000027941 */ /* 0x000fea0003800000 */
.L_x_3727:
[----:B------:R-:W-:Y:S02]  /*0c80*/  IMAD.MOV.U32 R34, RZ, RZ, R2 ;  /* 0x000000ffff227224 */ /* 0x000fe400078e0002 */
[----:B------:R-:W-:-:S07]  /*0c90*/  IMAD.MOV.U32 R35, RZ, RZ, R3 ;  /* 0x000000ffff237224 */ /* 0x000fce00078e0003 */
.L_x_3726:
[----:B------:R-:W-:Y:S05]  /*0ca0*/  BSYNC B1 ;  /* 0x0000000000017941 */ /* 0x000fea0003800000 */
.L_x_3725:
        /* <DEDUP_REMOVED lines=60> */
.L_x_3730:
[----:B------:R-:W-:Y:S05]  /*1070*/  BSYNC B0 ;  /* 0x0000000000007941 */ /* 0x000fea0003800000 */
.L_x_3729:
        /* <DEDUP_REMOVED lines=25> */
.L_x_3734:
[----:B------:R-:W-:Y:S05]  /*1210*/  BSYNC B2 ;  /* 0x0000000000027941 */ /* 0x000fea0003800000 */
.L_x_3733:
[----:B------:R-:W-:Y:S01]  /*1220*/  MOV R28, R2 ;  /* 0x00000002001c7202 */ /* 0x000fe20000000f00 */
[----:B------:R-:W-:-:S07]  /*1230*/  IMAD.MOV.U32 R29, RZ, RZ, R3 ;  /* 0x000000ffff1d7224 */ /* 0x000fce00078e0003 */
.L_x_3732:
[----:B------:R-:W-:Y:S05]  /*1240*/  BSYNC B1 ;  /* 0x0000000000017941 */ /* 0x000fea0003800000 */
.L_x_3731:
        /* <DEDUP_REMOVED lines=60> */
.L_x_3736:
[----:B------:R-:W-:Y:S05]  /*1610*/  BSYNC B0 ;  /* 0x0000000000007941 */ /* 0x000fea0003800000 */
.L_x_3735:
        /* <DEDUP_REMOVED lines=25> */
.L_x_3740:
[----:B------:R-:W-:Y:S05]  /*17b0*/  BSYNC B2 ;  /* 0x0000000000027941 */ /* 0x000fea0003800000 */
.L_x_3739:
[----:B------:R-:W-:Y:S02]  /*17c0*/  IMAD.MOV.U32 R30, RZ, RZ, R2 ;  /* 0x000000ffff1e7224 */ /* 0x000fe400078e0002 */
[----:B------:R-:W-:-:S07]  /*17d0*/  IMAD.MOV.U32 R31, RZ, RZ, R3 ;  /* 0x000000ffff1f7224 */ /* 0x000fce00078e0003 */
.L_x_3738:
[----:B------:R-:W-:Y:S05]  /*17e0*/  BSYNC B1 ;  /* 0x0000000000017941 */ /* 0x000fea0003800000 */
.L_x_3737:
        /* <DEDUP_REMOVED lines=60> */
.L_x_3742:
[----:B------:R-:W-:Y:S05]  /*1bb0*/  BSYNC B0 ;  /* 0x0000000000007941 */ /* 0x000fea0003800000 */
.L_x_3741:
        /* <DEDUP_REMOVED lines=25> */
.L_x_3746:
[----:B------:R-:W-:Y:S05]  /*1d50*/  BSYNC B2 ;  /* 0x0000000000027941 */ /* 0x000fea0003800000 */
.L_x_3745:
[----:B------:R-:W-:Y:S02]  /*1d60*/  IMAD.MOV.U32 R24, RZ, RZ, R2 ;  /* 0x000000ffff187224 */ /* 0x000fe400078e0002 */
[----:B------:R-:W-:-:S07]  /*1d70*/  IMAD.MOV.U32 R25, RZ, RZ, R3 ;  /* 0x000000ffff197224 */ /* 0x000fce00078e0003 */
.L_x_3744:
[----:B------:R-:W-:Y:S05]  /*1d80*/  BSYNC B1 ;  /* 0x0000000000017941 */ /* 0x000fea0003800000 */
.L_x_3743:
        /* <DEDUP_REMOVED lines=60> */
.L_x_3748:
[----:B------:R-:W-:Y:S05]  /*2150*/  BSYNC B0 ;  /* 0x0000000000007941 */ /* 0x000fea0003800000 */
.L_x_3747:
        /* <DEDUP_REMOVED lines=25> */
.L_x_3752:
[----:B------:R-:W-:Y:S05]  /*22f0*/  BSYNC B2 ;  /* 0x0000000000027941 */ /* 0x000fea0003800000 */
.L_x_3751:
[----:B------:R-:W-:Y:S01]  /*2300*/  MOV R26, R2 ;  /* 0x00000002001a7202 */ /* 0x000fe20000000f00 */
[----:B------:R-:W-:-:S07]  /*2310*/  IMAD.MOV.U32 R27, RZ, RZ, R3 ;  /* 0x000000ffff1b7224 */ /* 0x000fce00078e0003 */
.L_x_3750:
[----:B------:R-:W-:Y:S05]  /*2320*/  BSYNC B1 ;  /* 0x0000000000017941 */ /* 0x000fea0003800000 */
.L_x_3749:
        /* <DEDUP_REMOVED lines=60> */
.L_x_3754:
[----:B------:R-:W-:Y:S05]  /*26f0*/  BSYNC B0 ;  /* 0x0000000000007941 */ /* 0x000fea0003800000 */
.L_x_3753:
        /* <DEDUP_REMOVED lines=25> */
.L_x_3758:
[----:B------:R-:W-:Y:S05]  /*2890*/  BSYNC B2 ;  /* 0x0000000000027941 */ /* 0x000fea0003800000 */
.L_x_3757:
[----:B------:R-:W-:Y:S02]  /*28a0*/  IMAD.MOV.U32 R20, RZ, RZ, R2 ;  /* 0x000000ffff147224 */ /* 0x000fe400078e0002 */
[----:B------:R-:W-:-:S07]  /*28b0*/  IMAD.MOV.U32 R21, RZ, RZ, R3 ;  /* 0x000000ffff157224 */ /* 0x000fce00078e0003 */
.L_x_3756:
[----:B------:R-:W-:Y:S05]  /*28c0*/  BSYNC B1 ;  /* 0x0000000000017941 */ /* 0x000fea0003800000 */
.L_x_3755:
        /* <DEDUP_REMOVED lines=60> */
.L_x_3760:
[----:B------:R-:W-:Y:S05]  /*2c90*/  BSYNC B0 ;  /* 0x0000000000007941 */ /* 0x000fea0003800000 */
.L_x_3759:
        /* <DEDUP_REMOVED lines=25> */
.L_x_3764:
[----:B------:R-:W-:Y:S05]  /*2e30*/  BSYNC B2 ;  /* 0x0000000000027941 */ /* 0x000fea0003800000 */
.L_x_3763:
[----:B------:R-:W-:Y:S02]  /*2e40*/  IMAD.MOV.U32 R22, RZ, RZ, R2 ;  /* 0x000000ffff167224 */ /* 0x000fe400078e0002 */
[----:B------:R-:W-:-:S07]  /*2e50*/  IMAD.MOV.U32 R23, RZ, RZ, R3 ;  /* 0x000000ffff177224 */ /* 0x000fce00078e0003 */
.L_x_3762:
[----:B------:R-:W-:Y:S05]  /*2e60*/  BSYNC B1 ;  /* 0x0000000000017941 */ /* 0x000fea0003800000 */
.L_x_3761:
        /* <DEDUP_REMOVED lines=11> */
.L_x_3716:
        /* <DEDUP_REMOVED lines=151> */
.L_x_3768:
[----:B------:R-:W-:Y:S05]  /*3890*/  BSYNC B0 ;  /* 0x0000000000007941 */ /* 0x000fea0003800000 */
.L_x_3767:
        /* <DEDUP_REMOVED lines=24> */
.L_x_3770:
[----:B------:R-:W-:Y:S05]  /*3a20*/  BSYNC B2 ;  /* 0x0000000000027941 */ /* 0x000fea0003800000 */
.L_x_3769:
[----:B------:R-:W-:Y:S02]  /*3a30*/  IMAD.MOV.U32 R34, RZ, RZ, R2 ;  /* 0x000000ffff227224 */ /* 0x000fe400078e0002 */
[----:B------:R-:W-:-:S07]  /*3a40*/  IMAD.MOV.U32 R35, RZ, RZ, R3 ;  /* 0x000000ffff237224 */ /* 0x000fce00078e0003 */
.L_x_3766:
[----:B------:R-:W-:Y:S05]  /*3a50*/  BSYNC B1 ;  /* 0x0000000000017941 */ /* 0x000fea0003800000 */
.L_x_3765:
        /* <DEDUP_REMOVED lines=66> */
.L_x_3774:
[----:B------:R-:W-:Y:S05]  /*3e80*/  BSYNC B0 ;  /* 0x0000000000007941 */ /* 0x000fea0003800000 */
.L_x_3773:
        /* <DEDUP_REMOVED lines=24> */
.L_x_3776:
[----:B------:R-:W-:Y:S05]  /*4010*/  BSYNC B2 ;  /* 0x0000000000027941 */ /* 0x000fea0003800000 */
.L_x_3775:
[----:B------:R-:W-:Y:S01]  /*4020*/  IMAD.MOV.U32 R42, RZ, RZ, R2 ;  /* 0x000000ffff2a7224 */ /* 0x000fe200078e0002 */
[----:B------:R-:W-:-:S07]  /*4030*/  MOV R43, R3 ;  /* 0x00000003002b7202 */ /* 0x000fce0000000f00 */
.L_x_3772:
[----:B------:R-:W-:Y:S05]  /*4040*/  BSYNC B1 ;  /* 0x0000000000017941 */ /* 0x000fea0003800000 */
.L_x_3771:
        /* <DEDUP_REMOVED lines=66> */
.L_x_3780:
[----:B------:R-:W-:Y:S05]  /*4470*/  BSYNC B0 ;  /* 0x0000000000007941 */ /* 0x000fea0003800000 */
.L_x_3779:
        /* <DEDUP_REMOVED lines=24> */
.L_x_3782:
[----:B------:R-:W-:Y:S05]  /*4600*/  BSYNC B2 ;  /* 0x0000000000027941 */ /* 0x000fea0003800000 */
.L_x_3781:
[----:B------:R-:W-:Y:S01]  /*4610*/  MOV R28, R2 ;  /* 0x00000002001c7202 */ /* 0x000fe20000000f00 */
[----:B------:R-:W-:-:S07]  /*4620*/  IMAD.MOV.U32 R29, RZ, RZ, R3 ;  /* 0x000000ffff1d7224 */ /* 0x000fce00078e0003 */
.L_x_3778:
[----:B------:R-:W-:Y:S05]  /*4630*/  BSYNC B1 ;  /* 0x0000000000017941 */ /* 0x000fea0003800000 */
.L_x_3777:
        /* <DEDUP_REMOVED lines=66> */
.L_x_3786:
[----:B------:R-:W-:Y:S05]  /*4a60*/  BSYNC B0 ;  /* 0x0000000000007941 */ /* 0x000fea0003800000 */
.L_x_3785:
        /* <DEDUP_REMOVED lines=23> */
[----:B------:R-:W-:Y:S05]  /*4be0*/  CALL.REL.NOINC `($__internal_5_$__cuda_sm20_div_rn_f64_full) ;  /* 0x0000001800f47944 */ /* 0x000fea0003c00000 */
.L_x_3788:
[----:B------:R-:W-:Y:S05]  /*4bf0*/  BSYNC B2 ;  /* 0x0000000000027941 */ /* 0x000fea0003800000 */
.L_x_3787:
[----:B------:R-:W-:Y:S02]  /*4c00*/  IMAD.MOV.U32 R30, RZ, RZ, R2 ;  /* 0x000000ffff1e7224 */ /* 0x000fe400078e0002 */
[----:B------:R-:W-:-:S07]  /*4c10*/  IMAD.MOV.U32 R31, RZ, RZ, R3 ;  /* 0x000000ffff1f7224 */ /* 0x000fce00078e0003 */
.L_x_3784:
[----:B------:R-:W-:Y:S05]  /*4c20*/  BSYNC B1 ;  /* 0x0000000000017941 */ /* 0x000fea0003800000 */
.L_x_3783:
        /* <DEDUP_REMOVED lines=66> */
.L_x_3792:
[----:B------:R-:W-:Y:S05]  /*5050*/  BSYNC B0 ;  /* 0x0000000000007941 */ /* 0x000fea0003800000 */
.L_x_3791:
        /* <DEDUP_REMOVED lines=24> */
.L_x_3794:
[----:B------:R-:W-:Y:S05]  /*51e0*/  BSYNC B2 ;  /* 0x0000000000027941 */ /* 0x000fea0003800000 */
.L_x_3793:
[----:B------:R-:W-:Y:S02]  /*51f0*/  IMAD.MOV.U32 R6, RZ, RZ, R2 ;  /* 0x000000ffff067224 */ /* 0x000fe400078e0002 */
[----:B------:R-:W-:-:S07]  /*5200*/  IMAD.MOV.U32 R7, RZ, RZ, R3 ;  /* 0x000000ffff077224 */ /* 0x000fce00078e0003 */
.L_x_3790:
[----:B------:R-:W-:Y:S05]  /*5210*/  BSYNC B1 ;  /* 0x0000000000017941 */ /* 0x000fea0003800000 */
.L_x_3789:
        /* <DEDUP_REMOVED lines=66> */
.L_x_3798:
[----:B------:R-:W-:Y:S05]  /*5640*/  BSYNC B0 ;  /* 0x0000000000007941 */ /* 0x000fea0003800000 */
.L_x_3797:
        /* <DEDUP_REMOVED lines=24> */
.L_x_3800:
[----:B------:R-:W-:Y:S05]  /*57d0*/  BSYNC B2 ;  /* 0x0000000000027941 */ /* 0x000fea0003800000 */
.L_x_3799:
[----:B------:R-:W-:Y:S02]  /*57e0*/  IMAD.MOV.U32 R20, RZ, RZ, R2 ;  /* 0x000000ffff147224 */ /* 0x000fe400078e0002 */
[----:B------:R-:W-:-:S07]  /*57f0*/  IMAD.MOV.U32 R21, RZ, RZ, R3 ;  /* 0x000000ffff157224 */ /* 0x000fce00078e0003 */
.L_x_3796:
[----:B------:R-:W-:Y:S05]  /*5800*/  BSYNC B1 ;  /* 0x0000000000017941 */ /* 0x000fea0003800000 */
.L_x_3795:
        /* <DEDUP_REMOVED lines=66> */
.L_x_3804:
[----:B------:R-:W-:Y:S05]  /*5c30*/  BSYNC B0 ;  /* 0x0000000000007941 */ /* 0x000fea0003800000 */
.L_x_3803:
        /* <DEDUP_REMOVED lines=24> */
.L_x_3806:
[----:B------:R-:W-:Y:S05]  /*5dc0*/  BSYNC B2 ;  /* 0x0000000000027941 */ /* 0x000fea0003800000 */
.L_x_3805:
[----:B------:R-:W-:Y:S01]  /*5dd0*/  IMAD.MOV.U32 R12, RZ, RZ, R2 ;  /* 0x000000ffff0c7224 */ /* 0x000fe200078e0002 */
[----:B------:R-:W-:-:S07]  /*5de0*/  MOV R13, R3 ;  /* 0x00000003000d7202 */ /* 0x000fce0000000f00 */
.L_x_3802:
[----:B------:R-:W-:Y:S05]  /*5df0*/  BSYNC B1 ;  /* 0x0000000000017941 */ /* 0x000fea0003800000 */
.L_x_3801:
        /* <DEDUP_REMOVED lines=66> */
.L_x_3810:
[----:B------:R-:W-:Y:S05]  /*6220*/  BSYNC B0 ;  /* 0x0000000000007941 */ /* 0x000fea0003800000 */
.L_x_3809:
        /* <DEDUP_REMOVED lines=24> */
.L_x_3812:
[----:B------:R-:W-:Y:S05]  /*63b0*/  BSYNC B2 ;  /* 0x0000000000027941 */ /* 0x000fea0003800000 */
.L_x_3811:
[----:B------:R-:W-:Y:S01]  /*63c0*/  MOV R16, R2 ;  /* 0x0000000200107202 */ /* 0x000fe20000000f00 */
[----:B------:R-:W-:-:S07]  /*63d0*/  IMAD.MOV.U32 R17, RZ, RZ, R3 ;  /* 0x000000ffff117224 */ /* 0x000fce00078e0003 */
.L_x_3808:
[----:B------:R-:W-:Y:S05]  /*63e0*/  BSYNC B1 ;  /* 0x0000000000017941 */ /* 0x000fea0003800000 */
.L_x_3807:
        /* <DEDUP_REMOVED lines=23> */
.L_x_3815:
[----:B------:R-:W-:-:S13]  /*6560*/  ISETP.GE.AND P0, PT, R0, R25, PT ;  /* 0x000000190000720c */ /* 0x000fda0003f06270 */
[----:B------:R-:W-:Y:S05]  /*6570*/  @P0 BRA `(.L_x_3817) ;  /* 0x0000000000300947 */ /* 0x000fea0003800000 */
[----:B0-----:R-:W0:Y:S01]  /*6580*/  LDC.64 R2, c[0x0][0x230] ;  /* 0x00008c00ff027b82 */ /* 0x001e220000000a00 */
[----:B------:R-:W-:Y:S02]  /*6590*/  IMAD.IADD R5, R24, 0x1, R0 ;  /* 0x0000000118057824 */ /* 0x000fe400078e0200 */
[----:B------:R-:W-:Y:S02]  /*65a0*/  VIADD R0, R0, 0x80 ;  /* 0x0000008000007836 */ /* 0x000fe40000000000 */
[----:B0-----:R-:W-:-:S05]  /*65b0*/  IMAD.WIDE.U32 R2, R5, 0x8, R2 ;  /* 0x0000000805027825 */ /* 0x001fca00078e0002 */
[----:B------:R1:W-:Y:S02]  /*65c0*/  STG.E.64 desc[UR4][R2.64], R30 ;  /* 0x0000001e02007986 */ /* 0x0003e4000c101b04 */
.L_x_3816:
[----:B------:R-:W-:-:S13]  /*65d0*/  ISETP.GE.AND P0, PT, R0, R25, PT ;  /* 0x000000190000720c */ /* 0x000fda0003f06270 */
[----:B------:R-:W-:Y:S05]  /*65e0*/  @P0 BRA `(.L_x_3818) ;  /* 0x0000000000340947 */ /* 0x000fea0003800000 */
[----:B01----:R-:W0:Y:S01]  /*65f0*/  LDC.64 R2, c[0x0][0x230] ;  /* 0x00008c00ff027b82 */ /* 0x003e220000000a00 */
[----:B------:R-:W-:Y:S01]  /*6600*/  IADD3 R5, R24, R0, RZ ;  /* 0x0000000018057210 */ /* 0x000fe20007ffe0ff */
[----:B------:R-:W-:-:S04]  /*6610*/  VIADD R0, R0, 0x80 ;  /* 0x0000008000007836 */ /* 0x000fc80000000000 */
[----:B0-----:R-:W-:-:S05]  /*6620*/  IMAD.WIDE.U32 R2, R5, 0x8, R2 ;  /* 0x0000000805027825 */ /* 0x001fca00078e0002 */
[----:B------:R1:W-:Y:S02]  /*6630*/  STG.E.64 desc[UR4][R2.64], R6 ;  /* 0x0000000602007986 */ /* 0x0003e4000c101b04 */
.L_x_3817:
        /* <DEDUP_REMOVED lines=8> */
.L_x_3818:
[----:B------:R-:W-:Y:S05]  /*66c0*/  BSYNC B1 ;  /* 0x0000000000017941 */ /* 0x000fea0003800000 */
.L_x_3814:
[----:B------:R-:W-:-:S13]  /*66d0*/  ISETP.GE.AND P0, PT, R0, R25, PT ;  /* 0x000000190000720c */ /* 0x000fda0003f06270 */
[----:B012---:R-:W0:Y:S01]  /*66e0*/  @!P0 LDC.64 R2, c[0x0][0x230] ;  /* 0x00008c00ff028b82 */ /* 0x007e220000000a00 */
[----:B------:R-:W-:Y:S01]  /*66f0*/  @!P0 IMAD.IADD R5, R24, 0x1, R0 ;  /* 0x0000000118058824 */ /* 0x000fe200078e0200 */
[----:B------:R-:W-:-:S03]  /*6700*/  @!P0 IADD3 R0, R0, 0x80, RZ ;  /* 0x0000008000008810 */ /* 0x000fc60007ffe0ff */
[----:B0-----:R-:W-:-:S05]  /*6710*/  @!P0 IMAD.WIDE.U32 R2, R5, 0x8, R2 ;  /* 0x0000000805028825 */ /* 0x001fca00078e0002 */
[----:B------:R2:W-:Y:S02]  /*6720*/  @!P0 STG.E.64 desc[UR4][R2.64], R12 ;  /* 0x0000000c02008986 */ /* 0x0005e4000c101b04 */
.L_x_3819:
[----:B------:R-:W-:Y:S05]  /*6730*/  BSYNC B0 ;  /* 0x0000000000007941 */ /* 0x000fea0003800000 */
.L_x_3813:
        /* <DEDUP_REMOVED lines=8> */
        .weak           $__internal_5_$__cuda_sm20_div_rn_f64_full
        .type           $__internal_5_$__cuda_sm20_div_rn_f64_full,@function
        .size           $__internal_5_$__cuda_sm20_div_rn_f64_full,(.L_x_7895 - $__internal_5_$__cuda_sm20_div_rn_f64_full)
$__internal_5_$__cuda_sm20_div_rn_f64_full:
        /* <DEDUP_REMOVED lines=70> */
.L_x_3821:
        /* <DEDUP_REMOVED lines=17> */
.L_x_3824:
[----:B------:R-:W-:Y:S01]  /*6d30*/  LOP3.LUT R3, R41, 0x80000, RZ, 0xfc, !PT ;  /* 0x0008000029037812 */ /* 0x000fe200078efcff */
[----:B------:R-:W-:-:S04]  /*6d40*/  IMAD.MOV.U32 R36, RZ, RZ, R40 ;  /* 0x000000ffff247224 */ /* 0x000fc800078e0028 */
[----:B------:R-:W-:Y:S01]  /*6d50*/  IMAD.MOV.U32 R37, RZ, RZ, R3 ;  /* 0x000000ffff257224 */ /* 0x000fe200078e0003 */
[----:B------:R-:W-:Y:S06]  /*6d60*/  BRA `(.L_x_3822) ;  /* 0x00000000000c7947 */ /* 0x000fec0003800000 */
.L_x_3823:
[----:B------:R-:W-:Y:S01]  /*6d70*/  LOP3.LUT R3, R47, 0x80000, RZ, 0xfc, !PT ;  /* 0x000800002f037812 */ /* 0x000fe200078efcff */
[----:B------:R-:W-:-:S04]  /*6d80*/  IMAD.MOV.U32 R36, RZ, RZ, R46 ;  /* 0x000000ffff247224 */ /* 0x000fc800078e002e */
[----:B------:R-:W-:-:S07]  /*6d90*/  IMAD.MOV.U32 R37, RZ, RZ, R3 ;  /* 0x000000ffff257224 */ /* 0x000fce00078e0003 */
.L_x_3822:
[----:B------:R-:W-:Y:S05]  /*6da0*/  BSYNC B0 ;  /* 0x0000000000007941 */ /* 0x000fea0003800000 */
.L_x_3820:
[----:B------:R-:W-:Y:S01]  /*6db0*/  IMAD.MOV.U32 R4, RZ, RZ, R0 ;  /* 0x000000ffff047224 */ /* 0x000fe200078e0000 */
[----:B------:R-:W-:Y:S01]  /*6dc0*/  MOV R2, R36 ;  /* 0x0000002400027202 */ /* 0x000fe20000000f00 */
[----:B------:R-:W-:Y:S02]  /*6dd0*/  IMAD.MOV.U32 R5, RZ, RZ, 0x0 ;  /* 0x00000000ff057424 */ /* 0x000fe400078e00ff */
[----:B------:R-:W-:Y:S02]  /*6de0*/  IMAD.MOV.U32 R3, RZ, RZ, R37 ;  /* 0x000000ffff037224 */ /* 0x000fe400078e0025 */
[----:B------:R-:W-:Y:S05]  /*6df0*/  RET.REL.NODEC R4 `(_ZN2at6native29vectorized_elementwise_kernelILi4EZZZNS0_65_GLOBAL__N__cd49fe81_27_ActivationSoftplusKernel_cu_1520ed90_292724softplus_backward_kernelERNS_18TensorIteratorBaseERKN3c106ScalarES8_ENKUlvE_clEvENKUlvE_clEvEUlddE_St5arrayIPcLm3EEEEviT0_T1_) ;  /* 0xffffff9004807950 */ /* 0x000fea0003c3ffff */
.L_x_3825:
        /* <DEDUP_REMOVED lines=16> */
.L_x_7895:


//--------------------- .text._ZN2at6native29vectorized_elementwise_kernelILi8EZZZNS0_65_GLOBAL__N__cd49fe81_27_ActivationSoftplusKernel_cu_1520ed90_292724softplus_backward_kernelERNS_18TensorIteratorBaseERKN3c106ScalarES8_ENKUlvE_clEvENKUlvE_clEvEUlddE_St5arrayIPcLm3EEEEviT0_T1_ --------------------------
	.section	.text._ZN2at6native29vectorized_elementwise_kernelILi8EZZZNS0_65_GLOBAL__N__cd49fe81_27_ActivationSoftplusKernel_cu_1520ed90_292724softplus_backward_kernelERNS_18TensorIteratorBaseERKN3c106ScalarES8_ENKUlvE_clEvENKUlvE_clEvEUlddE_St5arrayIPcLm3EEEEviT0_T1_,"ax",@progbits
	.align	128
        .global         _ZN2at6native29vectorized_elementwise_kernelILi8EZZZNS0_65_GLOBAL__N__cd49fe81_27_ActivationSoftplusKernel_cu_1520ed90_292724softplus_backward_kernelERNS_18TensorIteratorBaseERKN3c106ScalarES8_ENKUlvE_clEvENKUlvE_clEvEUlddE_St5arrayIPcLm3EEEEviT0_T1_
        .type           _ZN2at6native29vectorized_elementwise_kernelILi8EZZZNS0_65_GLOBAL__N__cd49fe81_27_ActivationSoftplusKernel_cu_1520ed90_292724softplus_backward_kernelERNS_18TensorIteratorBaseERKN3c106ScalarES8_ENKUlvE_clEvENKUlvE_clEvEUlddE_St5arrayIPcLm3EEEEviT0_T1_,@function
        .size           _ZN2at6native29vectorized_elementwise_kernelILi8EZZZNS0_65_GLOBAL__N__cd49fe81_27_ActivationSoftplusKernel_cu_1520ed90_292724softplus_backward_kernelERNS_18TensorIteratorBaseERKN3c106ScalarES8_ENKUlvE_clEvENKUlvE_clEvEUlddE_St5arrayIPcLm3EEEEviT0_T1_,(.L_x_7896 - _ZN2at6native29vectorized_elementwise_kernelILi8EZZZNS0_65_GLOBAL__N__cd49fe81_27_ActivationSoftplusKernel_cu_1520ed90_292724softplus_backward_kernelERNS_18TensorIteratorBaseERKN3c106ScalarES8_ENKUlvE_clEvENKUlvE_clEvEUlddE_St5arrayIPcLm3EEEEviT0_T1_)
        .other          _ZN2at6native29vectorized_elementwise_kernelILi8EZZZNS0_65_GLOBAL__N__cd49fe81_27_ActivationSoftplusKernel_cu_1520ed90_292724softplus_backward_kernelERNS_18TensorIteratorBaseERKN3c106ScalarES8_ENKUlvE_clEvENKUlvE_clEvEUlddE_St5arrayIPcLm3EEEEviT0_T1_,@"STO_CUDA_ENTRY STV_DEFAULT"
_ZN2at6native29vectorized_elementwise_kernelILi8EZZZNS0_65_GLOBAL__N__cd49fe81_27_ActivationSoftplusKernel_cu_1520ed90_292724softplus_backward_kernelERNS_18TensorIteratorBaseERKN3c106ScalarES8_ENKUlvE_clEvENKUlvE_clEvEUlddE_St5arrayIPcLm3EEEEviT0_T1_:
.text._ZN2at6native29vectorized_elementwise_kernelILi8EZZZNS0_65_GLOBAL__N__cd49fe81_27_ActivationSoftplusKernel_cu_1520ed90_292724softplus_backward_kernelERNS_18TensorIteratorBaseERKN3c106ScalarES8_ENKUlvE_clEvENKUlvE_clEvEUlddE_St5arrayIPcLm3EEEEviT0_T1_:
        /* <DEDUP_REMOVED lines=83> */
.L_x_3828:
[----:B------:R-:W-:Y:S05]  /*0530*/  BSYNC B0 ;  /* 0x0000000000007941 */ /* 0x000fea0003800000 */
.L_x_3827:
        /* <DEDUP_REMOVED lines=24> */
[----:B------:R-:W-:Y:S05]  /*06c0*/  CALL.REL.NOINC `($__internal_6_$__cuda_sm20_div_rn_f64_full) ;  /* 0x00000060003c7944 */ /* 0x000fea0003c00000 */
.L_x_3832:
[----:B------:R-:W-:Y:S05]  /*06d0*/  BSYNC B2 ;  /* 0x0000000000027941 */ /* 0x000fea0003800000 */
.L_x_3831:
[----:B------:R-:W-:Y:S02]  /*06e0*/  IMAD.MOV.U32 R32, RZ, RZ, R2 ;  /* 0x000000ffff207224 */ /* 0x000fe400078e0002 */
[----:B------:R-:W-:-:S07]  /*06f0*/  IMAD.MOV.U32 R33, RZ, RZ, R3 ;  /* 0x000000ffff217224 */ /* 0x000fce00078e0003 */
.L_x_3830:
[----:B------:R-:W-:Y:S05]  /*0700*/  BSYNC B1 ;  /* 0x0000000000017941 */ /* 0x000fea0003800000 */
.L_x_3829:
        /* <DEDUP_REMOVED lines=60> */
.L_x_3834:
[----:B------:R-:W-:Y:S05]  /*0ad0*/  BSYNC B0 ;  /* 0x0000000000007941 */ /* 0x000fea0003800000 */
.L_x_3833:
        /* <DEDUP_REMOVED lines=24> */
[----:B------:R-:W-:Y:S05]  /*0c60*/  CALL.REL.NOINC `($__internal_6_$__cuda_sm20_div_rn_f64_full) ;  /* 0x0000005800d47944 */ /* 0x000fea0003c00000 */
.L_x_3838:
[----:B------:R-:W-:Y:S05]  /*0c70*/  BSYNC B2 ;  /* 0x0000000000027941 */ /* 0x000fea0003800000 */
.L_x_3837:
[----:B------:R-:W-:Y:S02]  /*0c80*/  IMAD.MOV.U32 R34, RZ, RZ, R2 ;  /* 0x000000ffff227224 */ /* 0x000fe400078e0002 */
[----:B------:R-:W-:-:S07]  /*0c90*/  IMAD.MOV.U32 R35, RZ, RZ, R3 ;  /* 0x000000ffff237224 */ /* 0x000fce00078e0003 */
.L_x_3836:
[----:B------:R-:W-:Y:S05]  /*0ca0*/  BSYNC B1 ;  /* 0x0000000000017941 */ /* 0x000fea0003800000 */
.L_x_3835:
        /* <DEDUP_REMOVED lines=60> */
.L_x_3840:
[----:B------:R-:W-:Y:S05]  /*1070*/  BSYNC B0 ;  /* 0x0000000000007941 */ /* 0x000fea0003800000 */
.L_x_3839:
        /* <DEDUP_REMOVED lines=25> */
.L_x_3844:
[----:B------:R-:W-:Y:S05]  /*1210*/  BSYNC B2 ;  /* 0x0000000000027941 */ /* 0x000fea0003800000 */
.L_x_3843:
[----:B------:R-:W-:Y:S01]  /*1220*/  MOV R28, R2 ;  /* 0x00000002001c7202 */ /* 0x000fe20000000f00 */
[----:B------:R-:W-:-:S07]  /*1230*/  IMAD.MOV.U32 R29, RZ, RZ, R3 ;  /* 0x000000ffff1d7224 */ /* 0x000fce00078e0003 */
.L_x_3842:
[----:B------:R-:W-:Y:S05]  /*1240*/  BSYNC B1 ;  /* 0x0000000000017941 */ /* 0x000fea0003800000 */
.L_x_3841:
        /* <DEDUP_REMOVED lines=60> */
.L_x_3846:
[----:B------:R-:W-:Y:S05]  /*1610*/  BSYNC B0 ;  /* 0x0000000000007941 */ /* 0x000fea0003800000 */
.L_x_3845:
        /* <DEDUP_REMOVED lines=25> */
.L_x_3850:
[----:B------:R-:W-:Y:S05]  /*17b0*/  BSYNC B2 ;  /* 0x0000000000027941 */ /* 0x000fea0003800000 */
.L_x_3849:
[----:B------:R-:W-:Y:S02]  /*17c0*/  IMAD.MOV.U32 R30, RZ, RZ, R2 ;  /* 0x000000ffff1e7224 */ /* 0x000fe400078e0002 */
[----:B------:R-:W-:-:S07]  /*17d0*/  IMAD.MOV.U32 R31, RZ, RZ, R3 ;  /* 0x000000ffff1f7224 */ /* 0x000fce00078e0003 */
.L_x_3848:
[----:B------:R-:W-:Y:S05]  /*17e0*/  BSYNC B1 ;  /* 0x0000000000017941 */ /* 0x000fea0003800000 */
.L_x_3847:
        /* <DEDUP_REMOVED lines=60> */
.L_x_3852:
[----:B------:R-:W-:Y:S05]  /*1bb0*/  BSYNC B0 ;  /* 0x0000000000007941 */ /* 0x000fea0003800000 */
.L_x_3851:
        /* <DEDUP_REMOVED lines=25> */
.L_x_3856:
[----:B------:R-:W-:Y:S05]  /*1d50*/  BSYNC B2 ;  /* 0x0000000000027941 */ /* 0x000fea0003800000 */
.L_x_3855:
[----:B------:R-:W-:Y:S02]  /*1d60*/  IMAD.MOV.U32 R24, RZ, RZ, R2 ;  /* 0x000000ffff187224 */ /* 0x000fe400078e0002 */
[----:B------:R-:W-:-:S07]  /*1d70*/  IMAD.MOV.U32 R25, RZ, RZ, R3 ;  /* 0x000000ffff197224 */ /* 0x000fce00078e0003 */
.L_x_3854:
[----:B------:R-:W-:Y:S05]  /*1d80*/  BSYNC B1 ;  /* 0x0000000000017941 */ /* 0x000fea0003800000 */
.L_x_3853:
        /* <DEDUP_REMOVED lines=60> */
.L_x_3858:
[----:B------:R-:W-:Y:S05]  /*2150*/  BSYNC B0 ;  /* 0x0000000000007941 */ /* 0x000fea0003800000 */
.L_x_3857:
        /* <DEDUP_REMOVED lines=25> */
.L_x_3862:
[----:B------:R-:W-:Y:S05]  /*22f0*/  BSYNC B2 ;  /* 0x0000000000027941 */ /* 0x000fea0003800000 */
.L_x_3861:
[----:B------:R-:W-:Y:S01]  /*2300*/  MOV R26, R2 ;  /* 0x00000002001a7202 */ /* 0x000fe20000000f00 */
[----:B------:R-:W-:-:S07]  /*2310*/  IMAD.MOV.U32 R27, RZ, RZ, R3 ;  /* 0x000000ffff1b7224 */ /* 0x000fce00078e0003 */
.L_x_3860:
[----:B------:R-:W-:Y:S05]  /*2320*/  BSYNC B1 ;  /* 0x0000000000017941 */ /* 0x000fea0003800000 */
.L_x_3859:
        /* <DEDUP_REMOVED lines=60> */
.L_x_3864:
[----:B------:R-:W-:Y:S05]  /*26f0*/  BSYNC B0 ;  /* 0x0000000000007941 */ /* 0x000fea0003800000 */
.L_x_3863:
        /* <DEDUP_REMOVED lines=25> */
.L_x_3868:
[----:B------:R-:W-:Y:S05]  /*2890*/  BSYNC B2 ;  /* 0x0000000000027941 */ /* 0x000fea0003800000 */
.L_x_3867:
[----:B------:R-:W-:Y:S02]  /*28a0*/  IMAD.MOV.U32 R20, RZ, RZ, R2 ;  /* 0x000000ffff147224 */ /* 0x000fe400078e0002 */
[----:B------:R-:W-:-:S07]  /*28b0*/  IMAD.MOV.U32 R21, RZ, RZ, R3 ;  /* 0x000000ffff157224 */ /* 0x000fce00078e0003 */
.L_x_3866:
[----:B------:R-:W-:Y:S05]  /*28c0*/  BSYNC B1 ;  /* 0x0000000000017941 */ /* 0x000fea0003800000 */
.L_x_3865:
        /* <DEDUP_REMOVED lines=60> */
.L_x_3870:
[----:B------:R-:W-:Y:S05]  /*2c90*/  BSYNC B0 ;  /* 0x0000000000007941 */ /* 0x000fea0003800000 */
.L_x_3869:
        /* <DEDUP_REMOVED lines=25> */
.L_x_3874:
[----:B------:R-:W-:Y:S05]  /*2e30*/  BSYNC B2 ;  /* 0x0000000000027941 */ /* 0x000fea0003800000 */
.L_x_3873:
[----:B------:R-:W-:Y:S02]  /*2e40*/  IMAD.MOV.U32 R22, RZ, RZ, R2 ;  /* 0x000000ffff167224 */ /* 0x000fe400078e0002 */
[----:B------:R-:W-:-:S07]  /*2e50*/  IMAD.MOV.U32 R23, RZ, RZ, R3 ;  /* 0x000000ffff177224 */ /* 0x000fce00078e0003 */
.L_x_3872:
[----:B------:R-:W-:Y:S05]  /*2e60*/  BSYNC B1 ;  /* 0x0000000000017941 */ /* 0x000fea0003800000 */
.L_x_3871:
        /* <DEDUP_REMOVED lines=11> */
.L_x_3826:
        /* <DEDUP_REMOVED lines=151> */
.L_x_3878:
[----:B------:R-:W-:Y:S05]  /*3890*/  BSYNC B0 ;  /* 0x0000000000007941 */ /* 0x000fea0003800000 */
.L_x_3877:
        /* <DEDUP_REMOVED lines=24> */
.L_x_3880:
[----:B------:R-:W-:Y:S05]  /*3a20*/  BSYNC B2 ;  /* 0x0000000000027941 */ /* 0x000fea0003800000 */
.L_x_3879:
[----:B------:R-:W-:Y:S02]  /*3a30*/  IMAD.MOV.U32 R34, RZ, RZ, R2 ;  /* 0x000000ffff227224 */ /* 0x000fe400078e0002 */
[----:B------:R-:W-:-:S07]  /*3a40*/  IMAD.MOV.U32 R35, RZ, RZ, R3 ;  /* 0x000000ffff237224 */ /* 0x000fce00078e0003 */
.L_x_3876:
[----:B------:R-:W-:Y:S05]  /*3a50*/  BSYNC B1 ;  /* 0x0000000000017941 */ /* 0x000fea0003800000 */
.L_x_3875:
        /* <DEDUP_REMOVED lines=66> */
.L_x_3884:
[----:B------:R-:W-:Y:S05]  /*3e80*/  BSYNC B0 ;  /* 0x0000000000007941 */ /* 0x000fea0003800000 */
.L_x_3883:
        /* <DEDUP_REMOVED lines=24> */
.L_x_3886:
[----:B------:R-:W-:Y:S05]  /*4010*/  BSYNC B2 ;  /* 0x0000000000027941 */ /* 0x000fea0003800000 */
.L_x_3885:
[----:B------:R-:W-:Y:S01]  /*4020*/  IMAD.MOV.U32 R42, RZ, RZ, R2 ;  /* 0x000000ffff2a7224 */ /* 0x000fe200078e0002 */
[----:B------:R-:W-:-:S07]  /*4030*/  MOV R43, R3 ;  /* 0x00000003002b7202 */ /* 0x000fce0000000f00 */
.L_x_3882:
[----:B------:R-:W-:Y:S05]  /*4040*/  BSYNC B1 ;  /* 0x0000000000017941 */ /* 0x000fea0003800000 */
.L_x_3881:
        /* <DEDUP_REMOVED lines=66> */
.L_x_3890:
[----:B------:R-:W-:Y:S05]  /*4470*/  BSYNC B0 ;  /* 0x0000000000007941 */ /* 0x000fea0003800000 */
.L_x_3889:
        /* <DEDUP_REMOVED lines=24> */
.L_x_3892:
[----:B------:R-:W-:Y:S05]  /*4600*/  BSYNC B2 ;  /* 0x0000000000027941 */ /* 0x000fea0003800000 */
.L_x_3891:
[----:B------:R-:W-:Y:S01]  /*4610*/  MOV R28, R2 ;  /* 0x00000002001c7202 */ /* 0x000fe20000000f00 */
[----:B------:R-:W-:-:S07]  /*4620*/  IMAD.MOV.U32 R29, RZ, RZ, R3 ;  /* 0x000000ffff1d7224 */ /* 0x000fce00078e0003 */
.L_x_3888:
[----:B------:R-:W-:Y:S05]  /*4630*/  BSYNC B1 ;  /* 0x0000000000017941 */ /* 0x000fea0003800000 */
.L_x_3887:
        /* <DEDUP_REMOVED lines=66> */
.L_x_3896:
[----:B------:R-:W-:Y:S05]  /*4a60*/  BSYNC B0 ;  /* 0x0000000000007941 */ /* 0x000fea0003800000 */
.L_x_3895:
        /* <DEDUP_REMOVED lines=23> */
[----:B------:R-:W-:Y:S05]  /*4be0*/  CALL.REL.NOINC `($__internal_6_$__cuda_sm20_div_rn_f64_full) ;  /* 0x0000001800f47944 */ /* 0x000fea0003c00000 */
.L_x_3898:
[----:B------:R-:W-:Y:S05]  /*4bf0*/  BSYNC B2 ;  /* 0x0000000000027941 */ /* 0x000fea0003800000 */
.L_x_3897:
[----:B------:R-:W-:Y:S02]  /*4c00*/  IMAD.MOV.U32 R30, RZ, RZ, R2 ;  /* 0x000000ffff1e7224 */ /* 0x000fe400078e0002 */
[----:B------:R-:W-:-:S07]  /*4c10*/  IMAD.MOV.U32 R31, RZ, RZ, R3 ;  /* 0x000000ffff1f7224 */ /* 0x000fce00078e0003 */
.L_x_3894:
[----:B------:R-:W-:Y:S05]  /*4c20*/  BSYNC B1 ;  /* 0x0000000000017941 */ /* 0x000fea0003800000 */
.L_x_3893:
        /* <DEDUP_REMOVED lines=66> */
.L_x_3902:
[----:B------:R-:W-:Y:S05]  /*5050*/  BSYNC B0 ;  /* 0x0000000000007941 */ /* 0x000fea0003800000 */
.L_x_3901:
        /* <DEDUP_REMOVED lines=24> */
.L_x_3904:
[----:B------:R-:W-:Y:S05]  /*51e0*/  BSYNC B2 ;  /* 0x0000000000027941 */ /* 0x000fea0003800000 */
.L_x_3903:
[----:B------:R-:W-:Y:S02]  /*51f0*/  IMAD.MOV.U32 R6, RZ, RZ, R2 ;  /* 0x000000ffff067224 */ /* 0x000fe400078e0002 */
[----:B------:R-:W-:-:S07]  /*5200*/  IMAD.MOV.U32 R7, RZ, RZ, R3 ;  /* 0x000000ffff077224 */ /* 0x000fce00078e0003 */
.L_x_3900:
[----:B------:R-:W-:Y:S05]  /*5210*/  BSYNC B1 ;  /* 0x0000000000017941 */ /* 0x000fea0003800000 */
.L_x_3899:
        /* <DEDUP_REMOVED lines=66> */
.L_x_3908:
[----:B------:R-:W-:Y:S05]  /*5640*/  BSYNC B0 ;  /* 0x0000000000007941 */ /* 0x000fea0003800000 */
.L_x_3907:
        /* <DEDUP_REMOVED lines=24> */
.L_x_3910:
[----:B------:R-:W-:Y:S05]  /*57d0*/  BSYNC B2 ;  /* 0x0000000000027941 */ /* 0x000fea0003800000 */
.L_x_3909:
[----:B------:R-:W-:Y:S02]  /*57e0*/  IMAD.MOV.U32 R20, RZ, RZ, R2 ;  /* 0x000000ffff147224 */ /* 0x000fe400078e0002 */
[----:B------:R-:W-:-:S07]  /*57f0*/  IMAD.MOV.U32 R21, RZ, RZ, R3 ;  /* 0x000000ffff157224 */ /* 0x000fce00078e0003 */
.L_x_3906:
[----:B------:R-:W-:Y:S05]  /*5800*/  BSYNC B1 ;  /* 0x0000000000017941 */ /* 0x000fea0003800000 */
.L_x_3905:
        /* <DEDUP_REMOVED lines=66> */
.L_x_3914:
[----:B------:R-:W-:Y:S05]  /*5c30*/  BSYNC B0 ;  /* 0x0000000000007941 */ /* 0x000fea0003800000 */
.L_x_3913:
        /* <DEDUP_REMOVED lines=24> */
.L_x_3916:
[----:B------:R-:W-:Y:S05]  /*5dc0*/  BSYNC B2 ;  /* 0x0000000000027941 */ /* 0x000fea0003800000 */
.L_x_3915:
[----:B------:R-:W-:Y:S01]  /*5dd0*/  IMAD.MOV.U32 R12, RZ, RZ, R2 ;  /* 0x000000ffff0c7224 */ /* 0x000fe200078e0002 */
[----:B------:R-:W-:-:S07]  /*5de0*/  MOV R13, R3 ;  /* 0x00000003000d7202 */ /* 0x000fce0000000f00 */
.L_x_3912:
[----:B------:R-:W-:Y:S05]  /*5df0*/  BSYNC B1 ;  /* 0x0000000000017941 */ /* 0x000fea0003800000 */
.L_x_3911:
        /* <DEDUP_REMOVED lines=66> */
.L_x_3920:
[----:B------:R-:W-:Y:S05]  /*6220*/  BSYNC B0 ;  /* 0x0000000000007941 */ /* 0x000fea0003800000 */
.L_x_3919:
        /* <DEDUP_REMOVED lines=24> */
.L_x_3922:
[----:B------:R-:W-:Y:S05]  /*63b0*/  BSYNC B2 ;  /* 0x0000000000027941 */ /* 0x000fea0003800000 */
.L_x_3921:
[----:B------:R-:W-:Y:S01]  /*63c0*/  MOV R16, R2 ;  /* 0x0000000200107202 */ /* 0x000fe20000000f00 */
[----:B------:R-:W-:-:S07]  /*63d0*/  IMAD.MOV.U32 R17, RZ, RZ, R3 ;  /* 0x000000ffff117224 */ /* 0x000fce00078e0003 */
.L_x_3918:
[----:B------:R-:W-:Y:S05]  /*63e0*/  BSYNC B1 ;  /* 0x0000000000017941 */ /* 0x000fea0003800000 */
.L_x_3917:
        /* <DEDUP_REMOVED lines=23> */
.L_x_3925:
[----:B------:R-:W-:-:S13]  /*6560*/  ISETP.GE.AND P0, PT, R0, R25, PT ;  /* 0x000000190000720c */ /* 0x000fda0003f06270 */
[----:B------:R-:W-:Y:S05]  /*6570*/  @P0 BRA `(.L_x_3927) ;  /* 0x0000000000300947 */ /* 0x000fea0003800000 */
[----:B0-----:R-:W0:Y:S01]  /*6580*/  LDC.64 R2, c[0x0][0x230] ;  /* 0x00008c00ff027b82 */ /* 0x001e220000000a00 */
[----:B------:R-:W-:Y:S02]  /*6590*/  IMAD.IADD R5, R24, 0x1, R0 ;  /* 0x0000000118057824 */ /* 0x000fe400078e0200 */
[----:B------:R-:W-:Y:S02]  /*65a0*/  VIADD R0, R0, 0x80 ;  /* 0x0000008000007836 */ /* 0x000fe40000000000 */
[----:B0-----:R-:W-:-:S05]  /*65b0*/  IMAD.WIDE.U32 R2, R5, 0x8, R2 ;  /* 0x0000000805027825 */ /* 0x001fca00078e0002 */
[----:B------:R1:W-:Y:S02]  /*65c0*/  STG.E.64 desc[UR4][R2.64], R30 ;  /* 0x0000001e02007986 */ /* 0x0003e4000c101b04 */
.L_x_3926:
[----:B------:R-:W-:-:S13]  /*65d0*/  ISETP.GE.AND P0, PT, R0, R25, PT ;  /* 0x000000190000720c */ /* 0x000fda0003f06270 */
[----:B------:R-:W-:Y:S05]  /*65e0*/  @P0 BRA `(.L_x_3928) ;  /* 0x0000000000340947 */ /* 0x000fea0003800000 */
[----:B01----:R-:W0:Y:S01]  /*65f0*/  LDC.64 R2, c[0x0][0x230] ;  /* 0x00008c00ff027b82 */ /* 0x003e220000000a00 */
[----:B------:R-:W-:Y:S01]  /*6600*/  IADD3 R5, R24, R0, RZ ;  /* 0x0000000018057210 */ /* 0x000fe20007ffe0ff */
[----:B------:R-:W-:-:S04]  /*6610*/  VIADD R0, R0, 0x80 ;  /* 0x0000008000007836 */ /* 0x000fc80000000000 */
[----:B0-----:R-:W-:-:S05]  /*6620*/  IMAD.WIDE.U32 R2, R5, 0x8, R2 ;  /* 0x0000000805027825 */ /* 0x001fca00078e0002 */
[----:B------:R1:W-:Y:S02]  /*6630*/  STG.E.64 desc[UR4][R2.64], R6 ;  /* 0x0000000602007986 */ /* 0x0003e4000c101b04 */
.L_x_3927:
        /* <DEDUP_REMOVED lines=8> */
.L_x_3928:
[----:B------:R-:W-:Y:S05]  /*66c0*/  BSYNC B1 ;  /* 0x0000000000017941 */ /* 0x000fea0003800000 */
.L_x_3924:
[----:B------:R-:W-:-:S13]  /*66d0*/  ISETP.GE.AND P0, PT, R0, R25, PT ;  /* 0x000000190000720c */ /* 0x000fda0003f06270 */
[----:B012---:R-:W0:Y:S01]  /*66e0*/  @!P0 LDC.64 R2, c[0x0][0x230] ;  /* 0x00008c00ff028b82 */ /* 0x007e220000000a00 */
[----:B------:R-:W-:Y:S01]  /*66f0*/  @!P0 IMAD.IADD R5, R24, 0x1, R0 ;  /* 0x0000000118058824 */ /* 0x000fe200078e0200 */
[----:B------:R-:W-:-:S03]  /*6700*/  @!P0 IADD3 R0, R0, 0x80, RZ ;  /* 0x0000008000008810 */ /* 0x000fc60007ffe0ff */
[----:B0-----:R-:W-:-:S05]  /*6710*/  @!P0 IMAD.WIDE.U32 R2, R5, 0x8, R2 ;  /* 0x0000000805028825 */ /* 0x001fca00078e0002 */
[----:B------:R2:W-:Y:S02]  /*6720*/  @!P0 STG.E.64 desc[UR4][R2.64], R12 ;  /* 0x0000000c02008986 */ /* 0x0005e4000c101b04 */
.L_x_3929:
[----:B------:R-:W-:Y:S05]  /*6730*/  BSYNC B0 ;  /* 0x0000000000007941 */ /* 0x000fea0003800000 */
.L_x_3923:
        /* <DEDUP_REMOVED lines=8> */
        .weak           $__internal_6_$__cuda_sm20_div_rn_f64_full
        .type           $__internal_6_$__cuda_sm20_div_rn_f64_full,@function
        .size           $__internal_6_$__cuda_sm20_div_rn_f64_full,(.L_x_7896 - $__internal_6_$__cuda_sm20_div_rn_f64_full)
$__internal_6_$__cuda_sm20_div_rn_f64_full:
        /* <DEDUP_REMOVED lines=70> */
.L_x_3931:
        /* <DEDUP_REMOVED lines=17> */
.L_x_3934:
[----:B------:R-:W-:Y:S01]  /*6d30*/  LOP3.LUT R3, R41, 0x80000, RZ, 0xfc, !PT ;  /* 0x0008000029037812 */ /* 0x000fe200078efcff */
[----:B------:R-:W-:-:S04]  /*6d40*/  IMAD.MOV.U32 R36, RZ, RZ, R40 ;  /* 0x000000ffff247224 */ /* 0x000fc800078e0028 */
[----:B------:R-:W-:Y:S01]  /*6d50*/  IMAD.MOV.U32 R37, RZ, RZ, R3 ;  /* 0x000000ffff257224 */ /* 0x000fe200078e0003 */
[----:B------:R-:W-:Y:S06]  /*6d60*/  BRA `(.L_x_3932) ;  /* 0x00000000000c7947 */ /* 0x000fec0003800000 */
.L_x_3933:
[----:B------:R-:W-:Y:S01]  /*6d70*/  LOP3.LUT R3, R47, 0x80000, RZ, 0xfc, !PT ;  /* 0x000800002f037812 */ /* 0x000fe200078efcff */
[----:B------:R-:W-:-:S04]  /*6d80*/  IMAD.MOV.U32 R36, RZ, RZ, R46 ;  /* 0x000000ffff247224 */ /* 0x000fc800078e002e */
[----:B------:R-:W-:-:S07]  /*6d90*/  IMAD.MOV.U32 R37, RZ, RZ, R3 ;  /* 0x000000ffff257224 */ /* 0x000fce00078e0003 */
.L_x_3932:
[----:B------:R-:W-:Y:S05]  /*6da0*/  BSYNC B0 ;  /* 0x0000000000007941 */ /* 0x000fea0003800000 */
.L_x_3930:
[----:B------:R-:W-:Y:S01]  /*6db0*/  IMAD.MOV.U32 R4, RZ, RZ, R0 ;  /* 0x000000ffff047224 */ /* 0x000fe200078e0000 */
[----:B------:R-:W-:Y:S01]  /*6dc0*/  MOV R2, R36 ;  /* 0x0000002400027202 */ /* 0x000fe20000000f00 */
[----:B------:R-:W-:Y:S02]  /*6dd0*/  IMAD.MOV.U32 R5, RZ, RZ, 0x0 ;  /* 0x00000000ff057424 */ /* 0x000fe400078e00ff */
[----:B------:R-:W-:Y:S02]  /*6de0*/  IMAD.MOV.U32 R3, RZ, RZ, R37 ;  /* 0x000000ffff037224 */ /* 0x000fe400078e0025 */
[----:B------:R-:W-:Y:S05]  /*6df0*/  RET.REL.NODEC R4 `(_ZN2at6native29vectorized_elementwise_kernelILi8EZZZNS0_65_GLOBAL__N__cd49fe81_27_ActivationSoftplusKernel_cu_1520ed90_292724softplus_backward_kernelERNS_18TensorIteratorBaseERKN3c106ScalarES8_ENKUlvE_clEvENKUlvE_clEvEUlddE_St5arrayIPcLm3EEEEviT0_T1_) ;  /* 0xffffff9004807950 */ /* 0x000fea0003c3ffff */
.L_x_3935:
        /* <DEDUP_REMOVED lines=16> */
.L_x_7896:


//--------------------- .text._ZN2at6native18elementwise_kernelILi128ELi4EZNS0_15gpu_kernel_implIZZZNS0_65_GLOBAL__N__cd49fe81_27_ActivationSoftplusKernel_cu_1520ed90_292715softplus_kernelERNS_18TensorIteratorBaseERKN3c106ScalarES9_ENKUlvE_clEvENKUlvE2_clEvEUlNS6_8BFloat16EE_EEvS5_RKT_EUliE_EEviT1_ --------------------------
	.section	.text._ZN2at6native18elementwise_kernelILi128ELi4EZNS0_15gpu_kernel_implIZZZNS0_65_GLOBAL__N__cd49fe81_27_ActivationSoftplusKernel_cu_1520ed90_292715softplus_kernelERNS_18TensorIteratorBaseERKN3c106ScalarES9_ENKUlvE_clEvENKUlvE2_clEvEUlNS6_8BFloat16EE_EEvS5_RKT_EUliE_EEviT1_,"ax",@progbits
	.align	128
        .global         _ZN2at6native18elementwise_kernelILi128ELi4EZNS0_15gpu_kernel_implIZZZNS0_65_GLOBAL__N__cd49fe81_27_ActivationSoftplusKernel_cu_1520ed90_292715softplus_kernelERNS_18TensorIteratorBaseERKN3c106ScalarES9_ENKUlvE_clEvENKUlvE2_clEvEUlNS6_8BFloat16EE_EEvS5_RKT_EUliE_EEviT1_
        .type           _ZN2at6native18elementwise_kernelILi128ELi4EZNS0_15gpu_kernel_implIZZZNS0_65_GLOBAL__N__cd49fe81_27_ActivationSoftplusKernel_cu_1520ed90_292715softplus_kernelERNS_18TensorIteratorBaseERKN3c106ScalarES9_ENKUlvE_clEvENKUlvE2_clEvEUlNS6_8BFloat16EE_EEvS5_RKT_EUliE_EEviT1_,@function
        .size           _ZN2at6native18elementwise_kernelILi128ELi4EZNS0_15gpu_kernel_implIZZZNS0_65_GLOBAL__N__cd49fe81_27_ActivationSoftplusKernel_cu_1520ed90_292715softplus_kernelERNS_18TensorIteratorBaseERKN3c106ScalarES9_ENKUlvE_clEvENKUlvE2_clEvEUlNS6_8BFloat16EE_EEvS5_RKT_EUliE_EEviT1_,(.L_x_7932 - _ZN2at6native18elementwise_kernelILi128ELi4EZNS0_15gpu_kernel_implIZZZNS0_65_GLOBAL__N__cd49fe81_27_ActivationSoftplusKernel_cu_1520ed90_292715softplus_kernelERNS_18TensorIteratorBaseERKN3c106ScalarES9_ENKUlvE_clEvENKUlvE2_clEvEUlNS6_8BFloat16EE_EEvS5_RKT_EUliE_EEviT1_)
        .other          _ZN2at6native18elementwise_kernelILi128ELi4EZNS0_15gpu_kernel_implIZZZNS0_65_GLOBAL__N__cd49fe81_27_ActivationSoftplusKernel_cu_1520ed90_292715softplus_kernelERNS_18TensorIteratorBaseERKN3c106ScalarES9_ENKUlvE_clEvENKUlvE2_clEvEUlNS6_8BFloat16EE_EEvS5_RKT_EUliE_EEviT1_,@"STO_CUDA_ENTRY STV_DEFAULT"
_ZN2at6native18elementwise_kernelILi128ELi4EZNS0_15gpu_kernel_implIZZZNS0_65_GLOBAL__N__cd49fe81_27_ActivationSoftplusKernel_cu_1520ed90_292715softplus_kernelERNS_18TensorIteratorBaseERKN3c106ScalarES9_ENKUlvE_clEvENKUlvE2_clEvEUlNS6_8BFloat16EE_EEvS5_RKT_EUliE_EEviT1_:
.text._ZN2at6native18elementwise_kernelILi128ELi4EZNS0_15gpu_kernel_implIZZZNS0_65_GLOBAL__N__cd49fe81_27_ActivationSoftplusKernel_cu_1520ed90_292715softplus_kernelERNS_18TensorIteratorBaseERKN3c106ScalarES9_ENKUlvE_clEvENKUlvE2_clEvEUlNS6_8BFloat16EE_EEvS5_RKT_EUliE_EEviT1_:
        /* <DEDUP_REMOVED lines=33> */
[----:B------:R-:W-:-:S04]  /*0210*/  ULDC.64 UR6, c[0x0][0x350] ;  /* 0x0000d40000067ab9 */ /* 0x000fc80000000a00 */
[----:B------:R-:W-:-:S04]  /*0220*/  IMAD.MOV R4, RZ, RZ, -R3 ;  /* 0x000000ffff047224 */ /* 0x000fc800078e0a03 */
[----:B------:R-:W-:-:S04]  /*0230*/  IMAD R4, R4, UR8, R5 ;  /* 0x0000000804047c24 */ /* 0x000fc8000f8e0205 */
[C---:B------:R-:W-:Y:S02]  /*0240*/  IMAD R16, R4.reuse, UR6, RZ ;  /* 0x0000000604107c24 */ /* 0x040fe4000f8e02ff */
[----:B------:R-:W-:Y:S02]  /*0250*/  IMAD R0, R4, UR7, RZ ;  /* 0x0000000704007c24 */ /* 0x000fe4000f8e02ff */
[C---:B------:R-:W-:Y:S02]  /*0260*/  IMAD R16, R19.reuse, UR4, R16 ;  /* 0x0000000413107c24 */ /* 0x040fe4000f8e0210 */
[----:B------:R-:W-:Y:S01]  /*0270*/  IMAD R0, R19, UR5, R0 ;  /* 0x0000000513007c24 */ /* 0x000fe2000f8e0200 */
[----:B------:R-:W-:Y:S06]  /*0280*/  @!P0 BRA `(.L_x_3938) ;  /* 0x0000001000488947 */ /* 0x000fec0003800000 */
[----:B------:R-:W-:Y:S01]  /*0290*/  IMAD.MOV.U32 R2, RZ, RZ, RZ ;  /* 0x000000ffff027224 */ /* 0x000fe200078e00ff */
[----:B------:R-:W-:Y:S01]  /*02a0*/  ULDC.64 UR4, c[0x0][0x238] ;  /* 0x00008e0000047ab9 */ /* 0x000fe20000000a00 */
[----:B------:R-:W-:Y:S02]  /*02b0*/  ISETP.NE.AND P0, PT, R6, 0x3, PT ;  /* 0x000000030600780c */ /* 0x000fe40003f05270 */
[----:B------:R-:W-:Y:S01]  /*02c0*/  IMAD.HI.U32 R4, R3, UR4, R2 ;  /* 0x0000000403047c27 */ /* 0x000fe2000f8e0002 */
[----:B------:R-:W-:-:S04]  /*02d0*/  ULDC UR4, c[0x0][0x234] ;  /* 0x00008d0000047ab9 */ /* 0x000fc80000000800 */
[----:B------:R-:W-:-:S05]  /*02e0*/  SHF.R.U32.HI R5, RZ, UR5, R4 ;  /* 0x00000005ff057c19 */ /* 0x000fca0008011604 */
[----:B------:R-:W-:-:S04]  /*02f0*/  IMAD.MOV R2, RZ, RZ, -R5 ;  /* 0x000000ffff027224 */ /* 0x000fc800078e0a05 */
[----:B------:R-:W-:Y:S01]  /*0300*/  IMAD R3, R2, UR4, R3 ;  /* 0x0000000402037c24 */ /* 0x000fe2000f8e0203 */
[----:B------:R-:W-:-:S03]  /*0310*/  ULDC.64 UR4, c[0x0][0x358] ;  /* 0x0000d60000047ab9 */ /* 0x000fc60000000a00 */
        /* <DEDUP_REMOVED lines=153> */
[----:B------:R-:W-:-:S03]  /*0cb0*/  ULDC.64 UR4, c[0x0][0x3c0] ;  /* 0x0000f00000047ab9 */ /* 0x000fc60000000a00 */
[----:B------:R-:W-:-:S05]  /*0cc0*/  IADD3 R4, -R3, RZ, RZ ;  /* 0x000000ff03047210 */ /* 0x000fca0007ffe1ff */
        /* <DEDUP_REMOVED lines=101> */
[----:B------:R-:W-:-:S03]  /*1320*/  ULDC.64 UR4, c[0x0][0x340] ;  /* 0x0000d00000047ab9 */ /* 0x000fc60000000a00 */
[----:B------:R-:W-:Y:S01]  /*1330*/  IMAD.HI.U32 R2, R3, UR4, R2 ;  /* 0x0000000403027c27 */ /* 0x000fe2000f8e0002 */
[----:B------:R-:W-:-:S04]  /*1340*/  ULDC UR4, c[0x0][0x33c] ;  /* 0x0000cf0000047ab9 */ /* 0x000fc80000000800 */
[----:B------:R-:W-:-:S05]  /*1350*/  SHF.R.U32.HI R2, RZ, UR5, R2 ;  /* 0x00000005ff027c19 */ /* 0x000fca0008011602 */
[----:B------:R-:W-:-:S04]  /*1360*/  IMAD.MOV R2, RZ, RZ, -R2 ;  /* 0x000000ffff027224 */ /* 0x000fc800078e0a02 */
[----:B------:R-:W-:Y:S01]  /*1370*/  IMAD R3, R2, UR4, R3 ;  /* 0x0000000402037c24 */ /* 0x000fe2000f8e0203 */
[----:B------:R-:W-:-:S03]  /*1380*/  ULDC.64 UR4, c[0x0][0x408] ;  /* 0x0001020000047ab9 */ /* 0x000fc60000000a00 */
[C---:B------:R-:W-:Y:S02]  /*1390*/  IMAD R16, R3.reuse, UR4, R16 ;  /* 0x0000000403107c24 */ /* 0x040fe4000f8e0210 */
[----:B------:R-:W-:-:S07]  /*13a0*/  IMAD R0, R3, UR5, R0 ;  /* 0x0000000503007c24 */ /* 0x000fce000f8e0200 */
.L_x_3938:
        /* <DEDUP_REMOVED lines=22> */
.L_x_3942:
[----:B------:R-:W2:Y:S02]  /*1510*/  LDG.E.U8 R2, desc[UR36][R2.64] ;  /* 0x0000002402027981 */ /* 0x000ea4000c1e1100 */
[----:B--2---:R-:W-:-:S04]  /*1520*/  I2FP.F32.U32 R0, R2 ;  /* 0x0000000200007245 */ /* 0x004fc80000201000 */
[----:B------:R-:W-:Y:S01]  /*1530*/  F2FP.BF16.F32.PACK_AB R0, RZ, R0 ;  /* 0x00000000ff00723e */ /* 0x000fe200000010ff */
[----:B------:R-:W-:Y:S06]  /*1540*/  BRA `(.L_x_3944) ;  /* 0x0000000c00907947 */ /* 0x000fec0003800000 */
.L_x_3941:
        /* <DEDUP_REMOVED lines=10> */
.L_x_3946:
[----:B------:R-:W2:Y:S02]  /*15f0*/  LDG.E R2, desc[UR36][R2.64] ;  /* 0x0000002402027981 */ /* 0x000ea4000c1e1900 */
[----:B--2---:R-:W-:-:S04]  /*1600*/  I2FP.F32.S32 R0, R2 ;  /* 0x0000000200007245 */ /* 0x004fc80000201400 */
[----:B------:R-:W-:Y:S01]  /*1610*/  F2FP.BF16.F32.PACK_AB R0, RZ, R0 ;  /* 0x00000000ff00723e */ /* 0x000fe200000010ff */
[----:B------:R-:W-:Y:S06]  /*1620*/  BRA `(.L_x_3944) ;  /* 0x0000000c00587947 */ /* 0x000fec0003800000 */
.L_x_3945:
[----:B------:R-:W2:Y:S02]  /*1630*/  LDG.E.U16 R2, desc[UR36][R2.64] ;  /* 0x0000002402027981 */ /* 0x000ea4000c1e1500 */
[----:B--2---:R-:W0:Y:S02]  /*1640*/  I2F.S16 R0, R2 ;  /* 0x0000000200007306 */ /* 0x004e240000101400 */
[----:B0-----:R-:W-:Y:S01]  /*1650*/  F2FP.BF16.F32.PACK_AB R0, RZ, R0 ;  /* 0x00000000ff00723e */ /* 0x001fe200000010ff */
[----:B------:R-:W-:Y:S06]  /*1660*/  BRA `(.L_x_3944) ;  /* 0x0000000c00487947 */ /* 0x000fec0003800000 */
.L_x_3940:
        /* <DEDUP_REMOVED lines=9> */
.L_x_3948:
[----:B------:R-:W2:Y:S02]  /*1700*/  LDG.E.U16 R0, desc[UR36][R2.64] ;  /* 0x0000002402007981 */ /* 0x000ea4000c1e1500 */
[----:B--2---:R-:W-:-:S05]  /*1710*/  HADD2.F32 R0, -RZ, R0.H0_H0 ;  /* 0x20000000ff007230 */ /* 0x004fca0000004100 */
[----:B------:R-:W-:Y:S01]  /*1720*/  F2FP.BF16.F32.PACK_AB R0, RZ, R0 ;  /* 0x00000000ff00723e */ /* 0x000fe200000010ff */
[----:B------:R-:W-:Y:S06]  /*1730*/  BRA `(.L_x_3944) ;  /* 0x0000000c00147947 */ /* 0x000fec0003800000 */
.L_x_3947:
        /* <DEDUP_REMOVED lines=9> */
.L_x_3950:
[----:B------:R-:W2:Y:S02]  /*17d0*/  LDG.E.U16 R2, desc[UR36][R2.64] ;  /* 0x0000002402027981 */ /* 0x000ea4000c1e1500 */
[----:B--2---:R-:W-:-:S05]  /*17e0*/  HADD2.F32 R0, -RZ, R2.H0_H0 ;  /* 0x20000002ff007230 */ /* 0x004fca0000004100 */
[----:B------:R-:W-:Y:S01]  /*17f0*/  F2FP.BF16.F32.PACK_AB R0, RZ, R0 ;  /* 0x00000000ff00723e */ /* 0x000fe200000010ff */
[----:B------:R-:W-:Y:S06]  /*1800*/  BRA `(.L_x_3944) ;  /* 0x0000000800e07947 */ /* 0x000fec0003800000 */
.L_x_3949:
        /* <DEDUP_REMOVED lines=8> */
.L_x_3939:
        /* <DEDUP_REMOVED lines=13> */
.L_x_3953:
        /* <DEDUP_REMOVED lines=8> */
.L_x_3952:
        /* <DEDUP_REMOVED lines=28> */
.L_x_3955:
        /* <DEDUP_REMOVED lines=15> */
.L_x_3954:
[----:B------:R0:W5:Y:S01]  /*1c90*/  LDG.E.U16 R0, desc[UR36][R2.64] ;  /* 0x0000002402007981 */ /* 0x000162000c1e1500 */
[----:B------:R-:W-:Y:S05]  /*1ca0*/  BRA `(.L_x_3944) ;  /* 0x0000000400b87947 */ /* 0x000fea0003800000 */
.L_x_3951:
        /* <DEDUP_REMOVED lines=12> */
.L_x_3958:
        /* <DEDUP_REMOVED lines=21> */
.L_x_3962:
[----:B------:R-:W-:Y:S05]  /*1ec0*/  BSYNC B1 ;  /* 0x0000000000017941 */ /* 0x000fea0003800000 */
.L_x_3961:
[----:B------:R-:W-:Y:S02]  /*1ed0*/  LEA R3, R0, 0x3b800000, 0x17 ;  /* 0x3b80000000037811 */ /* 0x000fe400078eb8ff */
[----:B------:R-:W-:-:S04]  /*1ee0*/  SHF.L.U32 R0, R2, 0x14, RZ ;  /* 0x0000001402007819 */ /* 0x000fc800000006ff */
[----:B------:R-:W-:-:S07]  /*1ef0*/  LOP3.LUT R0, R3, R0, R4, 0xfe, !PT ;  /* 0x0000000003007212 */ /* 0x000fce00078efe04 */
.L_x_3960:
[----:B------:R-:W-:Y:S05]  /*1f00*/  BSYNC B0 ;  /* 0x0000000000007941 */ /* 0x000fea0003800000 */
.L_x_3959:
[----:B------:R-:W-:Y:S01]  /*1f10*/  F2FP.BF16.F32.PACK_AB R0, RZ, R0 ;  /* 0x00000000ff00723e */ /* 0x000fe200000010ff */
[----:B------:R-:W-:Y:S06]  /*1f20*/  BRA `(.L_x_3944) ;  /* 0x0000000400187947 */ /* 0x000fec0003800000 */
.L_x_3957:
        /* <DEDUP_REMOVED lines=21> */
.L_x_3966:
[----:B------:R-:W-:Y:S05]  /*2080*/  BSYNC B1 ;  /* 0x0000000000017941 */ /* 0x000fea0003800000 */
.L_x_3965:
[----:B------:R-:W-:Y:S01]  /*2090*/  LEA R3, R0, 0x37800000, 0x17 ;  /* 0x3780000000037811 */ /* 0x000fe200078eb8ff */
[----:B------:R-:W-:-:S05]  /*20a0*/  IMAD.SHL.U32 R0, R2, 0x200000, RZ ;  /* 0x0020000002007824 */ /* 0x000fca00078e00ff */
[----:B------:R-:W-:-:S07]  /*20b0*/  LOP3.LUT R0, R3, R0, R4, 0xfe, !PT ;  /* 0x0000000003007212 */ /* 0x000fce00078efe04 */
.L_x_3964:
[----:B------:R-:W-:Y:S05]  /*20c0*/  BSYNC B0 ;  /* 0x0000000000007941 */ /* 0x000fea0003800000 */
.L_x_3963:
[----:B------:R-:W-:Y:S01]  /*20d0*/  F2FP.BF16.F32.PACK_AB R0, RZ, R0 ;  /* 0x00000000ff00723e */ /* 0x000fe200000010ff */
[----:B------:R-:W-:Y:S06]  /*20e0*/  BRA `(.L_x_3944) ;  /* 0x0000000000a87947 */ /* 0x000fec0003800000 */
.L_x_3956:
        /* <DEDUP_REMOVED lines=14> */
.L_x_3970:
[----:B------:R-:W-:Y:S05]  /*21d0*/  BSYNC B0 ;  /* 0x0000000000007941 */ /* 0x000fea0003800000 */
.L_x_3969:
[----:B------:R-:W-:Y:S01]  /*21e0*/  F2FP.BF16.F32.PACK_AB R0, RZ, R0 ;  /* 0x00000000ff00723e */ /* 0x000fe200000010ff */
[----:B------:R-:W-:Y:S06]  /*21f0*/  BRA `(.L_x_3944) ;  /* 0x0000000000647947 */ /* 0x000fec0003800000 */
.L_x_3943:
        /* <DEDUP_REMOVED lines=16> */
.L_x_3971:
[----:B------:R-:W-:Y:S01]  /*2300*/  PRMT R0, RZ, 0x7610, R0 ;  /* 0x00007610ff007816 */ /* 0x000fe20000000000 */
[----:B------:R-:W-:Y:S06]  /*2310*/  BRA `(.L_x_3944) ;  /* 0x00000000001c7947 */ /* 0x000fec0003800000 */
.L_x_3968:
[----:B------:R-:W2:Y:S02]  /*2320*/  LDG.E.64 R2, desc[UR36][R2.64] ;  /* 0x0000002402027981 */ /* 0x000ea4000c1e1b00 */
[----:B--2---:R-:W0:Y:S02]  /*2330*/  I2F.U64 R0, R2 ;  /* 0x0000000200007312 */ /* 0x004e240000301000 */
[----:B0-----:R-:W-:Y:S01]  /*2340*/  F2FP.BF16.F32.PACK_AB R0, RZ, R0 ;  /* 0x00000000ff00723e */ /* 0x001fe200000010ff */
[----:B------:R-:W-:Y:S06]  /*2350*/  BRA `(.L_x_3944) ;  /* 0x00000000000c7947 */ /* 0x000fec0003800000 */
.L_x_3967:
[----:B------:R-:W2:Y:S02]  /*2360*/  LDG.E R2, desc[UR36][R2.64] ;  /* 0x0000002402027981 */ /* 0x000ea4000c1e1900 */
[----:B--2---:R-:W-:-:S04]  /*2370*/  I2FP.F32.U32 R0, R2 ;  /* 0x0000000200007245 */ /* 0x004fc80000201000 */
[----:B------:R-:W-:-:S07]  /*2380*/  F2FP.BF16.F32.PACK_AB R0, RZ, R0 ;  /* 0x00000000ff00723e */ /* 0x000fce00000010ff */
.L_x_3944:
[----:B0-----:R-:W0:Y:S01]  /*2390*/  LDC.64 R2, c[0x0][0x420] ;  /* 0x00010800ff027b82 */ /* 0x001e220000000a00 */
[----:B-----5:R-:W-:Y:S01]  /*23a0*/  IMAD.U32 R5, R0, 0x10000, RZ ;  /* 0x0001000000057824 */ /* 0x020fe200078e00ff */
[----:B------:R-:W-:Y:S03]  /*23b0*/  BSSY B0, `(.L_x_3972) ;  /* 0x0000028000007945 */ /* 0x000fe60003800000 */
[----:B0-----:R-:W-:-:S05]  /*23c0*/  FMUL.FTZ R0, R5, R2 ;  /* 0x0000000205007220 */ /* 0x001fca0000410000 */
[----:B------:R-:W-:-:S13]  /*23d0*/  FSETP.GT.FTZ.AND P0, PT, R0, R3, PT ;  /* 0x000000030000720b */ /* 0x000fda0003f14000 */
[----:B------:R-:W-:Y:S05]  /*23e0*/  @P0 BRA `(.L_x_3973) ;  /* 0x0000000000900947 */ /* 0x000fea0003800000 */
[----:B------:R-:W-:Y:S01]  /*23f0*/  FMUL.FTZ R5, R5, R2 ;  /* 0x0000000205057220 */ /* 0x000fe20000410000 */
[----:B------:R-:W-:Y:S01]  /*2400*/  IMAD.MOV.U32 R6, RZ, RZ, 0x3e800000 ;  /* 0x3e800000ff067424 */ /* 0x000fe200078e00ff */
[----:B------:R-:W-:Y:S01]  /*2410*/  MUFU.RCP R2, R2 ;  /* 0x0000000200027308 */ /* 0x000fe20000001000 */
[----:B------:R-:W-:Y:S02]  /*2420*/  IMAD.MOV.U32 R7, RZ, RZ, 0x3d39bf78 ;  /* 0x3d39bf78ff077424 */ /* 0x000fe400078e00ff */
[----:B------:R-:W-:Y:S01]  /*2430*/  FMUL.FTZ R0, R5, 1.4426950216293334961 ;  /* 0x3fb8aa3b05007820 */ /* 0x000fe20000410000 */
[----:B------:R-:W-:Y:S05]  /*2440*/  BSSY B1, `(.L_x_3974) ;  /* 0x000001d000017945 */ /* 0x000fea0003800000 */
[----:B------:R-:W0:Y:S02]  /*2450*/  MUFU.EX2 R0, R0 ;  /* 0x0000000000007308 */ /* 0x000e240000000800 */
[C---:B0-----:R-:W-:Y:S01]  /*2460*/  FADD.FTZ.RZ R3, R0.reuse, 1 ;  /* 0x3f80000000037421 */ /* 0x041fe2000001c000 */
[----:B------:R-:W-:-:S03]  /*2470*/  ISETP.GE.U32.AND P0, PT, R0, 0x7f800000, PT ;  /* 0x7f8000000000780c */ /* 0x000fc60003f06070 */
[----:B------:R-:W-:-:S05]  /*2480*/  VIADD R3, R3, 0xc0c00000 ;  /* 0xc0c0000003037836 */ /* 0x000fca0000000000 */
[----:B------:R-:W-:-:S04]  /*2490*/  LOP3.LUT R3, R3, 0xff800000, RZ, 0xc0, !PT ;  /* 0xff80000003037812 */ /* 0x000fc800078ec0ff */
[----:B------:R-:W-:Y:S01]  /*24a0*/  IADD3 R5, -R3, 0x40800000, RZ ;  /* 0x4080000003057810 */ /* 0x000fe20007ffe1ff */
[----:B------:R-:W-:Y:S01]  /*24b0*/  IMAD.IADD R4, R0, 0x1, -R3 ;  /* 0x0000000100047824 */ /* 0x000fe200078e0a03 */
[----:B------:R-:W-:-:S03]  /*24c0*/  I2FP.F32.S32 R3, R3 ;  /* 0x0000000300037245 */ /* 0x000fc60000201400 */
[----:B------:R-:W-:Y:S02]  /*24d0*/  FFMA.FTZ R5, R5, R6, -1 ;  /* 0xbf80000005057423 */ /* 0x000fe40000010006 */
[----:B------:R-:W-:Y:S02]  /*24e0*/  FMUL.FTZ R3, R3, 1.1920928955078125e-07 ;  /* 0x3400000003037820 */ /* 0x000fe40000410000 */
[----:B------:R-:W-:-:S04]  /*24f0*/  FADD.FTZ R4, R4, R5 ;  /* 0x0000000504047221 */ /* 0x000fc80000010000 */
[----:B------:R-:W-:-:S04]  /*2500*/  FFMA.FTZ R5, R4, -R7, 0.10546888411045074463 ;  /* 0x3dd8001204057423 */ /* 0x000fc80000010807 */
[----:B------:R-:W-:-:S04]  /*2510*/  FFMA.FTZ R5, R4, R5, -0.13229703903198242188 ;  /* 0xbe0778e004057423 */ /* 0x000fc80000010005 */
[----:B------:R-:W-:-:S04]  /*2520*/  FFMA.FTZ R5, R4, R5, 0.14491446316242218018 ;  /* 0x3e14647504057423 */ /* 0x000fc80000010005 */
[----:B------:R-:W-:-:S04]  /*2530*/  FFMA.FTZ R5, R4, R5, -0.16641564667224884033 ;  /* 0xbe2a68dd04057423 */ /* 0x000fc80000010005 */
[----:B------:R-:W-:-:S04]  /*2540*/  FFMA.FTZ R5, R4, R5, 0.19988867640495300293 ;  /* 0x3e4caf9e04057423 */ /* 0x000fc80000010005 */
[----:B------:R-:W-:-:S04]  /*2550*/  FFMA.FTZ R5, R4, R5, -0.25000196695327758789 ;  /* 0xbe80004204057423 */ /* 0x000fc80000010005 */
[----:B------:R-:W-:-:S04]  /*2560*/  FFMA.FTZ R5, R4, R5, 0.33333510160446166992 ;  /* 0x3eaaaae604057423 */ /* 0x000fc80000010005 */
[----:B------:R-:W-:-:S04]  /*2570*/  FFMA.FTZ R5, R4, R5, -0.5 ;  /* 0xbf00000004057423 */ /* 0x000fc80000010005 */
[----:B------:R-:W-:-:S04]  /*2580*/  FMUL.FTZ R5, R4, R5 ;  /* 0x0000000504057220 */ /* 0x000fc80000410000 */
[----:B------:R-:W-:-:S04]  /*2590*/  FFMA.FTZ R4, R4, R5, R4 ;  /* 0x0000000504047223 */ /* 0x000fc80000010004 */
[----:B------:R-:W-:Y:S01]  /*25a0*/  FFMA.FTZ R3, R3, 0.69314718246459960938, R4 ;  /* 0x3f31721803037823 */ /* 0x000fe20000010004 */
[----:B------:R-:W-:Y:S06]  /*25b0*/  @!P0 BRA `(.L_x_3975) ;  /* 0x0000000000148947 */ /* 0x000fec0003800000 */
[C---:B------:R-:W-:Y:S02]  /*25c0*/  ISETP.GE.AND P0, PT, R0.reuse, -0x407fffff, PT ;  /* 0xbf8000010000780c */ /* 0x040fe40003f06270 */
[----:B------:R-:W-:-:S11]  /*25d0*/  FSETP.NEU.FTZ.AND P1, PT, R0, RZ, PT ;  /* 0x000000ff0000720b */ /* 0x000fd60003f3d000 */
[----:B------:R-:W-:-:S04]  /*25e0*/  @P0 IMAD.MOV.U32 R5, RZ, RZ, 0x7f800000 ;  /* 0x7f800000ff050424 */ /* 0x000fc800078e00ff */
[----:B------:R-:W-:-:S05]  /*25f0*/  @P0 FFMA.FTZ R3, R0, R5, +INF ;  /* 0x7f80000000030423 */ /* 0x000fca0000010005 */
[----:B------:R-:W-:-:S07]  /*2600*/  FSEL R3, R3, -RZ, P1 ;  /* 0x800000ff03037208 */ /* 0x000fce0000800000 */
.L_x_3975:
[----:B------:R-:W-:Y:S05]  /*2610*/  BSYNC B1 ;  /* 0x0000000000017941 */ /* 0x000fea0003800000 */
.L_x_3974:
[----:B------:R-:W-:-:S07]  /*2620*/  FMUL.FTZ R5, R2, R3 ;  /* 0x0000000302057220 */ /* 0x000fce0000410000 */
.L_x_3973:
[----:B------:R-:W-:Y:S05]  /*2630*/  BSYNC B0 ;  /* 0x0000000000007941 */ /* 0x000fea0003800000 */
.L_x_3972:
[----:B------:R-:W0:Y:S01]  /*2640*/  LDC.U8 R2, c[0x0][0x430] ;  /* 0x00010c00ff027b82 */ /* 0x000e220000000000 */
[----:B------:R-:W1:Y:S01]  /*2650*/  F2F.BF16.F32 R5, R5 ;  /* 0x0000000500057304 */ /* 0x000e620000202000 */
[----:B0-----:R-:W-:-:S04]  /*2660*/  PRMT R0, R2, 0x9910, RZ ;  /* 0x0000991002007816 */ /* 0x001fc800000000ff */
[----:B------:R-:W-:-:S13]  /*2670*/  ISETP.GT.AND P0, PT, R0, 0x9, PT ;  /* 0x000000090000780c */ /* 0x000fda0003f04270 */
[----:B-1----:R-:W-:Y:S05]  /*2680*/  @P0 BRA `(.L_x_3976) ;  /* 0x00000004000c0947 */ /* 0x002fea0003800000 */
        /* <DEDUP_REMOVED lines=8> */
[----:B------:R-:W-:-:S04]  /*2710*/  IMAD.U32 R0, R5, 0x10000, RZ ;  /* 0x0001000005007824 */ /* 0x000fc800078e00ff */
[----:B------:R-:W0:Y:S02]  /*2720*/  F2I.FTZ.TRUNC.NTZ R3, R0 ;  /* 0x0000000000037305 */ /* 0x000e24000021f100 */
[----:B0-----:R0:W-:Y:S01]  /*2730*/  STG.E.U8 desc[UR36][R16.64], R3 ;  /* 0x0000000310007986 */ /* 0x0011e2000c101124 */
[----:B------:R-:W-:Y:S05]  /*2740*/  BRA `(.L_x_3981) ;  /* 0x0000000c00947947 */ /* 0x000fea0003800000 */
.L_x_3979:
[----:B------:R-:W-:-:S06]  /*2750*/  IMAD.U32 R3, R5, 0x10000, RZ ;  /* 0x0001000005037824 */ /* 0x000fcc00078e00ff */
[----:B------:R-:W0:Y:S02]  /*2760*/  F2I.S64.TRUNC R2, R3 ;  /* 0x0000000300027311 */ /* 0x000e24000020d900 */
[----:B0-----:R1:W-:Y:S01]  /*2770*/  STG.E.U8 desc[UR36][R16.64], R2 ;  /* 0x0000000210007986 */ /* 0x0013e2000c101124 */
[----:B------:R-:W-:Y:S05]  /*2780*/  BRA `(.L_x_3981) ;  /* 0x0000000c00847947 */ /* 0x000fea0003800000 */
.L_x_3978:
[----:B------:R-:W-:-:S13]  /*2790*/  ISETP.NE.AND P0, PT, R0, 0x2, PT ;  /* 0x000000020000780c */ /* 0x000fda0003f05270 */
[----:B------:R-:W-:Y:S05]  /*27a0*/  @!P0 BRA `(.L_x_3982) ;  /* 0x0000000000308947 */ /* 0x000fea0003800000 */
[----:B------:R-:W-:-:S13]  /*27b0*/  ISETP.NE.AND P0, PT, R0, 0x3, PT ;  /* 0x000000030000780c */ /* 0x000fda0003f05270 */
[----:B------:R-:W-:Y:S05]  /*27c0*/  @!P0 BRA `(.L_x_3983) ;  /* 0x0000000000188947 */ /* 0x000fea0003800000 */
[----:B------:R-:W-:-:S13]  /*27d0*/  ISETP.NE.AND P0, PT, R0, 0x4, PT ;  /* 0x000000040000780c */ /* 0x000fda0003f05270 */
[----:B------:R-:W-:Y:S05]  /*27e0*/  @P0 BRA `(.L_x_3980) ;  /* 0x0000000c000c0947 */ /* 0x000fea0003800000 */
[----:B------:R-:W-:-:S06]  /*27f0*/  IMAD.U32 R2, R5, 0x10000, RZ ;  /* 0x0001000005027824 */ /* 0x000fcc00078e00ff */
[----:B------:R-:W0:Y:S02]  /*2800*/  F2I.S64.TRUNC R2, R2 ;  /* 0x0000000200027311 */ /* 0x000e24000020d900 */
[----:B0-----:R4:W-:Y:S01]  /*2810*/  STG.E.64 desc[UR36][R16.64], R2 ;  /* 0x0000000210007986 */ /* 0x0019e2000c101b24 */
[----:B------:R-:W-:Y:S05]  /*2820*/  BRA `(.L_x_3981) ;  /* 0x0000000c005c7947 */ /* 0x000fea0003800000 */
.L_x_3983:
[----:B------:R-:W-:-:S06]  /*2830*/  IMAD.U32 R5, R5, 0x10000, RZ ;  /* 0x0001000005057824 */ /* 0x000fcc00078e00ff */
[----:B------:R-:W0:Y:S02]  /*2840*/  F2I.FTZ.TRUNC.NTZ R5, R5 ;  /* 0x0000000500057305 */ /* 0x000e24000021f100 */
[----:B0-----:R3:W-:Y:S01]  /*2850*/  STG.E desc[UR36][R16.64], R5 ;  /* 0x0000000510007986 */ /* 0x0017e2000c101924 */
[----:B------:R-:W-:Y:S05]  /*2860*/  BRA `(.L_x_3981) ;  /* 0x0000000c004c7947 */ /* 0x000fea0003800000 */
.L_x_3982:
[----:B------:R-:W-:-:S06]  /*2870*/  IMAD.U32 R5, R5, 0x10000, RZ ;  /* 0x0001000005057824 */ /* 0x000fcc00078e00ff */
[----:B------:R-:W0:Y:S02]  /*2880*/  F2I.FTZ.TRUNC.NTZ R5, R5 ;  /* 0x0000000500057305 */ /* 0x000e24000021f100 */
[----:B0-----:R2:W-:Y:S01]  /*2890*/  STG.E.U16 desc[UR36][R16.64], R5 ;  /* 0x0000000510007986 */ /* 0x0015e2000c101524 */
[----:B------:R-:W-:Y:S05]  /*28a0*/  BRA `(.L_x_3981) ;  /* 0x0000000c003c7947 */ /* 0x000fea0003800000 */
.L_x_3977:
[----:B------:R-:W-:-:S13]  /*28b0*/  ISETP.GT.AND P0, PT, R0, 0x6, PT ;  /* 0x000000060000780c */ /* 0x000fda0003f04270 */
[----:B------:R-:W-:Y:S05]  /*28c0*/  @P0 BRA `(.L_x_3984) ;  /* 0x00000000002c0947 */ /* 0x000fea0003800000 */
[----:B------:R-:W-:-:S13]  /*28d0*/  ISETP.NE.AND P0, PT, R0, 0x5, PT ;  /* 0x000000050000780c */ /* 0x000fda0003f05270 */
[----:B------:R-:W-:Y:S05]  /*28e0*/  @!P0 BRA `(.L_x_3985) ;  /* 0x0000000000148947 */ /* 0x000fea0003800000 */
[----:B------:R-:W-:-:S13]  /*28f0*/  ISETP.NE.AND P0, PT, R0, 0x6, PT ;  /* 0x000000060000780c */ /* 0x000fda0003f05270 */
[----:B------:R-:W-:Y:S05]  /*2900*/  @P0 BRA `(.L_x_3980) ;  /* 0x0000000800c40947 */ /* 0x000fea0003800000 */
[----:B------:R-:W-:-:S05]  /*2910*/  IMAD.U32 R5, R5, 0x10000, RZ ;  /* 0x0001000005057824 */ /* 0x000fca00078e00ff */
[----:B------:R0:W-:Y:S01]  /*2920*/  STG.E desc[UR36][R16.64], R5 ;  /* 0x0000000510007986 */ /* 0x0001e2000c101924 */
[----:B------:R-:W-:Y:S05]  /*2930*/  BRA `(.L_x_3981) ;  /* 0x0000000c00187947 */ /* 0x000fea0003800000 */
.L_x_3985:
[----:B------:R-:W-:-:S05]  /*2940*/  IMAD.U32 R0, R5, 0x10000, RZ ;  /* 0x0001000005007824 */ /* 0x000fca00078e00ff */
[----:B------:R-:W-:-:S05]  /*2950*/  F2FP.F16.F32.PACK_AB R0, RZ, R0 ;  /* 0x00000000ff00723e */ /* 0x000fca00000000ff */
[----:B------:R0:W-:Y:S01]  /*2960*/  STG.E.U16 desc[UR36][R16.64], R0 ;  /* 0x0000000010007986 */ /* 0x0001e2000c101524 */
[----:B------:R-:W-:Y:S05]  /*2970*/  BRA `(.L_x_3981) ;  /* 0x0000000c00087947 */ /* 0x000fea0003800000 */
.L_x_3984:
[----:B------:R-:W-:-:S13]  /*2980*/  ISETP.NE.AND P0, PT, R0, 0x7, PT ;  /* 0x000000070000780c */ /* 0x000fda0003f05270 */
[----:B------:R-:W-:Y:S05]  /*2990*/  @!P0 BRA `(.L_x_3986) ;  /* 0x0000000000348947 */ /* 0x000fea0003800000 */
[----:B------:R-:W-:-:S13]  /*29a0*/  ISETP.NE.AND P0, PT, R0, 0x8, PT ;  /* 0x000000080000780c */ /* 0x000fda0003f05270 */
[----:B------:R-:W-:Y:S05]  /*29b0*/  @!P0 BRA `(.L_x_3987) ;  /* 0x0000000000188947 */ /* 0x000fea0003800000 */
[----:B------:R-:W-:-:S13]  /*29c0*/  ISETP.NE.AND P0, PT, R0, 0x9, PT ;  /* 0x000000090000780c */ /* 0x000fda0003f05270 */
[----:B------:R-:W-:Y:S05]  /*29d0*/  @P0 BRA `(.L_x_3980) ;  /* 0x0000000800900947 */ /* 0x000fea0003800000 */
[----:B------:R-:W-:Y:S02]  /*29e0*/  IMAD.U32 R2, R5, 0x10000, RZ ;  /* 0x0001000005027824 */ /* 0x000fe400078e00ff */
[----:B------:R-:W-:-:S05]  /*29f0*/  IMAD.MOV.U32 R3, RZ, RZ, RZ ;  /* 0x000000ffff037224 */ /* 0x000fca00078e00ff */
[----:B------:R0:W-:Y:S01]  /*2a00*/  STG.E.64 desc[UR36][R16.64], R2 ;  /* 0x0000000210007986 */ /* 0x0001e2000c101b24 */
[----:B------:R-:W-:Y:S05]  /*2a10*/  BRA `(.L_x_3981) ;  /* 0x0000000800e07947 */ /* 0x000fea0003800000 */
.L_x_3987:
[----:B------:R-:W-:-:S04]  /*2a20*/  SHF.L.U32 R5, R5, 0x10, RZ ;  /* 0x0000001005057819 */ /* 0x000fc800000006ff */
[----:B------:R-:W-:-:S04]  /*2a30*/  F2FP.F16.F32.PACK_AB R3, RZ, R5 ;  /* 0x00000005ff03723e */ /* 0x000fc800000000ff */
[----:B------:R-:W-:-:S05]  /*2a40*/  PRMT R3, R3, 0x5410, RZ ;  /* 0x0000541003037816 */ /* 0x000fca00000000ff */
[----:B------:R0:W-:Y:S01]  /*2a50*/  STG.E desc[UR36][R16.64], R3 ;  /* 0x0000000310007986 */ /* 0x0001e2000c101924 */
[----:B------:R-:W-:Y:S05]  /*2a60*/  BRA `(.L_x_3981) ;  /* 0x0000000800cc7947 */ /* 0x000fea0003800000 */
.L_x_3986:
[----:B------:R-:W-:-:S04]  /*2a70*/  IMAD.U32 R2, R5, 0x10000, RZ ;  /* 0x0001000005027824 */ /* 0x000fc800078e00ff */
[----:B------:R-:W-:-:S06]  /*2a80*/  FMUL.FTZ R2, R2, 1 ;  /* 0x3f80000002027820 */ /* 0x000fcc0000410000 */
[----:B------:R-:W0:Y:S02]  /*2a90*/  F2F.F64.F32 R2, R2 ;  /* 0x0000000200027310 */ /* 0x000e240000201800 */
[----:B0-----:R0:W-:Y:S01]  /*2aa0*/  STG.E.64 desc[UR36][R16.64], R2 ;  /* 0x0000000210007986 */ /* 0x0011e2000c101b24 */
[----:B------:R-:W-:Y:S05]  /*2ab0*/  BRA `(.L_x_3981) ;  /* 0x0000000800b87947 */ /* 0x000fea0003800000 */
.L_x_3976:
        /* <DEDUP_REMOVED lines=8> */
[----:B------:R-:W-:-:S05]  /*2b40*/  IMAD.U32 R5, R5, 0x10000, RZ ;  /* 0x0001000005057824 */ /* 0x000fca00078e00ff */
[----:B------:R-:W-:-:S04]  /*2b50*/  FSETP.NEU.FTZ.AND P0, PT, R5, RZ, PT ;  /* 0x000000ff0500720b */ /* 0x000fc80003f1d000 */
[----:B------:R-:W-:-:S05]  /*2b60*/  SEL R3, RZ, 0x1, !P0 ;  /* 0x00000001ff037807 */ /* 0x000fca0004000000 */
[----:B------:R0:W-:Y:S01]  /*2b70*/  STG.E.U8 desc[UR36][R16.64], R3 ;  /* 0x0000000310007986 */ /* 0x0001e2000c101124 */
[----:B------:R-:W-:Y:S05]  /*2b80*/  BRA `(.L_x_3981) ;  /* 0x0000000800847947 */ /* 0x000fea0003800000 */
.L_x_3990:
[----:B------:R-:W-:Y:S01]  /*2b90*/  IMAD.U32 R5, R5, 0x10000, RZ ;  /* 0x0001000005057824 */ /* 0x000fe200078e00ff */
[----:B------:R-:W-:-:S03]  /*2ba0*/  CS2R R6, SRZ ;  /* 0x0000000000067805 */ /* 0x000fc6000001ff00 */
[----:B------:R-:W-:-:S06]  /*2bb0*/  FMUL.FTZ R5, R5, 1 ;  /* 0x3f80000005057820 */ /* 0x000fcc0000410000 */
[----:B------:R-:W0:Y:S02]  /*2bc0*/  F2F.F64.F32 R4, R5 ;  /* 0x0000000500047310 */ /* 0x000e240000201800 */
[----:B0-----:R0:W-:Y:S01]  /*2bd0*/  STG.E.128 desc[UR36][R16.64], R4 ;  /* 0x0000000410007986 */ /* 0x0011e2000c101d24 */
[----:B------:R-:W-:Y:S05]  /*2be0*/  BRA `(.L_x_3981) ;  /* 0x00000008006c7947 */ /* 0x000fea0003800000 */
.L_x_3989:
        /* <DEDUP_REMOVED lines=21> */
.L_x_3994:
[----:B------:R-:W-:Y:S05]  /*2d40*/  BSYNC B0 ;  /* 0x0000000000007941 */ /* 0x000fea0003800000 */
.L_x_3993:
[----:B------:R-:W-:-:S05]  /*2d50*/  LOP3.LUT R3, R0, R3, RZ, 0xfc, !PT ;  /* 0x0000000300037212 */ /* 0x000fca00078efcff */
[----:B------:R0:W-:Y:S01]  /*2d60*/  STG.E.U8 desc[UR36][R16.64], R3 ;  /* 0x0000000310007986 */ /* 0x0001e2000c101124 */
[----:B------:R-:W-:Y:S05]  /*2d70*/  BRA `(.L_x_3981) ;  /* 0x0000000800087947 */ /* 0x000fea0003800000 */
.L_x_3992:
        /* <DEDUP_REMOVED lines=13> */
.L_x_3996:
[----:B------:R-:W-:Y:S01]  /*2e50*/  IMAD.MOV.U32 R0, RZ, RZ, 0x7f ;  /* 0x0000007fff007424 */ /* 0x000fe200078e00ff */
[----:B------:R-:W-:-:S04]  /*2e60*/  ISETP.GT.U32.AND P0, PT, R2, 0x7f800000, PT ;  /* 0x7f8000000200780c */ /* 0x000fc80003f04070 */
[----:B------:R-:W-:-:S09]  /*2e70*/  SEL R0, R0, 0x7c, P0 ;  /* 0x0000007c00007807 */ /* 0x000fd20000000000 */
.L_x_3997:
[----:B------:R-:W-:Y:S05]  /*2e80*/  BSYNC B0 ;  /* 0x0000000000007941 */ /* 0x000fea0003800000 */
.L_x_3995:
[----:B------:R-:W-:-:S04]  /*2e90*/  LOP3.LUT R2, R5, 0x80000000, RZ, 0xc0, !PT ;  /* 0x8000000005027812 */ /* 0x000fc800078ec0ff */
[----:B------:R-:W-:-:S04]  /*2ea0*/  SHF.R.U32.HI R3, RZ, 0x18, R2 ;  /* 0x00000018ff037819 */ /* 0x000fc80000011602 */
[----:B------:R-:W-:-:S05]  /*2eb0*/  LOP3.LUT R3, R0, R3, RZ, 0xfc, !PT ;  /* 0x0000000300037212 */ /* 0x000fca00078efcff */
[----:B------:R0:W-:Y:S01]  /*2ec0*/  STG.E.U8 desc[UR36][R16.64], R3 ;  /* 0x0000000310007986 */ /* 0x0001e2000c101124 */
[----:B------:R-:W-:Y:S05]  /*2ed0*/  BRA `(.L_x_3981) ;  /* 0x0000000400b07947 */ /* 0x000fea0003800000 */
.L_x_3991:
[----:B------:R0:W-:Y:S01]  /*2ee0*/  STG.E.U16 desc[UR36][R16.64], R5 ;  /* 0x0000000510007986 */ /* 0x0001e2000c101524 */
[----:B------:R-:W-:Y:S05]  /*2ef0*/  BRA `(.L_x_3981) ;  /* 0x0000000400a87947 */ /* 0x000fea0003800000 */
.L_x_3988:
        /* <DEDUP_REMOVED lines=8> */
[----:B------:R-:W-:-:S06]  /*2f80*/  IMAD.U32 R3, R5, 0x10000, RZ ;  /* 0x0001000005037824 */ /* 0x000fcc00078e00ff */
[----:B------:R-:W0:Y:S02]  /*2f90*/  F2I.FTZ.U32.TRUNC.NTZ R3, R3 ;  /* 0x0000000300037305 */ /* 0x000e24000021f000 */
[----:B0-----:R0:W-:Y:S01]  /*2fa0*/  STG.E.U16 desc[UR36][R16.64], R3 ;  /* 0x0000000310007986 */ /* 0x0011e2000c101524 */
[----:B------:R-:W-:Y:S05]  /*2fb0*/  BRA `(.L_x_3981) ;  /* 0x0000000400787947 */ /* 0x000fea0003800000 */
.L_x_4000:
        /* <DEDUP_REMOVED lines=17> */
.L_x_4003:
[----:B------:R-:W-:-:S04]  /*30d0*/  LOP3.LUT R2, R5, 0x80000000, RZ, 0xc0, !PT ;  /* 0x8000000005027812 */ /* 0x000fc800078ec0ff */
[----:B------:R-:W-:-:S04]  /*30e0*/  SHF.R.U32.HI R3, RZ, 0x18, R2 ;  /* 0x00000018ff037819 */ /* 0x000fc80000011602 */
[----:B------:R-:W-:-:S04]  /*30f0*/  LOP3.LUT R0, R0, R3, RZ, 0xfc, !PT ;  /* 0x0000000300007212 */ /* 0x000fc800078efcff */
[----:B------:R-:W-:-:S07]  /*3100*/  PRMT R8, R0, 0x7610, R8 ;  /* 0x0000761000087816 */ /* 0x000fce0000000008 */
.L_x_4002:
[----:B------:R-:W-:Y:S05]  /*3110*/  BSYNC B0 ;  /* 0x0000000000007941 */ /* 0x000fea0003800000 */
.L_x_4001:
[----:B------:R0:W-:Y:S01]  /*3120*/  STG.E.U8 desc[UR36][R16.64], R8 ;  /* 0x0000000810007986 */ /* 0x0001e2000c101124 */
[----:B------:R-:W-:Y:S05]  /*3130*/  BRA `(.L_x_3981) ;  /* 0x0000000400187947 */ /* 0x000fea0003800000 */
.L_x_3999:
        /* <DEDUP_REMOVED lines=17> */
.L_x_4006:
[----:B------:R-:W-:-:S04]  /*3250*/  LOP3.LUT R2, R5, 0x80000000, RZ, 0xc0, !PT ;  /* 0x8000000005027812 */ /* 0x000fc800078ec0ff */
[----:B------:R-:W-:-:S04]  /*3260*/  SHF.R.U32.HI R3, RZ, 0x18, R2 ;  /* 0x00000018ff037819 */ /* 0x000fc80000011602 */
[----:B------:R-:W-:-:S04]  /*3270*/  LOP3.LUT R0, R0, R3, RZ, 0xfc, !PT ;  /* 0x0000000300007212 */ /* 0x000fc800078efcff */
[----:B------:R-:W-:-:S07]  /*3280*/  PRMT R8, R0, 0x7610, R8 ;  /* 0x0000761000087816 */ /* 0x000fce0000000008 */
.L_x_4005:
[----:B------:R-:W-:Y:S05]  /*3290*/  BSYNC B0 ;  /* 0x0000000000007941 */ /* 0x000fea0003800000 */
.L_x_4004:
[----:B------:R0:W-:Y:S01]  /*32a0*/  STG.E.U8 desc[UR36][R16.64], R8 ;  /* 0x0000000810007986 */ /* 0x0001e2000c101124 */
[----:B------:R-:W-:Y:S05]  /*32b0*/  BRA `(.L_x_3981) ;  /* 0x0000000000b87947 */ /* 0x000fea0003800000 */
.L_x_3998:
[----:B------:R-:W-:-:S13]  /*32c0*/  ISETP.NE.AND P0, PT, R0, 0x1c, PT ;  /* 0x0000001c0000780c */ /* 0x000fda0003f05270 */
[----:B------:R-:W-:Y:S05]  /*32d0*/  @!P0 BRA `(.L_x_4007) ;  /* 0x0000000000a48947 */ /* 0x000fea0003800000 */
[----:B------:R-:W-:-:S13]  /*32e0*/  ISETP.NE.AND P0, PT, R0, 0x1d, PT ;  /* 0x0000001d0000780c */ /* 0x000fda0003f05270 */
[----:B------:R-:W-:Y:S05]  /*32f0*/  @!P0 BRA `(.L_x_4008) ;  /* 0x00000000008c8947 */ /* 0x000fea0003800000 */
[----:B------:R-:W-:-:S13]  /*3300*/  ISETP.NE.AND P0, PT, R0, 0x2c, PT ;  /* 0x0000002c0000780c */ /* 0x000fda0003f05270 */
[----:B------:R-:W-:Y:S05]  /*3310*/  @P0 BRA `(.L_x_3980) ;  /* 0x0000000000400947 */ /* 0x000fea0003800000 */
[----:B------:R-:W-:Y:S02]  /*3320*/  IMAD.U32 R5, R5, 0x10000, RZ ;  /* 0x0001000005057824 */ /* 0x000fe400078e00ff */
        /* <DEDUP_REMOVED lines=15> */
.L_x_3980:
        /* <DEDUP_REMOVED lines=16> */
.L_x_4009:
[----:B------:R-:W-:Y:S05]  /*3520*/  BRA `(.L_x_3981) ;  /* 0x00000000001c7947 */ /* 0x000fea0003800000 */
.L_x_4008:
[----:B------:R-:W-:-:S06]  /*3530*/  IMAD.U32 R2, R5, 0x10000, RZ ;  /* 0x0001000005027824 */ /* 0x000fcc00078e00ff */
[----:B------:R-:W0:Y:S02]  /*3540*/  F2I.U64.TRUNC R2, R2 ;  /* 0x0000000200027311 */ /* 0x000e24000020d800 */
[----:B0-----:R0:W-:Y:S01]  /*3550*/  STG.E.64 desc[UR36][R16.64], R2 ;  /* 0x0000000210007986 */ /* 0x0011e2000c101b24 */
[----:B------:R-:W-:Y:S05]  /*3560*/  BRA `(.L_x_3981) ;  /* 0x00000000000c7947 */ /* 0x000fea0003800000 */
.L_x_4007:
[----:B------:R-:W-:-:S06]  /*3570*/  IMAD.U32 R5, R5, 0x10000, RZ ;  /* 0x0001000005057824 */ /* 0x000fcc00078e00ff */
[----:B------:R-:W0:Y:S02]  /*3580*/  F2I.FTZ.U32.TRUNC.NTZ R5, R5 ;  /* 0x0000000500057305 */ /* 0x000e24000021f000 */
[----:B0-----:R0:W-:Y:S02]  /*3590*/  STG.E desc[UR36][R16.64], R5 ;  /* 0x0000000510007986 */ /* 0x0011e4000c101924 */
.L_x_3981:
[----:B------:R-:W-:-:S04]  /*35a0*/  IMAD R18, R23, 0x200, R18 ;  /* 0x0000020017127824 */ /* 0x000fc800078e0212 */
[----:B------:R-:W-:-:S07]  /*35b0*/  VIADD R19, R18, 0x80 ;  /* 0x0000008012137836 */ /* 0x000fce0000000000 */
.L_x_3937:
[----:B------:R-:W-:Y:S05]  /*35c0*/  BSYNC B6 ;  /* 0x0000000000067941 */ /* 0x000fea0003800000 */
.L_x_3936:
[----:B------:R-:W-:Y:S01]  /*35d0*/  ULDC UR4, c[0x0][0x210] ;  /* 0x0000840000047ab9 */ /* 0x000fe20000000800 */
[----:B------:R-:W-:Y:S01]  /*35e0*/  BSSY B6, `(.L_x_4010) ;  /* 0x0000352000067945 */ /* 0x000fe20003800000 */
[----:B------:R-:W-:-:S13]  /*35f0*/  ISETP.GE.AND P0, PT, R19, UR4, PT ;  /* 0x0000000413007c0c */ /* 0x000fda000bf06270 */
[----:B------:R-:W-:Y:S05]  /*3600*/  @P0 BRA `(.L_x_4011) ;  /* 0x00000034003c0947 */ /* 0x000fea0003800000 */
[----:B0-----:R-:W0:Y:S01]  /*3610*/  LDC R6, c[0x0][0x218] ;  /* 0x00008600ff067b82 */ /* 0x001e220000000800 */
[----:B------:R-:W-:Y:S01]  /*3620*/  HFMA2.MMA R0, -RZ, RZ, 0, 0 ;  /* 0x00000000ff007435 */ /* 0x000fe200000001ff */
[----:B-1234-:R-:W-:Y:S01]  /*3630*/  IMAD.MOV.U32 R16, RZ, RZ, RZ ;  /* 0x000000ffff107224 */ /* 0x01efe200078e00ff */
[----:B0-----:R-:W-:-:S13]  /*3640*/  ISETP.NE.AND P0, PT, R6, RZ, PT ;  /* 0x000000ff0600720c */ /* 0x001fda0003f05270 */
[----:B------:R-:W-:Y:S05]  /*3650*/  @!P0 BRA `(.L_x_4012) ;  /* 0x0000001000a88947 */ /* 0x000fea0003800000 */
        /* <DEDUP_REMOVED lines=298> */
.L_x_4012:
        /* <DEDUP_REMOVED lines=22> */
.L_x_4016:
[----:B------:R-:W2:Y:S02]  /*4a60*/  LDG.E.U8 R2, desc[UR36][R2.64] ;  /* 0x0000002402027981 */ /* 0x000ea4000c1e1100 */
[----:B--2---:R-:W-:-:S04]  /*4a70*/  I2FP.F32.U32 R0, R2 ;  /* 0x0000000200007245 */ /* 0x004fc80000201000 */
[----:B------:R-:W-:Y:S01]  /*4a80*/  F2FP.BF16.F32.PACK_AB R0, RZ, R0 ;  /* 0x00000000ff00723e */ /* 0x000fe200000010ff */
[----:B------:R-:W-:Y:S06]  /*4a90*/  BRA `(.L_x_4018) ;  /* 0x0000000c00907947 */ /* 0x000fec0003800000 */
.L_x_4015:
        /* <DEDUP_REMOVED lines=10> */
.L_x_4020:
[----:B------:R-:W2:Y:S02]  /*4b40*/  LDG.E R2, desc[UR36][R2.64] ;  /* 0x0000002402027981 */ /* 0x000ea4000c1e1900 */
[----:B--2---:R-:W-:-:S04]  /*4b50*/  I2FP.F32.S32 R0, R2 ;  /* 0x0000000200007245 */ /* 0x004fc80000201400 */
[----:B------:R-:W-:Y:S01]  /*4b60*/  F2FP.BF16.F32.PACK_AB R0, RZ, R0 ;  /* 0x00000000ff00723e */ /* 0x000fe200000010ff */
[----:B------:R-:W-:Y:S06]  /*4b70*/  BRA `(.L_x_4018) ;  /* 0x0000000c00587947 */ /* 0x000fec0003800000 */
.L_x_4019:
[----:B------:R-:W2:Y:S02]  /*4b80*/  LDG.E.U16 R2, desc[UR36][R2.64] ;  /* 0x0000002402027981 */ /* 0x000ea4000c1e1500 */
[----:B--2---:R-:W0:Y:S02]  /*4b90*/  I2F.S16 R0, R2 ;  /* 0x0000000200007306 */ /* 0x004e240000101400 */
[----:B0-----:R-:W-:Y:S01]  /*4ba0*/  F2FP.BF16.F32.PACK_AB R0, RZ, R0 ;  /* 0x00000000ff00723e */ /* 0x001fe200000010ff */
[----:B------:R-:W-:Y:S06]  /*4bb0*/  BRA `(.L_x_4018) ;  /* 0x0000000c00487947 */ /* 0x000fec0003800000 */
.L_x_4014:
        /* <DEDUP_REMOVED lines=9> */
.L_x_4022:
[----:B------:R-:W2:Y:S02]  /*4c50*/  LDG.E.U16 R0, desc[UR36][R2.64] ;  /* 0x0000002402007981 */ /* 0x000ea4000c1e1500 */
[----:B--2---:R-:W-:-:S05]  /*4c60*/  HADD2.F32 R0, -RZ, R0.H0_H0 ;  /* 0x20000000ff007230 */ /* 0x004fca0000004100 */
[----:B------:R-:W-:Y:S01]  /*4c70*/  F2FP.BF16.F32.PACK_AB R0, RZ, R0 ;  /* 0x00000000ff00723e */ /* 0x000fe200000010ff */
[----:B------:R-:W-:Y:S06]  /*4c80*/  BRA `(.L_x_4018) ;  /* 0x0000000c00147947 */ /* 0x000fec0003800000 */
.L_x_4021:
        /* <DEDUP_REMOVED lines=9> */
.L_x_4024:
[----:B------:R-:W2:Y:S02]  /*4d20*/  LDG.E.U16 R2, desc[UR36][R2.64] ;  /* 0x0000002402027981 */ /* 0x000ea4000c1e1500 */
[----:B--2---:R-:W-:-:S05]  /*4d30*/  HADD2.F32 R0, -RZ, R2.H0_H0 ;  /* 0x20000002ff007230 */ /* 0x004fca0000004100 */
[----:B------:R-:W-:Y:S01]  /*4d40*/  F2FP.BF16.F32.PACK_AB R0, RZ, R0 ;  /* 0x00000000ff00723e */ /* 0x000fe200000010ff */
[----:B------:R-:W-:Y:S06]  /*4d50*/  BRA `(.L_x_4018) ;  /* 0x0000000800e07947 */ /* 0x000fec0003800000 */
.L_x_4023:
        /* <DEDUP_REMOVED lines=8> */
.L_x_4013:
        /* <DEDUP_REMOVED lines=13> */
.L_x_4027:
        /* <DEDUP_REMOVED lines=8> */
.L_x_4026:
        /* <DEDUP_REMOVED lines=28> */
.L_x_4029:
        /* <DEDUP_REMOVED lines=15> */
.L_x_4028:
[----:B------:R0:W5:Y:S01]  /*51e0*/  LDG.E.U16 R0, desc[UR36][R2.64] ;  /* 0x0000002402007981 */ /* 0x000162000c1e1500 */
[----:B------:R-:W-:Y:S05]  /*51f0*/  BRA `(.L_x_4018) ;  /* 0x0000000400b87947 */ /* 0x000fea0003800000 */
.L_x_4025:
        /* <DEDUP_REMOVED lines=12> */
.L_x_4032:
        /* <DEDUP_REMOVED lines=17> */
[----:B------:R-:W-:Y:S02]  /*53d0*/  IADD3 R5, R3, -0x1c, RZ ;  /* 0xffffffe403057810 */ /* 0x000fe40007ffe0ff */
[----:B------:R-:W-:Y:S02]  /*53e0*/  IADD3 R0, R0, 0x1d, -R3 ;  /* 0x0000001d00007810 */ /* 0x000fe40007ffe803 */
[----:B------:R-:W-:-:S04]  /*53f0*/  SHF.L.U32 R5, R2, R5, RZ ;  /* 0x0000000502057219 */ /* 0x000fc800000006ff */
[----:B------:R-:W-:-:S07]  /*5400*/  LOP3.LUT R2, R5, 0x7, RZ, 0xc0, !PT ;  /* 0x0000000705027812 */ /* 0x000fce00078ec0ff */
.L_x_4036:
[----:B------:R-:W-:Y:S05]  /*5410*/  BSYNC B1 ;  /* 0x0000000000017941 */ /* 0x000fea0003800000 */
.L_x_4035:
[----:B------:R-:W-:Y:S01]  /*5420*/  LEA R3, R0, 0x3b800000, 0x17 ;  /* 0x3b80000000037811 */ /* 0x000fe200078eb8ff */
[----:B------:R-:W-:-:S05]  /*5430*/  IMAD.SHL.U32 R0, R2, 0x100000, RZ ;  /* 0x0010000002007824 */ /* 0x000fca00078e00ff */
[----:B------:R-:W-:-:S07]  /*5440*/  LOP3.LUT R0, R3, R0, R4, 0xfe, !PT ;  /* 0x0000000003007212 */ /* 0x000fce00078efe04 */
.L_x_4034:
[----:B------:R-:W-:Y:S05]  /*5450*/  BSYNC B0 ;  /* 0x0000000000007941 */ /* 0x000fea0003800000 */
.L_x_4033:
[----:B------:R-:W-:Y:S01]  /*5460*/  F2FP.BF16.F32.PACK_AB R0, RZ, R0 ;  /* 0x00000000ff00723e */ /* 0x000fe200000010ff */
[----:B------:R-:W-:Y:S06]  /*5470*/  BRA `(.L_x_4018) ;  /* 0x0000000400187947 */ /* 0x000fec0003800000 */
.L_x_4031:
        /* <DEDUP_REMOVED lines=21> */
.L_x_4040:
[----:B------:R-:W-:Y:S05]  /*55d0*/  BSYNC B1 ;  /* 0x0000000000017941 */ /* 0x000fea0003800000 */
.L_x_4039:
[----:B------:R-:W-:Y:S01]  /*55e0*/  LEA R3, R0, 0x37800000, 0x17 ;  /* 0x3780000000037811 */ /* 0x000fe200078eb8ff */
[----:B------:R-:W-:-:S05]  /*55f0*/  IMAD.SHL.U32 R0, R2, 0x200000, RZ ;  /* 0x0020000002007824 */ /* 0x000fca00078e00ff */
[----:B------:R-:W-:-:S07]  /*5600*/  LOP3.LUT R0, R3, R0, R4, 0xfe, !PT ;  /* 0x0000000003007212 */ /* 0x000fce00078efe04 */
.L_x_4038:
[----:B------:R-:W-:Y:S05]  /*5610*/  BSYNC B0 ;  /* 0x0000000000007941 */ /* 0x000fea0003800000 */
.L_x_4037:
[----:B------:R-:W-:Y:S01]  /*5620*/  F2FP.BF16.F32.PACK_AB R0, RZ, R0 ;  /* 0x00000000ff00723e */ /* 0x000fe200000010ff */
[----:B------:R-:W-:Y:S06]  /*5630*/  BRA `(.L_x_4018) ;  /* 0x0000000000a87947 */ /* 0x000fec0003800000 */
.L_x_4030:
        /* <DEDUP_REMOVED lines=14> */
.L_x_4044:
[----:B------:R-:W-:Y:S05]  /*5720*/  BSYNC B0 ;  /* 0x0000000000007941 */ /* 0x000fea0003800000 */
.L_x_4043:
[----:B------:R-:W-:Y:S01]  /*5730*/  F2FP.BF16.F32.PACK_AB R0, RZ, R0 ;  /* 0x00000000ff00723e */ /* 0x000fe200000010ff */
[----:B------:R-:W-:Y:S06]  /*5740*/  BRA `(.L_x_4018) ;  /* 0x0000000000647947 */ /* 0x000fec0003800000 */
.L_x_4017:
        /* <DEDUP_REMOVED lines=16> */
.L_x_4045:
[----:B------:R-:W-:Y:S01]  /*5850*/  PRMT R0, RZ, 0x7610, R0 ;  /* 0x00007610ff007816 */ /* 0x000fe20000000000 */
[----:B------:R-:W-:Y:S06]  /*5860*/  BRA `(.L_x_4018) ;  /* 0x00000000001c7947 */ /* 0x000fec0003800000 */
.L_x_4042:
[----:B------:R-:W2:Y:S02]  /*5870*/  LDG.E.64 R2, desc[UR36][R2.64] ;  /* 0x0000002402027981 */ /* 0x000ea4000c1e1b00 */
[----:B--2---:R-:W0:Y:S02]  /*5880*/  I2F.U64 R0, R2 ;  /* 0x0000000200007312 */ /* 0x004e240000301000 */
[----:B0-----:R-:W-:Y:S01]  /*5890*/  F2FP.BF16.F32.PACK_AB R0, RZ, R0 ;  /* 0x00000000ff00723e */ /* 0x001fe200000010ff */
[----:B------:R-:W-:Y:S06]  /*58a0*/  BRA `(.L_x_4018) ;  /* 0x00000000000c7947 */ /* 0x000fec0003800000 */
.L_x_4041:
[----:B------:R-:W2:Y:S02]  /*58b0*/  LDG.E R2, desc[UR36][R2.64] ;  /* 0x0000002402027981 */ /* 0x000ea4000c1e1900 */
[----:B--2---:R-:W-:-:S04]  /*58c0*/  I2FP.F32.U32 R0, R2 ;  /* 0x0000000200007245 */ /* 0x004fc80000201000 */
[----:B------:R-:W-:-:S07]  /*58d0*/  F2FP.BF16.F32.PACK_AB R0, RZ, R0 ;  /* 0x00000000ff00723e */ /* 0x000fce00000010ff */
.L_x_4018:
        /* <DEDUP_REMOVED lines=8> */
[----:B------:R-:W-:Y:S01]  /*5960*/  BSSY B1, `(.L_x_4048) ;  /* 0x0000020000017945 */ /* 0x000fe20003800000 */
[----:B------:R-:W-:Y:S02]  /*5970*/  IMAD.MOV.U32 R6, RZ, RZ, 0x3d39bf78 ;  /* 0x3d39bf78ff067424 */ /* 0x000fe400078e00ff */
[----:B------:R-:W-:-:S06]  /*5980*/  FMUL.FTZ R5, R5, 1.4426950216293334961 ;  /* 0x3fb8aa3b05057820 */ /* 0x000fcc0000410000 */
        /* <DEDUP_REMOVED lines=9> */
[----:B------:R0:W1:Y:S01]  /*5a20*/  MUFU.RCP R7, R2 ;  /* 0x0000000200077308 */ /* 0x0000620000001000 */
[----:B------:R-:W-:Y:S01]  /*5a30*/  FMUL.FTZ R0, R0, 1.1920928955078125e-07 ;  /* 0x3400000000007820 */ /* 0x000fe20000410000 */
        /* <DEDUP_REMOVED lines=12> */
[----:B01----:R-:W-:Y:S06]  /*5b00*/  @!P0 BRA `(.L_x_4049) ;  /* 0x0000000000148947 */ /* 0x003fec0003800000 */
[C---:B------:R-:W-:Y:S02]  /*5b10*/  ISETP.GE.AND P0, PT, R5.reuse, -0x407fffff, PT ;  /* 0xbf8000010500780c */ /* 0x040fe40003f06270 */
[----:B------:R-:W-:-:S11]  /*5b20*/  FSETP.NEU.FTZ.AND P1, PT, R5, RZ, PT ;  /* 0x000000ff0500720b */ /* 0x000fd60003f3d000 */
[----:B------:R-:W-:-:S04]  /*5b30*/  @P0 IMAD.MOV.U32 R2, RZ, RZ, 0x7f800000 ;  /* 0x7f800000ff020424 */ /* 0x000fc800078e00ff */
[----:B------:R-:W-:-:S05]  /*5b40*/  @P0 FFMA.FTZ R0, R5, R2, +INF ;  /* 0x7f80000005000423 */ /* 0x000fca0000010002 */
[----:B------:R-:W-:-:S07]  /*5b50*/  FSEL R0, R0, -RZ, P1 ;  /* 0x800000ff00007208 */ /* 0x000fce0000800000 */
.L_x_4049:
[----:B------:R-:W-:Y:S05]  /*5b60*/  BSYNC B1 ;  /* 0x0000000000017941 */ /* 0x000fea0003800000 */
.L_x_4048:
[----:B------:R-:W-:-:S07]  /*5b70*/  FMUL.FTZ R5, R7, R0 ;  /* 0x0000000007057220 */ /* 0x000fce0000410000 */
.L_x_4047:
[----:B------:R-:W-:Y:S05]  /*5b80*/  BSYNC B0 ;  /* 0x0000000000007941 */ /* 0x000fea0003800000 */
.L_x_4046:
        /* <DEDUP_REMOVED lines=17> */
.L_x_4053:
[----:B------:R-:W-:-:S06]  /*5ca0*/  IMAD.U32 R3, R5, 0x10000, RZ ;  /* 0x0001000005037824 */ /* 0x000fcc00078e00ff */
[----:B------:R-:W0:Y:S02]  /*5cb0*/  F2I.S64.TRUNC R2, R3 ;  /* 0x0000000300027311 */ /* 0x000e24000020d900 */
[----:B0-----:R0:W-:Y:S01]  /*5cc0*/  STG.E.U8 desc[UR36][R16.64], R2 ;  /* 0x0000000210007986 */ /* 0x0011e2000c101124 */
[----:B------:R-:W-:Y:S05]  /*5cd0*/  BRA `(.L_x_4055) ;  /* 0x0000000c00847947 */ /* 0x000fea0003800000 */
.L_x_4052:
        /* <DEDUP_REMOVED lines=10> */
.L_x_4057:
[----:B------:R-:W-:-:S06]  /*5d80*/  IMAD.U32 R5, R5, 0x10000, RZ ;  /* 0x0001000005057824 */ /* 0x000fcc00078e00ff */
[----:B------:R-:W0:Y:S02]  /*5d90*/  F2I.FTZ.TRUNC.NTZ R5, R5 ;  /* 0x0000000500057305 */ /* 0x000e24000021f100 */
[----:B0-----:R3:W-:Y:S01]  /*5da0*/  STG.E desc[UR36][R16.64], R5 ;  /* 0x0000000510007986 */ /* 0x0017e2000c101924 */
[----:B------:R-:W-:Y:S05]  /*5db0*/  BRA `(.L_x_4055) ;  /* 0x0000000c004c7947 */ /* 0x000fea0003800000 */
.L_x_4056:
[----:B------:R-:W-:-:S06]  /*5dc0*/  IMAD.U32 R5, R5, 0x10000, RZ ;  /* 0x0001000005057824 */ /* 0x000fcc00078e00ff */
[----:B------:R-:W0:Y:S02]  /*5dd0*/  F2I.FTZ.TRUNC.NTZ R5, R5 ;  /* 0x0000000500057305 */ /* 0x000e24000021f100 */
[----:B0-----:R2:W-:Y:S01]  /*5de0*/  STG.E.U16 desc[UR36][R16.64], R5 ;  /* 0x0000000510007986 */ /* 0x0015e2000c101524 */
[----:B------:R-:W-:Y:S05]  /*5df0*/  BRA `(.L_x_4055) ;  /* 0x0000000c003c7947 */ /* 0x000fea0003800000 */
.L_x_4051:
        /* <DEDUP_REMOVED lines=9> */
.L_x_4059:
[----:B------:R-:W-:-:S05]  /*5e90*/  IMAD.U32 R0, R5, 0x10000, RZ ;  /* 0x0001000005007824 */ /* 0x000fca00078e00ff */
[----:B------:R-:W-:-:S05]  /*5ea0*/  F2FP.F16.F32.PACK_AB R0, RZ, R0 ;  /* 0x00000000ff00723e */ /* 0x000fca00000000ff */
[----:B------:R0:W-:Y:S01]  /*5eb0*/  STG.E.U16 desc[UR36][R16.64], R0 ;  /* 0x0000000010007986 */ /* 0x0001e2000c101524 */
[----:B------:R-:W-:Y:S05]  /*5ec0*/  BRA `(.L_x_4055) ;  /* 0x0000000c00087947 */ /* 0x000fea0003800000 */
.L_x_4058:
[----:B------:R-:W-:-:S13]  /*5ed0*/  ISETP.NE.AND P0, PT, R0, 0x7, PT ;  /* 0x000000070000780c */ /* 0x000fda0003f05270 */
[----:B------:R-:W-:Y:S05]  /*5ee0*/  @!P0 BRA `(.L_x_4060) ;  /* 0x0000000000348947 */ /* 0x000fea0003800000 */
[----:B------:R-:W-:-:S13]  /*5ef0*/  ISETP.NE.AND P0, PT, R0, 0x8, PT ;  /* 0x000000080000780c */ /* 0x000fda0003f05270 */
[----:B------:R-:W-:Y:S05]  /*5f00*/  @!P0 BRA `(.L_x_4061) ;  /* 0x0000000000188947 */ /* 0x000fea0003800000 */
[----:B------:R-:W-:-:S13]  /*5f10*/  ISETP.NE.AND P0, PT, R0, 0x9, PT ;  /* 0x000000090000780c */ /* 0x000fda0003f05270 */
[----:B------:R-:W-:Y:S05]  /*5f20*/  @P0 BRA `(.L_x_4054) ;  /* 0x0000000800900947 */ /* 0x000fea0003800000 */
[----:B------:R-:W-:Y:S01]  /*5f30*/  HFMA2.MMA R3, -RZ, RZ, 0, 0 ;  /* 0x00000000ff037435 */ /* 0x000fe200000001ff */
[----:B------:R-:W-:-:S06]  /*5f40*/  IMAD.U32 R2, R5, 0x10000, RZ ;  /* 0x0001000005027824 */ /* 0x000fcc00078e00ff */
[----:B------:R0:W-:Y:S01]  /*5f50*/  STG.E.64 desc[UR36][R16.64], R2 ;  /* 0x0000000210007986 */ /* 0x0001e2000c101b24 */
[----:B------:R-:W-:Y:S05]  /*5f60*/  BRA `(.L_x_4055) ;  /* 0x0000000800e07947 */ /* 0x000fea0003800000 */
.L_x_4061:
[----:B------:R-:W-:-:S05]  /*5f70*/  IMAD.U32 R5, R5, 0x10000, RZ ;  /* 0x0001000005057824 */ /* 0x000fca00078e00ff */
[----:B------:R-:W-:-:S04]  /*5f80*/  F2FP.F16.F32.PACK_AB R3, RZ, R5 ;  /* 0x00000005ff03723e */ /* 0x000fc800000000ff */
[----:B------:R-:W-:-:S05]  /*5f90*/  PRMT R3, R3, 0x5410, RZ ;  /* 0x0000541003037816 */ /* 0x000fca00000000ff */
[----:B------:R0:W-:Y:S01]  /*5fa0*/  STG.E desc[UR36][R16.64], R3 ;  /* 0x0000000310007986 */ /* 0x0001e2000c101924 */
[----:B------:R-:W-:Y:S05]  /*5fb0*/  BRA `(.L_x_4055) ;  /* 0x0000000800cc7947 */ /* 0x000fea0003800000 */
.L_x_4060:
[----:B------:R-:W-:-:S04]  /*5fc0*/  IMAD.U32 R2, R5, 0x10000, RZ ;  /* 0x0001000005027824 */ /* 0x000fc800078e00ff */
[----:B------:R-:W-:-:S06]  /*5fd0*/  FMUL.FTZ R2, R2, 1 ;  /* 0x3f80000002027820 */ /* 0x000fcc0000410000 */
[----:B------:R-:W0:Y:S02]  /*5fe0*/  F2F.F64.F32 R2, R2 ;  /* 0x0000000200027310 */ /* 0x000e240000201800 */
[----:B0-----:R0:W-:Y:S01]  /*5ff0*/  STG.E.64 desc[UR36][R16.64], R2 ;  /* 0x0000000210007986 */ /* 0x0011e2000c101b24 */
[----:B------:R-:W-:Y:S05]  /*6000*/  BRA `(.L_x_4055) ;  /* 0x0000000800b87947 */ /* 0x000fea0003800000 */
.L_x_4050:
        /* <DEDUP_REMOVED lines=13> */
.L_x_4064:
[----:B------:R-:W-:Y:S01]  /*60e0*/  IMAD.U32 R5, R5, 0x10000, RZ ;  /* 0x0001000005057824 */ /* 0x000fe200078e00ff */
[----:B------:R-:W-:-:S03]  /*60f0*/  CS2R R6, SRZ ;  /* 0x0000000000067805 */ /* 0x000fc6000001ff00 */
[----:B------:R-:W-:-:S06]  /*6100*/  FMUL.FTZ R5, R5, 1 ;  /* 0x3f80000005057820 */ /* 0x000fcc0000410000 */
[----:B------:R-:W0:Y:S02]  /*6110*/  F2F.F64.F32 R4, R5 ;  /* 0x0000000500047310 */ /* 0x000e240000201800 */
[----:B0-----:R0:W-:Y:S01]  /*6120*/  STG.E.128 desc[UR36][R16.64], R4 ;  /* 0x0000000410007986 */ /* 0x0011e2000c101d24 */
[----:B------:R-:W-:Y:S05]  /*6130*/  BRA `(.L_x_4055) ;  /* 0x00000008006c7947 */ /* 0x000fea0003800000 */
.L_x_4063:
        /* <DEDUP_REMOVED lines=21> */
.L_x_4068:
[----:B------:R-:W-:Y:S05]  /*6290*/  BSYNC B0 ;  /* 0x0000000000007941 */ /* 0x000fea0003800000 */
.L_x_4067:
[----:B------:R-:W-:-:S05]  /*62a0*/  LOP3.LUT R3, R0, R3, RZ, 0xfc, !PT ;  /* 0x0000000300037212 */ /* 0x000fca00078efcff */
[----:B------:R0:W-:Y:S01]  /*62b0*/  STG.E.U8 desc[UR36][R16.64], R3 ;  /* 0x0000000310007986 */ /* 0x0001e2000c101124 */
[----:B------:R-:W-:Y:S05]  /*62c0*/  BRA `(.L_x_4055) ;  /* 0x0000000800087947 */ /* 0x000fea0003800000 */
.L_x_4066:
        /* <DEDUP_REMOVED lines=13> */
.L_x_4070:
[----:B------:R-:W-:Y:S01]  /*63a0*/  IMAD.MOV.U32 R0, RZ, RZ, 0x7f ;  /* 0x0000007fff007424 */ /* 0x000fe200078e00ff */
[----:B------:R-:W-:-:S04]  /*63b0*/  ISETP.GT.U32.AND P0, PT, R2, 0x7f800000, PT ;  /* 0x7f8000000200780c */ /* 0x000fc80003f04070 */
[----:B------:R-:W-:-:S09]  /*63c0*/  SEL R0, R0, 0x7c, P0 ;  /* 0x0000007c00007807 */ /* 0x000fd20000000000 */
.L_x_4071:
[----:B------:R-:W-:Y:S05]  /*63d0*/  BSYNC B0 ;  /* 0x0000000000007941 */ /* 0x000fea0003800000 */
.L_x_4069:
[----:B------:R-:W-:-:S04]  /*63e0*/  LOP3.LUT R2, R5, 0x80000000, RZ, 0xc0, !PT ;  /* 0x8000000005027812 */ /* 0x000fc800078ec0ff */
[----:B------:R-:W-:-:S04]  /*63f0*/  SHF.R.U32.HI R3, RZ, 0x18, R2 ;  /* 0x00000018ff037819 */ /* 0x000fc80000011602 */
[----:B------:R-:W-:-:S05]  /*6400*/  LOP3.LUT R3, R0, R3, RZ, 0xfc, !PT ;  /* 0x0000000300037212 */ /* 0x000fca00078efcff */
[----:B------:R0:W-:Y:S01]  /*6410*/  STG.E.U8 desc[UR36][R16.64], R3 ;  /* 0x0000000310007986 */ /* 0x0001e2000c101124 */
[----:B------:R-:W-:Y:S05]  /*6420*/  BRA `(.L_x_4055) ;  /* 0x0000000400b07947 */ /* 0x000fea0003800000 */
.L_x_4065:
[----:B------:R0:W-:Y:S01]  /*6430*/  STG.E.U16 desc[UR36][R16.64], R5 ;  /* 0x0000000510007986 */ /* 0x0001e2000c101524 */
[----:B------:R-:W-:Y:S05]  /*6440*/  BRA `(.L_x_4055) ;  /* 0x0000000400a87947 */ /* 0x000fea0003800000 */
.L_x_4062:
        /* <DEDUP_REMOVED lines=12> */
.L_x_4074:
        /* <DEDUP_REMOVED lines=17> */
.L_x_4077:
[----:B------:R-:W-:-:S04]  /*6620*/  LOP3.LUT R2, R5, 0x80000000, RZ, 0xc0, !PT ;  /* 0x8000000005027812 */ /* 0x000fc800078ec0ff */
[----:B------:R-:W-:-:S04]  /*6630*/  SHF.R.U32.HI R3, RZ, 0x18, R2 ;  /* 0x00000018ff037819 */ /* 0x000fc80000011602 */
[----:B------:R-:W-:-:S04]  /*6640*/  LOP3.LUT R0, R0, R3, RZ, 0xfc, !PT ;  /* 0x0000000300007212 */ /* 0x000fc800078efcff */
[----:B------:R-:W-:-:S07]  /*6650*/  PRMT R8, R0, 0x7610, R8 ;  /* 0x0000761000087816 */ /* 0x000fce0000000008 */
.L_x_4076:
[----:B------:R-:W-:Y:S05]  /*6660*/  BSYNC B0 ;  /* 0x0000000000007941 */ /* 0x000fea0003800000 */
.L_x_4075:
[----:B------:R0:W-:Y:S01]  /*6670*/  STG.E.U8 desc[UR36][R16.64], R8 ;  /* 0x0000000810007986 */ /* 0x0001e2000c101124 */
[----:B------:R-:W-:Y:S05]  /*6680*/  BRA `(.L_x_4055) ;  /* 0x0000000400187947 */ /* 0x000fea0003800000 */
.L_x_4073:
        /* <DEDUP_REMOVED lines=17> */
.L_x_4080:
[----:B------:R-:W-:-:S04]  /*67a0*/  LOP3.LUT R2, R5, 0x80000000, RZ, 0xc0, !PT ;  /* 0x8000000005027812 */ /* 0x000fc800078ec0ff */
[----:B------:R-:W-:-:S04]  /*67b0*/  SHF.R.U32.HI R3, RZ, 0x18, R2 ;  /* 0x00000018ff037819 */ /* 0x000fc80000011602 */
[----:B------:R-:W-:-:S04]  /*67c0*/  LOP3.LUT R0, R0, R3, RZ, 0xfc, !PT ;  /* 0x0000000300007212 */ /* 0x000fc800078efcff */
[----:B------:R-:W-:-:S07]  /*67d0*/  PRMT R8, R0, 0x7610, R8 ;  /* 0x0000761000087816 */ /* 0x000fce0000000008 */
.L_x_4079:
[----:B------:R-:W-:Y:S05]  /*67e0*/  BSYNC B0 ;  /* 0x0000000000007941 */ /* 0x000fea0003800000 */
.L_x_4078:
[----:B------:R0:W-:Y:S01]  /*67f0*/  STG.E.U8 desc[UR36][R16.64], R8 ;  /* 0x0000000810007986 */ /* 0x0001e2000c101124 */
[----:B------:R-:W-:Y:S05]  /*6800*/  BRA `(.L_x_4055) ;  /* 0x0000000000b87947 */ /* 0x000fea0003800000 */
.L_x_4072:
        /* <DEDUP_REMOVED lines=22> */
.L_x_4054:
        /* <DEDUP_REMOVED lines=16> */
.L_x_4083:
[----:B------:R-:W-:Y:S05]  /*6a70*/  BRA `(.L_x_4055) ;  /* 0x00000000001c7947 */ /* 0x000fea0003800000 */
.L_x_4082:
[----:B------:R-:W-:-:S06]  /*6a80*/  IMAD.U32 R2, R5, 0x10000, RZ ;  /* 0x0001000005027824 */ /* 0x000fcc00078e00ff */
[----:B------:R-:W0:Y:S02]  /*6a90*/  F2I.U64.TRUNC R2, R2 ;  /* 0x0000000200027311 */ /* 0x000e24000020d800 */
[----:B0-----:R0:W-:Y:S01]  /*6aa0*/  STG.E.64 desc[UR36][R16.64], R2 ;  /* 0x0000000210007986 */ /* 0x0011e2000c101b24 */
[----:B------:R-:W-:Y:S05]  /*6ab0*/  BRA `(.L_x_4055) ;  /* 0x00000000000c7947 */ /* 0x000fea0003800000 */
.L_x_4081:
[----:B------:R-:W-:-:S06]  /*6ac0*/  IMAD.U32 R5, R5, 0x10000, RZ ;  /* 0x0001000005057824 */ /* 0x000fcc00078e00ff */
[----:B------:R-:W0:Y:S02]  /*6ad0*/  F2I.FTZ.U32.TRUNC.NTZ R5, R5 ;  /* 0x0000000500057305 */ /* 0x000e24000021f000 */
[----:B0-----:R0:W-:Y:S02]  /*6ae0*/  STG.E desc[UR36][R16.64], R5 ;  /* 0x0000000510007986 */ /* 0x0011e4000c101924 */
.L_x_4055:
[----:B------:R-:W-:-:S07]  /*6af0*/  VIADD R19, R19, 0x80 ;  /* 0x0000008013137836 */ /* 0x000fce0000000000 */
.L_x_4011:
[----:B------:R-:W-:Y:S05]  /*6b00*/  BSYNC B6 ;  /* 0x0000000000067941 */ /* 0x000fea0003800000 */
.L_x_4010:
        /* <DEDUP_REMOVED lines=307> */
.L_x_4086:
        /* <DEDUP_REMOVED lines=22> */
.L_x_4090:
[----:B------:R-:W2:Y:S02]  /*7fa0*/  LDG.E.U8 R2, desc[UR36][R2.64] ;  /* 0x0000002402027981 */ /* 0x000ea4000c1e1100 */
[----:B--2---:R-:W-:-:S04]  /*7fb0*/  I2FP.F32.U32 R0, R2 ;  /* 0x0000000200007245 */ /* 0x004fc80000201000 */
[----:B------:R-:W-:Y:S01]  /*7fc0*/  F2FP.BF16.F32.PACK_AB R0, RZ, R0 ;  /* 0x00000000ff00723e */ /* 0x000fe200000010ff */
[----:B------:R-:W-:Y:S06]  /*7fd0*/  BRA `(.L_x_4092) ;  /* 0x0000000c00907947 */ /* 0x000fec0003800000 */
.L_x_4089:
        /* <DEDUP_REMOVED lines=10> */
.L_x_4094:
[----:B------:R-:W2:Y:S02]  /*8080*/  LDG.E R2, desc[UR36][R2.64] ;  /* 0x0000002402027981 */ /* 0x000ea4000c1e1900 */
[----:B--2---:R-:W-:-:S04]  /*8090*/  I2FP.F32.S32 R0, R2 ;  /* 0x0000000200007245 */ /* 0x004fc80000201400 */
[----:B------:R-:W-:Y:S01]  /*80a0*/  F2FP.BF16.F32.PACK_AB R0, RZ, R0 ;  /* 0x00000000ff00723e */ /* 0x000fe200000010ff */
[----:B------:R-:W-:Y:S06]  /*80b0*/  BRA `(.L_x_4092) ;  /* 0x0000000c00587947 */ /* 0x000fec0003800000 */
.L_x_4093:
[----:B------:R-:W2:Y:S02]  /*80c0*/  LDG.E.U16 R2, desc[UR36][R2.64] ;  /* 0x0000002402027981 */ /* 0x000ea4000c1e1500 */
[----:B--2---:R-:W0:Y:S02]  /*80d0*/  I2F.S16 R0, R2 ;  /* 0x0000000200007306 */ /* 0x004e240000101400 */
[----:B0-----:R-:W-:Y:S01]  /*80e0*/  F2FP.BF16.F32.PACK_AB R0, RZ, R0 ;  /* 0x00000000ff00723e */ /* 0x001fe200000010ff */
[----:B------:R-:W-:Y:S06]  /*80f0*/  BRA `(.L_x_4092) ;  /* 0x0000000c00487947 */ /* 0x000fec0003800000 */
.L_x_4088:
        /* <DEDUP_REMOVED lines=9> */
.L_x_4096:
[----:B------:R-:W2:Y:S02]  /*8190*/  LDG.E.U16 R0, desc[UR36][R2.64] ;  /* 0x0000002402007981 */ /* 0x000ea4000c1e1500 */
[----:B--2---:R-:W-:-:S05]  /*81a0*/  HADD2.F32 R0, -RZ, R0.H0_H0 ;  /* 0x20000000ff007230 */ /* 0x004fca0000004100 */
[----:B------:R-:W-:Y:S01]  /*81b0*/  F2FP.BF16.F32.PACK_AB R0, RZ, R0 ;  /* 0x00000000ff00723e */ /* 0x000fe200000010ff */
[----:B------:R-:W-:Y:S06]  /*81c0*/  BRA `(.L_x_4092) ;  /* 0x0000000c00147947 */ /* 0x000fec0003800000 */
.L_x_4095:
        /* <DEDUP_REMOVED lines=9> */
.L_x_4098:
[----:B------:R-:W2:Y:S02]  /*8260*/  LDG.E.U16 R2, desc[UR36][R2.64] ;  /* 0x0000002402027981 */ /* 0x000ea4000c1e1500 */
[----:B--2---:R-:W-:-:S05]  /*8270*/  HADD2.F32 R0, -RZ, R2.H0_H0 ;  /* 0x20000002ff007230 */ /* 0x004fca0000004100 */
[----:B------:R-:W-:Y:S01]  /*8280*/  F2FP.BF16.F32.PACK_AB R0, RZ, R0 ;  /* 0x00000000ff00723e */ /* 0x000fe200000010ff */
[----:B------:R-:W-:Y:S06]  /*8290*/  BRA `(.L_x_4092) ;  /* 0x0000000800e07947 */ /* 0x000fec0003800000 */
.L_x_4097:
        /* <DEDUP_REMOVED lines=8> */
.L_x_4087:
        /* <DEDUP_REMOVED lines=13> */
.L_x_4101:
        /* <DEDUP_REMOVED lines=8> */
.L_x_4100:
        /* <DEDUP_REMOVED lines=28> */
.L_x_4103:
        /* <DEDUP_REMOVED lines=15> */
.L_x_4102:
[----:B------:R0:W5:Y:S01]  /*8720*/  LDG.E.U16 R0, desc[UR36][R2.64] ;  /* 0x0000002402007981 */ /* 0x000162000c1e1500 */
[----:B------:R-:W-:Y:S05]  /*8730*/  BRA `(.L_x_4092) ;  /* 0x0000000400b87947 */ /* 0x000fea0003800000 */
.L_x_4099:
        /* <DEDUP_REMOVED lines=12> */
.L_x_4106:
        /* <DEDUP_REMOVED lines=21> */
.L_x_4110:
[----:B------:R-:W-:Y:S05]  /*8950*/  BSYNC B1 ;  /* 0x0000000000017941 */ /* 0x000fea0003800000 */
.L_x_4109:
[----:B------:R-:W-:Y:S01]  /*8960*/  LEA R3, R0, 0x3b800000, 0x17 ;  /* 0x3b80000000037811 */ /* 0x000fe200078eb8ff */
[----:B------:R-:W-:-:S05]  /*8970*/  IMAD.SHL.U32 R0, R2, 0x100000, RZ ;  /* 0x0010000002007824 */ /* 0x000fca00078e00ff */
[----:B------:R-:W-:-:S07]  /*8980*/  LOP3.LUT R0, R3, R0, R4, 0xfe, !PT ;  /* 0x0000000003007212 */ /* 0x000fce00078efe04 */
.L_x_4108:
[----:B------:R-:W-:Y:S05]  /*8990*/  BSYNC B0 ;  /* 0x0000000000007941 */ /* 0x000fea0003800000 */
.L_x_4107:
[----:B------:R-:W-:Y:S01]  /*89a0*/  F2FP.BF16.F32.PACK_AB R0, RZ, R0 ;  /* 0x00000000ff00723e */ /* 0x000fe200000010ff */
[----:B------:R-:W-:Y:S06]  /*89b0*/  BRA `(.L_x_4092) ;  /* 0x0000000400187947 */ /* 0x000fec0003800000 */
.L_x_4105:
        /* <DEDUP_REMOVED lines=21> */
.L_x_4114:
[----:B------:R-:W-:Y:S05]  /*8b10*/  BSYNC B1 ;  /* 0x0000000000017941 */ /* 0x000fea0003800000 */
.L_x_4113:
[----:B------:R-:W-:Y:S01]  /*8b20*/  LEA R3, R0, 0x37800000, 0x17 ;  /* 0x3780000000037811 */ /* 0x000fe200078eb8ff */
[----:B------:R-:W-:-:S05]  /*8b30*/  IMAD.SHL.U32 R0, R2, 0x200000, RZ ;  /* 0x0020000002007824 */ /* 0x000fca00078e00ff */
[----:B------:R-:W-:-:S07]  /*8b40*/  LOP3.LUT R0, R3, R0, R4, 0xfe, !PT ;  /* 0x0000000003007212 */ /* 0x000fce00078efe04 */
.L_x_4112:
[----:B------:R-:W-:Y:S05]  /*8b50*/  BSYNC B0 ;  /* 0x0000000000007941 */ /* 0x000fea0003800000 */
.L_x_4111:
[----:B------:R-:W-:Y:S01]  /*8b60*/  F2FP.BF16.F32.PACK_AB R0, RZ, R0 ;  /* 0x00000000ff00723e */ /* 0x000fe200000010ff */
[----:B------:R-:W-:Y:S06]  /*8b70*/  BRA `(.L_x_4092) ;  /* 0x0000000000a87947 */ /* 0x000fec0003800000 */
.L_x_4104:
        /* <DEDUP_REMOVED lines=14> */
.L_x_4118:
[----:B------:R-:W-:Y:S05]  /*8c60*/  BSYNC B0 ;  /* 0x0000000000007941 */ /* 0x000fea0003800000 */
.L_x_4117:
[----:B------:R-:W-:Y:S01]  /*8c70*/  F2FP.BF16.F32.PACK_AB R0, RZ, R0 ;  /* 0x00000000ff00723e */ /* 0x000fe200000010ff */
[----:B------:R-:W-:Y:S06]  /*8c80*/  BRA `(.L_x_4092) ;  /* 0x0000000000647947 */ /* 0x000fec0003800000 */
.L_x_4091:
        /* <DEDUP_REMOVED lines=16> */
.L_x_4119:
[----:B------:R-:W-:Y:S01]  /*8d90*/  PRMT R0, RZ, 0x7610, R0 ;  /* 0x00007610ff007816 */ /* 0x000fe20000000000 */
[----:B------:R-:W-:Y:S06]  /*8da0*/  BRA `(.L_x_4092) ;  /* 0x00000000001c7947 */ /* 0x000fec0003800000 */
.L_x_4116:
[----:B------:R-:W2:Y:S02]  /*8db0*/  LDG.E.64 R2, desc[UR36][R2.64] ;  /* 0x0000002402027981 */ /* 0x000ea4000c1e1b00 */
[----:B--2---:R-:W0:Y:S02]  /*8dc0*/  I2F.U64 R0, R2 ;  /* 0x0000000200007312 */ /* 0x004e240000301000 */
[----:B0-----:R-:W-:Y:S01]  /*8dd0*/  F2FP.BF16.F32.PACK_AB R0, RZ, R0 ;  /* 0x00000000ff00723e */ /* 0x001fe200000010ff */
[----:B------:R-:W-:Y:S06]  /*8de0*/  BRA `(.L_x_4092) ;  /* 0x00000000000c7947 */ /* 0x000fec0003800000 */
.L_x_4115:
[----:B------:R-:W2:Y:S02]  /*8df0*/  LDG.E R2, desc[UR36][R2.64] ;  /* 0x0000002402027981 */ /* 0x000ea4000c1e1900 */
[----:B--2---:R-:W-:-:S04]  /*8e00*/  I2FP.F32.U32 R0, R2 ;  /* 0x0000000200007245 */ /* 0x004fc80000201000 */
[----:B------:R-:W-:-:S07]  /*8e10*/  F2FP.BF16.F32.PACK_AB R0, RZ, R0 ;  /* 0x00000000ff00723e */ /* 0x000fce00000010ff */
.L_x_4092:
        /* <DEDUP_REMOVED lines=40> */
.L_x_4123:
[----:B------:R-:W-:Y:S05]  /*90a0*/  BSYNC B1 ;  /* 0x0000000000017941 */ /* 0x000fea0003800000 */
.L_x_4122:
[----:B------:R-:W-:-:S07]  /*90b0*/  FMUL.FTZ R5, R7, R0 ;  /* 0x0000000007057220 */ /* 0x000fce0000410000 */
.L_x_4121:
[----:B------:R-:W-:Y:S05]  /*90c0*/  BSYNC B0 ;  /* 0x0000000000007941 */ /* 0x000fea0003800000 */
.L_x_4120:
        /* <DEDUP_REMOVED lines=17> */
.L_x_4127:
[----:B------:R-:W-:-:S06]  /*91e0*/  IMAD.U32 R3, R5, 0x10000, RZ ;  /* 0x0001000005037824 */ /* 0x000fcc00078e00ff */
[----:B------:R-:W0:Y:S02]  /*91f0*/  F2I.S64.TRUNC R2, R3 ;  /* 0x0000000300027311 */ /* 0x000e24000020d900 */
[----:B0-----:R0:W-:Y:S01]  /*9200*/  STG.E.U8 desc[UR36][R16.64], R2 ;  /* 0x0000000210007986 */ /* 0x0011e2000c101124 */
[----:B------:R-:W-:Y:S05]  /*9210*/  BRA `(.L_x_4129) ;  /* 0x0000000c00847947 */ /* 0x000fea0003800000 */
.L_x_4126:
        /* <DEDUP_REMOVED lines=10> */
.L_x_4131:
[----:B------:R-:W-:-:S06]  /*92c0*/  IMAD.U32 R5, R5, 0x10000, RZ ;  /* 0x0001000005057824 */ /* 0x000fcc00078e00ff */
[----:B------:R-:W0:Y:S02]  /*92d0*/  F2I.FTZ.TRUNC.NTZ R5, R5 ;  /* 0x0000000500057305 */ /* 0x000e24000021f100 */
[----:B0-----:R0:W-:Y:S01]  /*92e0*/  STG.E desc[UR36][R16.64], R5 ;  /* 0x0000000510007986 */ /* 0x0011e2000c101924 */
[----:B------:R-:W-:Y:S05]  /*92f0*/  BRA `(.L_x_4129) ;  /* 0x0000000c004c7947 */ /* 0x000fea0003800000 */
.L_x_4130:
[----:B------:R-:W-:-:S06]  /*9300*/  IMAD.U32 R5, R5, 0x10000, RZ ;  /* 0x0001000005057824 */ /* 0x000fcc00078e00ff */
[----:B------:R-:W0:Y:S02]  /*9310*/  F2I.FTZ.TRUNC.NTZ R5, R5 ;  /* 0x0000000500057305 */ /* 0x000e24000021f100 */
[----:B0-----:R0:W-:Y:S01]  /*9320*/  STG.E.U16 desc[UR36][R16.64], R5 ;  /* 0x0000000510007986 */ /* 0x0011e2000c101524 */
[----:B------:R-:W-:Y:S05]  /*9330*/  BRA `(.L_x_4129) ;  /* 0x0000000c003c7947 */ /* 0x000fea0003800000 */
.L_x_4125:
        /* <DEDUP_REMOVED lines=9> */
.L_x_4133:
[----:B------:R-:W-:-:S05]  /*93d0*/  IMAD.U32 R0, R5, 0x10000, RZ ;  /* 0x0001000005007824 */ /* 0x000fca00078e00ff */
[----:B------:R-:W-:-:S05]  /*93e0*/  F2FP.F16.F32.PACK_AB R0, RZ, R0 ;  /* 0x00000000ff00723e */ /* 0x000fca00000000ff */
[----:B------:R0:W-:Y:S01]  /*93f0*/  STG.E.U16 desc[UR36][R16.64], R0 ;  /* 0x0000000010007986 */ /* 0x0001e2000c101524 */
[----:B------:R-:W-:Y:S05]  /*9400*/  BRA `(.L_x_4129) ;  /* 0x0000000c00087947 */ /* 0x000fea0003800000 */
.L_x_4132:
        /* <DEDUP_REMOVED lines=10> */
.L_x_4135:
[----:B------:R-:W-:-:S05]  /*94b0*/  IMAD.U32 R5, R5, 0x10000, RZ ;  /* 0x0001000005057824 */ /* 0x000fca00078e00ff */
[----:B------:R-:W-:-:S04]  /*94c0*/  F2FP.F16.F32.PACK_AB R3, RZ, R5 ;  /* 0x00000005ff03723e */ /* 0x000fc800000000ff */
[----:B------:R-:W-:-:S05]  /*94d0*/  PRMT R3, R3, 0x5410, RZ ;  /* 0x0000541003037816 */ /* 0x000fca00000000ff */
[----:B------:R0:W-:Y:S01]  /*94e0*/  STG.E desc[UR36][R16.64], R3 ;  /* 0x0000000310007986 */ /* 0x0001e2000c101924 */
[----:B------:R-:W-:Y:S05]  /*94f0*/  BRA `(.L_x_4129) ;  /* 0x0000000800cc7947 */ /* 0x000fea0003800000 */
.L_x_4134:
[----:B------:R-:W-:-:S04]  /*9500*/  IMAD.U32 R2, R5, 0x10000, RZ ;  /* 0x0001000005027824 */ /* 0x000fc800078e00ff */
[----:B------:R-:W-:-:S06]  /*9510*/  FMUL.FTZ R2, R2, 1 ;  /* 0x3f80000002027820 */ /* 0x000fcc0000410000 */
[----:B------:R-:W0:Y:S02]  /*9520*/  F2F.F64.F32 R2, R2 ;  /* 0x0000000200027310 */ /* 0x000e240000201800 */
[----:B0-----:R0:W-:Y:S01]  /*9530*/  STG.E.64 desc[UR36][R16.64], R2 ;  /* 0x0000000210007986 */ /* 0x0011e2000c101b24 */
[----:B------:R-:W-:Y:S05]  /*9540*/  BRA `(.L_x_4129) ;  /* 0x0000000800b87947 */ /* 0x000fea0003800000 */
.L_x_4124:
        /* <DEDUP_REMOVED lines=13> */
.L_x_4138:
[----:B------:R-:W-:Y:S01]  /*9620*/  IMAD.U32 R5, R5, 0x10000, RZ ;  /* 0x0001000005057824 */ /* 0x000fe200078e00ff */
[----:B------:R-:W-:-:S03]  /*9630*/  CS2R R6, SRZ ;  /* 0x0000000000067805 */ /* 0x000fc6000001ff00 */
[----:B------:R-:W-:-:S06]  /*9640*/  FMUL.FTZ R5, R5, 1 ;  /* 0x3f80000005057820 */ /* 0x000fcc0000410000 */
[----:B------:R-:W0:Y:S02]  /*9650*/  F2F.F64.F32 R4, R5 ;  /* 0x0000000500047310 */ /* 0x000e240000201800 */
[----:B0-----:R0:W-:Y:S01]  /*9660*/  STG.E.128 desc[UR36][R16.64], R4 ;  /* 0x0000000410007986 */ /* 0x0011e2000c101d24 */
[----:B------:R-:W-:Y:S05]  /*9670*/  BRA `(.L_x_4129) ;  /* 0x00000008006c7947 */ /* 0x000fea0003800000 */
.L_x_4137:
        /* <DEDUP_REMOVED lines=21> */
.L_x_4142:
[----:B------:R-:W-:Y:S05]  /*97d0*/  BSYNC B0 ;  /* 0x0000000000007941 */ /* 0x000fea0003800000 */
.L_x_4141:
[----:B------:R-:W-:-:S05]  /*97e0*/  LOP3.LUT R3, R0, R3, RZ, 0xfc, !PT ;  /* 0x0000000300037212 */ /* 0x000fca00078efcff */
[----:B------:R0:W-:Y:S01]  /*97f0*/  STG.E.U8 desc[UR36][R16.64], R3 ;  /* 0x0000000310007986 */ /* 0x0001e2000c101124 */
[----:B------:R-:W-:Y:S05]  /*9800*/  BRA `(.L_x_4129) ;  /* 0x0000000800087947 */ /* 0x000fea0003800000 */
.L_x_4140:
        /* <DEDUP_REMOVED lines=13> */
.L_x_4144:
[----:B------:R-:W-:Y:S01]  /*98e0*/  IMAD.MOV.U32 R0, RZ, RZ, 0x7f ;  /* 0x0000007fff007424 */ /* 0x000fe200078e00ff */
[----:B------:R-:W-:-:S04]  /*98f0*/  ISETP.GT.U32.AND P0, PT, R2, 0x7f800000, PT ;  /* 0x7f8000000200780c */ /* 0x000fc80003f04070 */
[----:B------:R-:W-:-:S09]  /*9900*/  SEL R0, R0, 0x7c, P0 ;  /* 0x0000007c00007807 */ /* 0x000fd20000000000 */
.L_x_4145:
[----:B------:R-:W-:Y:S05]  /*9910*/  BSYNC B0 ;  /* 0x0000000000007941 */ /* 0x000fea0003800000 */
.L_x_4143:
[----:B------:R-:W-:-:S04]  /*9920*/  LOP3.LUT R2, R5, 0x80000000, RZ, 0xc0, !PT ;  /* 0x8000000005027812 */ /* 0x000fc800078ec0ff */
[----:B------:R-:W-:-:S04]  /*9930*/  SHF.R.U32.HI R3, RZ, 0x18, R2 ;  /* 0x00000018ff037819 */ /* 0x000fc80000011602 */
[----:B------:R-:W-:-:S05]  /*9940*/  LOP3.LUT R3, R0, R3, RZ, 0xfc, !PT ;  /* 0x0000000300037212 */ /* 0x000fca00078efcff */
[----:B------:R0:W-:Y:S01]  /*9950*/  STG.E.U8 desc[UR36][R16.64], R3 ;  /* 0x0000000310007986 */ /* 0x0001e2000c101124 */
[----:B------:R-:W-:Y:S05]  /*9960*/  BRA `(.L_x_4129) ;  /* 0x0000000400b07947 */ /* 0x000fea0003800000 */
.L_x_4139:
[----:B------:R0:W-:Y:S01]  /*9970*/  STG.E.U16 desc[UR36][R16.64], R5 ;  /* 0x0000000510007986 */ /* 0x0001e2000c101524 */
[----:B------:R-:W-:Y:S05]  /*9980*/  BRA `(.L_x_4129) ;  /* 0x0000000400a87947 */ /* 0x000fea0003800000 */
.L_x_4136:
        /* <DEDUP_REMOVED lines=12> */
.L_x_4148:
        /* <DEDUP_REMOVED lines=17> */
.L_x_4151:
[----:B------:R-:W-:-:S04]  /*9b60*/  LOP3.LUT R2, R5, 0x80000000, RZ, 0xc0, !PT ;  /* 0x8000000005027812 */ /* 0x000fc800078ec0ff */
[----:B------:R-:W-:-:S04]  /*9b70*/  SHF.R.U32.HI R3, RZ, 0x18, R2 ;  /* 0x00000018ff037819 */ /* 0x000fc80000011602 */
[----:B------:R-:W-:-:S04]  /*9b80*/  LOP3.LUT R0, R0, R3, RZ, 0xfc, !PT ;  /* 0x0000000300007212 */ /* 0x000fc800078efcff */
[----:B------:R-:W-:-:S07]  /*9b90*/  PRMT R8, R0, 0x7610, R8 ;  /* 0x0000761000087816 */ /* 0x000fce0000000008 */
.L_x_4150:
[----:B------:R-:W-:Y:S05]  /*9ba0*/  BSYNC B0 ;  /* 0x0000000000007941 */ /* 0x000fea0003800000 */
.L_x_4149:
[----:B------:R0:W-:Y:S01]  /*9bb0*/  STG.E.U8 desc[UR36][R16.64], R8 ;  /* 0x0000000810007986 */ /* 0x0001e2000c101124 */
[----:B------:R-:W-:Y:S05]  /*9bc0*/  BRA `(.L_x_4129) ;  /* 0x0000000400187947 */ /* 0x000fea0003800000 */
.L_x_4147:
        /* <DEDUP_REMOVED lines=17> */
.L_x_4154:
[----:B------:R-:W-:-:S04]  /*9ce0*/  LOP3.LUT R2, R5, 0x80000000, RZ, 0xc0, !PT ;  /* 0x8000000005027812 */ /* 0x000fc800078ec0ff */
[----:B------:R-:W-:-:S04]  /*9cf0*/  SHF.R.U32.HI R3, RZ, 0x18, R2 ;  /* 0x00000018ff037819 */ /* 0x000fc80000011602 */
[----:B------:R-:W-:-:S04]  /*9d00*/  LOP3.LUT R0, R0, R3, RZ, 0xfc, !PT ;  /* 0x0000000300007212 */ /* 0x000fc800078efcff */
[----:B------:R-:W-:-:S07]  /*9d10*/  PRMT R8, R0, 0x7610, R8 ;  /* 0x0000761000087816 */ /* 0x000fce0000000008 */
.L_x_4153:
[----:B------:R-:W-:Y:S05]  /*9d20*/  BSYNC B0 ;  /* 0x0000000000007941 */ /* 0x000fea0003800000 */
.L_x_4152:
[----:B------:R2:W-:Y:S01]  /*9d30*/  STG.E.U8 desc[UR36][R16.64], R8 ;  /* 0x0000000810007986 */ /* 0x0005e2000c101124 */
[----:B------:R-:W-:Y:S05]  /*9d40*/  BRA `(.L_x_4129) ;  /* 0x0000000000b87947 */ /* 0x000fea0003800000 */
.L_x_4146:
        /* <DEDUP_REMOVED lines=22> */
.L_x_4128:
        /* <DEDUP_REMOVED lines=16> */
.L_x_4157:
[----:B------:R-:W-:Y:S05]  /*9fb0*/  BRA `(.L_x_4129) ;  /* 0x00000000001c7947 */ /* 0x000fea0003800000 */
.L_x_4156:
[----:B------:R-:W-:-:S06]  /*9fc0*/  IMAD.U32 R2, R5, 0x10000, RZ ;  /* 0x0001000005027824 */ /* 0x000fcc00078e00ff */
[----:B------:R-:W0:Y:S02]  /*9fd0*/  F2I.U64.TRUNC R2, R2 ;  /* 0x0000000200027311 */ /* 0x000e24000020d800 */
[----:B0-----:R4:W-:Y:S01]  /*9fe0*/  STG.E.64 desc[UR36][R16.64], R2 ;  /* 0x0000000210007986 */ /* 0x0019e2000c101b24 */
[----:B------:R-:W-:Y:S05]  /*9ff0*/  BRA `(.L_x_4129) ;  /* 0x00000000000c7947 */ /* 0x000fea0003800000 */
.L_x_4155:
[----:B------:R-:W-:-:S06]  /*a000*/  IMAD.U32 R5, R5, 0x10000, RZ ;  /* 0x0001000005057824 */ /* 0x000fcc00078e00ff */
[----:B------:R-:W0:Y:S02]  /*a010*/  F2I.FTZ.U32.TRUNC.NTZ R5, R5 ;  /* 0x0000000500057305 */ /* 0x000e24000021f000 */
[----:B0-----:R3:W-:Y:S02]  /*a020*/  STG.E desc[UR36][R16.64], R5 ;  /* 0x0000000510007986 */ /* 0x0017e4000c101924 */
.L_x_4129:
[----:B------:R-:W-:-:S07]  /*a030*/  VIADD R19, R19, 0x80 ;  /* 0x0000008013137836 */ /* 0x000fce0000000000 */
.L_x_4085:
[----:B------:R-:W-:Y:S05]  /*a040*/  BSYNC B6 ;  /* 0x0000000000067941 */ /* 0x000fea0003800000 */
.L_x_4084:
[----:B------:R-:W-:Y:S02]  /*a050*/  ULDC UR4, c[0x0][0x210] ;  /* 0x0000840000047ab9 */ /* 0x000fe40000000800 */
[----:B------:R-:W-:-:S13]  /*a060*/  ISETP.GE.AND P0, PT, R19, UR4, PT ;  /* 0x0000000413007c0c */ /* 0x000fda000bf06270 */
[----:B------:R-:W-:Y:S05]  /*a070*/  @P0 EXIT ;  /* 0x000000000000094d */ /* 0x000fea0003800000 */
        /* <DEDUP_REMOVED lines=303> */
.L_x_4158:
        /* <DEDUP_REMOVED lines=22> */
.L_x_4162:
[----:B------:R-:W2:Y:S02]  /*b4d0*/  LDG.E.U8 R2, desc[UR36][R2.64] ;  /* 0x0000002402027981 */ /* 0x000ea4000c1e1100 */
[----:B--2---:R-:W-:-:S04]  /*b4e0*/  I2FP.F32.U32 R0, R2 ;  /* 0x0000000200007245 */ /* 0x004fc80000201000 */
[----:B------:R-:W-:Y:S01]  /*b4f0*/  F2FP.BF16.F32.PACK_AB R0, RZ, R0 ;  /* 0x00000000ff00723e */ /* 0x000fe200000010ff */
[----:B------:R-:W-:Y:S06]  /*b500*/  BRA `(.L_x_4164) ;  /* 0x0000000c00907947 */ /* 0x000fec0003800000 */
.L_x_4161:
        /* <DEDUP_REMOVED lines=10> */
.L_x_4166:
[----:B------:R-:W2:Y:S02]  /*b5b0*/  LDG.E R2, desc[UR36][R2.64] ;  /* 0x0000002402027981 */ /* 0x000ea4000c1e1900 */
[----:B--2---:R-:W-:-:S04]  /*b5c0*/  I2FP.F32.S32 R0, R2 ;  /* 0x0000000200007245 */ /* 0x004fc80000201400 */
[----:B------:R-:W-:Y:S01]  /*b5d0*/  F2FP.BF16.F32.PACK_AB R0, RZ, R0 ;  /* 0x00000000ff00723e */ /* 0x000fe200000010ff */
[----:B------:R-:W-:Y:S06]  /*b5e0*/  BRA `(.L_x_4164) ;  /* 0x0000000c00587947 */ /* 0x000fec0003800000 */
.L_x_4165:
[----:B------:R-:W2:Y:S02]  /*b5f0*/  LDG.E.U16 R2, desc[UR36][R2.64] ;  /* 0x0000002402027981 */ /* 0x000ea4000c1e1500 */
[----:B--2---:R-:W0:Y:S02]  /*b600*/  I2F.S16 R0, R2 ;  /* 0x0000000200007306 */ /* 0x004e240000101400 */
[----:B0-----:R-:W-:Y:S01]  /*b610*/  F2FP.BF16.F32.PACK_AB R0, RZ, R0 ;  /* 0x00000000ff00723e */ /* 0x001fe200000010ff */
[----:B------:R-:W-:Y:S06]  /*b620*/  BRA `(.L_x_4164) ;  /* 0x0000000c00487947 */ /* 0x000fec0003800000 */
.L_x_4160:
        /* <DEDUP_REMOVED lines=9> */
.L_x_4168:
[----:B------:R-:W2:Y:S02]  /*b6c0*/  LDG.E.U16 R0, desc[UR36][R2.64] ;  /* 0x0000002402007981 */ /* 0x000ea4000c1e1500 */
[----:B--2---:R-:W-:-:S05]  /*b6d0*/  HADD2.F32 R0, -RZ, R0.H0_H0 ;  /* 0x20000000ff007230 */ /* 0x004fca0000004100 */
[----:B------:R-:W-:Y:S01]  /*b6e0*/  F2FP.BF16.F32.PACK_AB R0, RZ, R0 ;  /* 0x00000000ff00723e */ /* 0x000fe200000010ff */
[----:B------:R-:W-:Y:S06]  /*b6f0*/  BRA `(.L_x_4164) ;  /* 0x0000000c00147947 */ /* 0x000fec0003800000 */
.L_x_4167:
        /* <DEDUP_REMOVED lines=9> */
.L_x_4170:
[----:B------:R-:W2:Y:S02]  /*b790*/  LDG.E.U16 R2, desc[UR36][R2.64] ;  /* 0x0000002402027981 */ /* 0x000ea4000c1e1500 */
[----:B--2---:R-:W-:-:S05]  /*b7a0*/  HADD2.F32 R0, -RZ, R2.H0_H0 ;  /* 0x20000002ff007230 */ /* 0x004fca0000004100 */
[----:B------:R-:W-:Y:S01]  /*b7b0*/  F2FP.BF16.F32.PACK_AB R0, RZ, R0 ;  /* 0x00000000ff00723e */ /* 0x000fe200000010ff */
[----:B------:R-:W-:Y:S06]  /*b7c0*/  BRA `(.L_x_4164) ;  /* 0x0000000800e07947 */ /* 0x000fec0003800000 */
.L_x_4169:
        /* <DEDUP_REMOVED lines=8> */
.L_x_4159:
        /* <DEDUP_REMOVED lines=13> */
.L_x_4173:
        /* <DEDUP_REMOVED lines=8> */
.L_x_4172:
        /* <DEDUP_REMOVED lines=28> */
.L_x_4175:
        /* <DEDUP_REMOVED lines=15> */
.L_x_4174:
[----:B------:R0:W5:Y:S01]  /*bc50*/  LDG.E.U16 R0, desc[UR36][R2.64] ;  /* 0x0000002402007981 */ /* 0x000162000c1e1500 */
[----:B------:R-:W-:Y:S05]  /*bc60*/  BRA `(.L_x_4164) ;  /* 0x0000000400b87947 */ /* 0x000fea0003800000 */
.L_x_4171:
        /* <DEDUP_REMOVED lines=12> */
.L_x_4178:
        /* <DEDUP_REMOVED lines=21> */
.L_x_4182:
[----:B------:R-:W-:Y:S05]  /*be80*/  BSYNC B1 ;  /* 0x0000000000017941 */ /* 0x000fea0003800000 */
.L_x_4181:
[----:B------:R-:W-:Y:S01]  /*be90*/  LEA R3, R0, 0x3b800000, 0x17 ;  /* 0x3b80000000037811 */ /* 0x000fe200078eb8ff */
[----:B------:R-:W-:-:S05]  /*bea0*/  IMAD.SHL.U32 R0, R2, 0x100000, RZ ;  /* 0x0010000002007824 */ /* 0x000fca00078e00ff */
[----:B------:R-:W-:-:S07]  /*beb0*/  LOP3.LUT R0, R3, R0, R4, 0xfe, !PT ;  /* 0x0000000003007212 */ /* 0x000fce00078efe04 */
.L_x_4180:
[----:B------:R-:W-:Y:S05]  /*bec0*/  BSYNC B0 ;  /* 0x0000000000007941 */ /* 0x000fea0003800000 */
.L_x_4179:
[----:B------:R-:W-:Y:S01]  /*bed0*/  F2FP.BF16.F32.PACK_AB R0, RZ, R0 ;  /* 0x00000000ff00723e */ /* 0x000fe200000010ff */
[----:B------:R-:W-:Y:S06]  /*bee0*/  BRA `(.L_x_4164) ;  /* 0x0000000400187947 */ /* 0x000fec0003800000 */
.L_x_4177:
        /* <DEDUP_REMOVED lines=21> */
.L_x_4186:
[----:B------:R-:W-:Y:S05]  /*c040*/  BSYNC B1 ;  /* 0x0000000000017941 */ /* 0x000fea0003800000 */
.L_x_4185:
[----:B------:R-:W-:Y:S01]  /*c050*/  LEA R3, R0, 0x37800000, 0x17 ;  /* 0x3780000000037811 */ /* 0x000fe200078eb8ff */
[----:B------:R-:W-:-:S05]  /*c060*/  IMAD.SHL.U32 R0, R2, 0x200000, RZ ;  /* 0x0020000002007824 */ /* 0x000fca00078e00ff */
[----:B------:R-:W-:-:S07]  /*c070*/  LOP3.LUT R0, R3, R0, R4, 0xfe, !PT ;  /* 0x0000000003007212 */ /* 0x000fce00078efe04 */
.L_x_4184:
[----:B------:R-:W-:Y:S05]  /*c080*/  BSYNC B0 ;  /* 0x0000000000007941 */ /* 0x000fea0003800000 */
.L_x_4183:
[----:B------:R-:W-:Y:S01]  /*c090*/  F2FP.BF16.F32.PACK_AB R0, RZ, R0 ;  /* 0x00000000ff00723e */ /* 0x000fe200000010ff */
[----:B------:R-:W-:Y:S06]  /*c0a0*/  BRA `(.L_x_4164) ;  /* 0x0000000000a87947 */ /* 0x000fec0003800000 */
.L_x_4176:
        /* <DEDUP_REMOVED lines=14> */
.L_x_4190:
[----:B------:R-:W-:Y:S05]  /*c190*/  BSYNC B0 ;  /* 0x0000000000007941 */ /* 0x000fea0003800000 */
.L_x_4189:
[----:B------:R-:W-:Y:S01]  /*c1a0*/  F2FP.BF16.F32.PACK_AB R0, RZ, R0 ;  /* 0x00000000ff00723e */ /* 0x000fe200000010ff */
[----:B------:R-:W-:Y:S06]  /*c1b0*/  BRA `(.L_x_4164) ;  /* 0x0000000000647947 */ /* 0x000fec0003800000 */
.L_x_4163:
        /* <DEDUP_REMOVED lines=16> */
.L_x_4191:
[----:B------:R-:W-:Y:S01]  /*c2c0*/  PRMT R0, RZ, 0x7610, R0 ;  /* 0x00007610ff007816 */ /* 0x000fe20000000000 */
[----:B------:R-:W-:Y:S06]  /*c2d0*/  BRA `(.L_x_4164) ;  /* 0x00000000001c7947 */ /* 0x000fec0003800000 */
.L_x_4188:
[----:B------:R-:W2:Y:S02]  /*c2e0*/  LDG.E.64 R2, desc[UR36][R2.64] ;  /* 0x0000002402027981 */ /* 0x000ea4000c1e1b00 */
[----:B--2---:R-:W0:Y:S02]  /*c2f0*/  I2F.U64 R0, R2 ;  /* 0x0000000200007312 */ /* 0x004e240000301000 */
[----:B0-----:R-:W-:Y:S01]  /*c300*/  F2FP.BF16.F32.PACK_AB R0, RZ, R0 ;  /* 0x00000000ff00723e */ /* 0x001fe200000010ff */
[----:B------:R-:W-:Y:S06]  /*c310*/  BRA `(.L_x_4164) ;  /* 0x00000000000c7947 */ /* 0x000fec0003800000 */
.L_x_4187:
[----:B------:R-:W2:Y:S02]  /*c320*/  LDG.E R2, desc[UR36][R2.64] ;  /* 0x0000002402027981 */ /* 0x000ea4000c1e1900 */
[----:B--2---:R-:W-:-:S04]  /*c330*/  I2FP.F32.U32 R0, R2 ;  /* 0x0000000200007245 */ /* 0x004fc80000201000 */
[----:B------:R-:W-:-:S07]  /*c340*/  F2FP.BF16.F32.PACK_AB R0, RZ, R0 ;  /* 0x00000000ff00723e */ /* 0x000fce00000010ff */
.L_x_4164:
        /* <DEDUP_REMOVED lines=40> */
.L_x_4195:
[----:B------:R-:W-:Y:S05]  /*c5d0*/  BSYNC B1 ;  /* 0x0000000000017941 */ /* 0x000fea0003800000 */
.L_x_4194:
[----:B------:R-:W-:-:S07]  /*c5e0*/  FMUL.FTZ R5, R7, R0 ;  /* 0x0000000007057220 */ /* 0x000fce0000410000 */
.L_x_4193:
[----:B------:R-:W-:Y:S05]  /*c5f0*/  BSYNC B0 ;  /* 0x0000000000007941 */ /* 0x000fea0003800000 */
.L_x_4192:
        /* <DEDUP_REMOVED lines=15> */
[----:B0-----:R-:W-:Y:S01]  /*c6f0*/  STG.E.U8 desc[UR36][R16.64], R3 ;  /* 0x0000000310007986 */ /* 0x001fe2000c101124 */
[----:B------:R-:W-:Y:S05]  /*c700*/  EXIT ;  /* 0x000000000000794d */ /* 0x000fea0003800000 */
.L_x_4199:
[----:B------:R-:W-:-:S06]  /*c710*/  IMAD.U32 R3, R5, 0x10000, RZ ;  /* 0x0001000005037824 */ /* 0x000fcc00078e00ff */
[----:B------:R-:W0:Y:S02]  /*c720*/  F2I.S64.TRUNC R2, R3 ;  /* 0x0000000300027311 */ /* 0x000e24000020d900 */
[----:B0-----:R-:W-:Y:S01]  /*c730*/  STG.E.U8 desc[UR36][R16.64], R2 ;  /* 0x0000000210007986 */ /* 0x001fe2000c101124 */
[----:B------:R-:W-:Y:S05]  /*c740*/  EXIT ;  /* 0x000000000000794d */ /* 0x000fea0003800000 */
.L_x_4198:
        /* <DEDUP_REMOVED lines=8> */
[----:B0-----:R-:W-:Y:S01]  /*c7d0*/  STG.E.64 desc[UR36][R16.64], R2 ;  /* 0x0000000210007986 */ /* 0x001fe2000c101b24 */
[----:B------:R-:W-:Y:S05]  /*c7e0*/  EXIT ;  /* 0x000000000000794d */ /* 0x000fea0003800000 */
.L_x_4202:
[----:B------:R-:W-:-:S06]  /*c7f0*/  IMAD.U32 R5, R5, 0x10000, RZ ;  /* 0x0001000005057824 */ /* 0x000fcc00078e00ff */
[----:B------:R-:W0:Y:S02]  /*c800*/  F2I.FTZ.TRUNC.NTZ R5, R5 ;  /* 0x0000000500057305 */ /* 0x000e24000021f100 */
[----:B0-----:R-:W-:Y:S01]  /*c810*/  STG.E desc[UR36][R16.64], R5 ;  /* 0x0000000510007986 */ /* 0x001fe2000c101924 */
[----:B------:R-:W-:Y:S05]  /*c820*/  EXIT ;  /* 0x000000000000794d */ /* 0x000fea0003800000 */
.L_x_4201:
[----:B------:R-:W-:-:S06]  /*c830*/  IMAD.U32 R5, R5, 0x10000, RZ ;  /* 0x0001000005057824 */ /* 0x000fcc00078e00ff */
[----:B------:R-:W0:Y:S02]  /*c840*/  F2I.FTZ.TRUNC.NTZ R5, R5 ;  /* 0x0000000500057305 */ /* 0x000e24000021f100 */
[----:B0-----:R-:W-:Y:S01]  /*c850*/  STG.E.U16 desc[UR36][R16.64], R5 ;  /* 0x0000000510007986 */ /* 0x001fe2000c101524 */
[----:B------:R-:W-:Y:S05]  /*c860*/  EXIT ;  /* 0x000000000000794d */ /* 0x000fea0003800000 */
.L_x_4197:
[----:B------:R-:W-:-:S13]  /*c870*/  ISETP.GT.AND P0, PT, R0, 0x6, PT ;  /* 0x000000060000780c */ /* 0x000fda0003f04270 */
[----:B------:R-:W-:Y:S05]  /*c880*/  @P0 BRA `(.L_x_4203) ;  /* 0x00000000002c0947 */ /* 0x000fea0003800000 */
[----:B------:R-:W-:-:S13]  /*c890*/  ISETP.NE.AND P0, PT, R0, 0x5, PT ;  /* 0x000000050000780c */ /* 0x000fda0003f05270 */
[----:B------:R-:W-:Y:S05]  /*c8a0*/  @!P0 BRA `(.L_x_4204) ;  /* 0x0000000000148947 */ /* 0x000fea0003800000 */
[----:B------:R-:W-:-:S13]  /*c8b0*/  ISETP.NE.AND P0, PT, R0, 0x6, PT ;  /* 0x000000060000780c */ /* 0x000fda0003f05270 */
[----:B------:R-:W-:Y:S05]  /*c8c0*/  @P0 BRA `(.L_x_4200) ;  /* 0x0000000800c40947 */ /* 0x000fea0003800000 */
[----:B------:R-:W-:-:S05]  /*c8d0*/  IMAD.U32 R5, R5, 0x10000, RZ ;  /* 0x0001000005057824 */ /* 0x000fca00078e00ff */
[----:B------:R-:W-:Y:S01]  /*c8e0*/  STG.E desc[UR36][R16.64], R5 ;  /* 0x0000000510007986 */ /* 0x000fe2000c101924 */
[----:B------:R-:W-:Y:S05]  /*c8f0*/  EXIT ;  /* 0x000000000000794d */ /* 0x000fea0003800000 */
.L_x_4204:
[----:B------:R-:W-:-:S05]  /*c900*/  IMAD.U32 R0, R5, 0x10000, RZ ;  /* 0x0001000005007824 */ /* 0x000fca00078e00ff */
[----:B------:R-:W-:-:S05]  /*c910*/  F2FP.F16.F32.PACK_AB R0, RZ, R0 ;  /* 0x00000000ff00723e */ /* 0x000fca00000000ff */
[----:B------:R-:W-:Y:S01]  /*c920*/  STG.E.U16 desc[UR36][R16.64], R0 ;  /* 0x0000000010007986 */ /* 0x000fe2000c101524 */
[----:B------:R-:W-:Y:S05]  /*c930*/  EXIT ;  /* 0x000000000000794d */ /* 0x000fea0003800000 */
.L_x_4203:
        /* <DEDUP_REMOVED lines=8> */
[----:B------:R-:W-:Y:S01]  /*c9c0*/  STG.E.64 desc[UR36][R16.64], R2 ;  /* 0x0000000210007986 */ /* 0x000fe2000c101b24 */
[----:B------:R-:W-:Y:S05]  /*c9d0*/  EXIT ;  /* 0x000000000000794d */ /* 0x000fea0003800000 */
.L_x_4206:
[----:B------:R-:W-:-:S05]  /*c9e0*/  IMAD.U32 R5, R5, 0x10000, RZ ;  /* 0x0001000005057824 */ /* 0x000fca00078e00ff */
[----:B------:R-:W-:-:S04]  /*c9f0*/  F2FP.F16.F32.PACK_AB R3, RZ, R5 ;  /* 0x00000005ff03723e */ /* 0x000fc800000000ff */
[----:B------:R-:W-:-:S05]  /*ca00*/  PRMT R3, R3, 0x5410, RZ ;  /* 0x0000541003037816 */ /* 0x000fca00000000ff */
[----:B------:R-:W-:Y:S01]  /*ca10*/  STG.E desc[UR36][R16.64], R3 ;  /* 0x0000000310007986 */ /* 0x000fe2000c101924 */
[----:B------:R-:W-:Y:S05]  /*ca20*/  EXIT ;  /* 0x000000000000794d */ /* 0x000fea0003800000 */
.L_x_4205:
[----:B------:R-:W-:-:S04]  /*ca30*/  IMAD.U32 R2, R5, 0x10000, RZ ;  /* 0x0001000005027824 */ /* 0x000fc800078e00ff */
[----:B------:R-:W-:-:S06]  /*ca40*/  FMUL.FTZ R2, R2, 1 ;  /* 0x3f80000002027820 */ /* 0x000fcc0000410000 */
[----:B------:R-:W0:Y:S02]  /*ca50*/  F2F.F64.F32 R2, R2 ;  /* 0x0000000200027310 */ /* 0x000e240000201800 */
[----:B0-----:R-:W-:Y:S01]  /*ca60*/  STG.E.64 desc[UR36][R16.64], R2 ;  /* 0x0000000210007986 */ /* 0x001fe2000c101b24 */
[----:B------:R-:W-:Y:S05]  /*ca70*/  EXIT ;  /* 0x000000000000794d */ /* 0x000fea0003800000 */
.L_x_4196:
        /* <DEDUP_REMOVED lines=11> */
[----:B------:R-:W-:Y:S01]  /*cb30*/  STG.E.U8 desc[UR36][R16.64], R3 ;  /* 0x0000000310007986 */ /* 0x000fe2000c101124 */
[----:B------:R-:W-:Y:S05]  /*cb40*/  EXIT ;  /* 0x000000000000794d */ /* 0x000fea0003800000 */
.L_x_4209:
[----:B------:R-:W-:Y:S01]  /*cb50*/  IMAD.U32 R5, R5, 0x10000, RZ ;  /* 0x0001000005057824 */ /* 0x000fe200078e00ff */
[----:B------:R-:W-:-:S03]  /*cb60*/  CS2R R6, SRZ ;  /* 0x0000000000067805 */ /* 0x000fc6000001ff00 */
[----:B------:R-:W-:-:S06]  /*cb70*/  FMUL.FTZ R5, R5, 1 ;  /* 0x3f80000005057820 */ /* 0x000fcc0000410000 */
[----:B------:R-:W0:Y:S02]  /*cb80*/  F2F.F64.F32 R4, R5 ;  /* 0x0000000500047310 */ /* 0x000e240000201800 */
[----:B0-----:R-:W-:Y:S01]  /*cb90*/  STG.E.128 desc[UR36][R16.64], R4 ;  /* 0x0000000410007986 */ /* 0x001fe2000c101d24 */
[----:B------:R-:W-:Y:S05]  /*cba0*/  EXIT ;  /* 0x000000000000794d */ /* 0x000fea0003800000 */
.L_x_4208:
        /* <DEDUP_REMOVED lines=21> */
.L_x_4213:
[----:B------:R-:W-:Y:S05]  /*cd00*/  BSYNC B0 ;  /* 0x0000000000007941 */ /* 0x000fea0003800000 */
.L_x_4212:
[----:B------:R-:W-:-:S05]  /*cd10*/  LOP3.LUT R3, R0, R3, RZ, 0xfc, !PT ;  /* 0x0000000300037212 */ /* 0x000fca00078efcff */
[----:B------:R-:W-:Y:S01]  /*cd20*/  STG.E.U8 desc[UR36][R16.64], R3 ;  /* 0x0000000310007986 */ /* 0x000fe2000c101124 */
[----:B------:R-:W-:Y:S05]  /*cd30*/  EXIT ;  /* 0x000000000000794d */ /* 0x000fea0003800000 */
.L_x_4211:
        /* <DEDUP_REMOVED lines=13> */
.L_x_4215:
[----:B------:R-:W-:Y:S01]  /*ce10*/  IMAD.MOV.U32 R0, RZ, RZ, 0x7f ;  /* 0x0000007fff007424 */ /* 0x000fe200078e00ff */
[----:B------:R-:W-:-:S04]  /*ce20*/  ISETP.GT.U32.AND P0, PT, R2, 0x7f800000, PT ;  /* 0x7f8000000200780c */ /* 0x000fc80003f04070 */
[----:B------:R-:W-:-:S09]  /*ce30*/  SEL R0, R0, 0x7c, P0 ;  /* 0x0000007c00007807 */ /* 0x000fd20000000000 */
.L_x_4216:
[----:B------:R-:W-:Y:S05]  /*ce40*/  BSYNC B0 ;  /* 0x0000000000007941 */ /* 0x000fea0003800000 */
.L_x_4214:
[----:B------:R-:W-:-:S04]  /*ce50*/  LOP3.LUT R2, R5, 0x80000000, RZ, 0xc0, !PT ;  /* 0x8000000005027812 */ /* 0x000fc800078ec0ff */
[----:B------:R-:W-:-:S04]  /*ce60*/  SHF.R.U32.HI R3, RZ, 0x18, R2 ;  /* 0x00000018ff037819 */ /* 0x000fc80000011602 */
[----:B------:R-:W-:-:S05]  /*ce70*/  LOP3.LUT R3, R0, R3, RZ, 0xfc, !PT ;  /* 0x0000000300037212 */ /* 0x000fca00078efcff */
[----:B------:R-:W-:Y:S01]  /*ce80*/  STG.E.U8 desc[UR36][R16.64], R3 ;  /* 0x0000000310007986 */ /* 0x000fe2000c101124 */
[----:B------:R-:W-:Y:S05]  /*ce90*/  EXIT ;  /* 0x000000000000794d */ /* 0x000fea0003800000 */
.L_x_4210:
[----:B------:R-:W-:Y:S01]  /*cea0*/  STG.E.U16 desc[UR36][R16.64], R5 ;  /* 0x0000000510007986 */ /* 0x000fe2000c101524 */
[----:B------:R-:W-:Y:S05]  /*ceb0*/  EXIT ;  /* 0x000000000000794d */ /* 0x000fea0003800000 */
.L_x_4207:
        /* <DEDUP_REMOVED lines=10> */
[----:B0-----:R-:W-:Y:S01]  /*cf60*/  STG.E.U16 desc[UR36][R16.64], R3 ;  /* 0x0000000310007986 */ /* 0x001fe2000c101524 */
[----:B------:R-:W-:Y:S05]  /*cf70*/  EXIT ;  /* 0x000000000000794d */ /* 0x000fea0003800000 */
.L_x_4219:
        /* <DEDUP_REMOVED lines=17> */
.L_x_4222:
[----:B------:R-:W-:-:S04]  /*d090*/  LOP3.LUT R2, R5, 0x80000000, RZ, 0xc0, !PT ;  /* 0x8000000005027812 */ /* 0x000fc800078ec0ff */
[----:B------:R-:W-:-:S04]  /*d0a0*/  SHF.R.U32.HI R3, RZ, 0x18, R2 ;  /* 0x00000018ff037819 */ /* 0x000fc80000011602 */
[----:B------:R-:W-:-:S04]  /*d0b0*/  LOP3.LUT R0, R0, R3, RZ, 0xfc, !PT ;  /* 0x0000000300007212 */ /* 0x000fc800078efcff */
[----:B------:R-:W-:-:S07]  /*d0c0*/  PRMT R8, R0, 0x7610, R8 ;  /* 0x0000761000087816 */ /* 0x000fce0000000008 */
.L_x_4221:
[----:B------:R-:W-:Y:S05]  /*d0d0*/  BSYNC B0 ;  /* 0x0000000000007941 */ /* 0x000fea0003800000 */
.L_x_4220:
[----:B------:R-:W-:Y:S01]  /*d0e0*/  STG.E.U8 desc[UR36][R16.64], R8 ;  /* 0x0000000810007986 */ /* 0x000fe2000c101124 */
[----:B------:R-:W-:Y:S05]  /*d0f0*/  EXIT ;  /* 0x000000000000794d */ /* 0x000fea0003800000 */
.L_x_4218:
        /* <DEDUP_REMOVED lines=17> */
.L_x_4225:
[----:B------:R-:W-:-:S04]  /*d210*/  LOP3.LUT R2, R5, 0x80000000, RZ, 0xc0, !PT ;  /* 0x8000000005027812 */ /* 0x000fc800078ec0ff */
[----:B------:R-:W-:-:S04]  /*d220*/  SHF.R.U32.HI R3, RZ, 0x18, R2 ;  /* 0x00000018ff037819 */ /* 0x000fc80000011602 */
[----:B------:R-:W-:-:S04]  /*d230*/  LOP3.LUT R0, R0, R3, RZ, 0xfc, !PT ;  /* 0x0000000300007212 */ /* 0x000fc800078efcff */
[----:B------:R-:W-:-:S07]  /*d240*/  PRMT R8, R0, 0x7610, R8 ;  /* 0x0000761000087816 */ /* 0x000fce0000000008 */
.L_x_4224:
[----:B------:R-:W-:Y:S05]  /*d250*/  BSYNC B0 ;  /* 0x0000000000007941 */ /* 0x000fea0003800000 */
.L_x_4223:
[----:B------:R-:W-:Y:S01]  /*d260*/  STG.E.U8 desc[UR36][R16.64], R8 ;  /* 0x0000000810007986 */ /* 0x000fe2000c101124 */
[----:B------:R-:W-:Y:S05]  /*d270*/  EXIT ;  /* 0x000000000000794d */ /* 0x000fea0003800000 */
.L_x_4217:
        /* <DEDUP_REMOVED lines=22> */
.L_x_4200:
        /* <DEDUP_REMOVED lines=16> */
.L_x_4228:
[----:B------:R-:W-:Y:S05]  /*d4e0*/  EXIT ;  /* 0x000000000000794d */ /* 0x000fea0003800000 */
.L_x_4227:
[----:B------:R-:W-:-:S06]  /*d4f0*/  IMAD.U32 R2, R5, 0x10000, RZ ;  /* 0x0001000005027824 */ /* 0x000fcc00078e00ff */
[----:B------:R-:W0:Y:S02]  /*d500*/  F2I.U64.TRUNC R2, R2 ;  /* 0x0000000200027311 */ /* 0x000e24000020d800 */
[----:B0-----:R-:W-:Y:S01]  /*d510*/  STG.E.64 desc[UR36][R16.64], R2 ;  /* 0x0000000210007986 */ /* 0x001fe2000c101b24 */
[----:B------:R-:W-:Y:S05]  /*d520*/  EXIT ;  /* 0x000000000000794d */ /* 0x000fea0003800000 */
.L_x_4226:
[----:B------:R-:W-:-:S06]  /*d530*/  IMAD.U32 R5, R5, 0x10000, RZ ;  /* 0x0001000005057824 */ /* 0x000fcc00078e00ff */
[----:B------:R-:W0:Y:S02]  /*d540*/  F2I.FTZ.U32.TRUNC.NTZ R5, R5 ;  /* 0x0000000500057305 */ /* 0x000e24000021f000 */
[----:B0-----:R-:W-:Y:S01]  /*d550*/  STG.E desc[UR36][R16.64], R5 ;  /* 0x0000000510007986 */ /* 0x001fe2000c101924 */
[----:B------:R-:W-:Y:S05]  /*d560*/  EXIT ;  /* 0x000000000000794d */ /* 0x000fea0003800000 */
.L_x_4229:
        /* <DEDUP_REMOVED lines=9> */
.L_x_7932:


//--------------------- .text._ZN2at6native27unrolled_elementwise_kernelIZZZNS0_65_GLOBAL__N__cd49fe81_27_ActivationSoftplusKernel_cu_1520ed90_292715softplus_kernelERNS_18TensorIteratorBaseERKN3c106ScalarES8_ENKUlvE_clEvENKUlvE2_clEvEUlNS5_8BFloat16EE_St5arrayIPcLm2EELi4E23TrivialOffsetCalculatorILi1EjESH_NS0_6memory12LoadWithCastILi1EEENSI_13StoreWithCastILi1EEEEEviT_T0_T2_T3_T4_T5_ --------------------------
	.section	.text._ZN2at6native27unrolled_elementwise_kernelIZZZNS0_65_GLOBAL__N__cd49fe81_27_ActivationSoftplusKernel_cu_1520ed90_292715softplus_kernelERNS_18TensorIteratorBaseERKN3c106ScalarES8_ENKUlvE_clEvENKUlvE2_clEvEUlNS5_8BFloat16EE_St5arrayIPcLm2EELi4E23TrivialOffsetCalculatorILi1EjESH_NS0_6memory12LoadWithCastILi1EEENSI_13StoreWithCastILi1EEEEEviT_T0_T2_T3_T4_T5_,"ax",@progbits
	.align	128
        .global         _ZN2at6native27unrolled_elementwise_kernelIZZZNS0_65_GLOBAL__N__cd49fe81_27_ActivationSoftplusKernel_cu_1520ed90_292715softplus_kernelERNS_18TensorIteratorBaseERKN3c106ScalarES8_ENKUlvE_clEvENKUlvE2_clEvEUlNS5_8BFloat16EE_St5arrayIPcLm2EELi4E23TrivialOffsetCalculatorILi1EjESH_NS0_6memory12LoadWithCastILi1EEENSI_13StoreWithCastILi1EEEEEviT_T0_T2_T3_T4_T5_
        .type           _ZN2at6native27unrolled_elementwise_kernelIZZZNS0_65_GLOBAL__N__cd49fe81_27_ActivationSoftplusKernel_cu_1520ed90_292715softplus_kernelERNS_18TensorIteratorBaseERKN3c106ScalarES8_ENKUlvE_clEvENKUlvE2_clEvEUlNS5_8BFloat16EE_St5arrayIPcLm2EELi4E23TrivialOffsetCalculatorILi1EjESH_NS0_6memory12LoadWithCastILi1EEENSI_13StoreWithCastILi1EEEEEviT_T0_T2_T3_T4_T5_,@function
        .size           _ZN2at6native27unrolled_elementwise_kernelIZZZNS0_65_GLOBAL__N__cd49fe81_27_ActivationSoftplusKernel_cu_1520ed90_292715softplus_kernelERNS_18TensorIteratorBaseERKN3c106ScalarES8_ENKUlvE_clEvENKUlvE2_clEvEUlNS5_8BFloat16EE_St5arrayIPcLm2EELi4E23TrivialOffsetCalculatorILi1EjESH_NS0_6memory12LoadWithCastILi1EEENSI_13StoreWithCastILi1EEEEEviT_T0_T2_T3_T4_T5_,(.L_x_7933 - _ZN2at6native27unrolled_elementwise_kernelIZZZNS0_65_GLOBAL__N__cd49fe81_27_ActivationSoftplusKernel_cu_1520ed90_292715softplus_kernelERNS_18TensorIteratorBaseERKN3c106ScalarES8_ENKUlvE_clEvENKUlvE2_clEvEUlNS5_8BFloat16EE_St5arrayIPcLm2EELi4E23TrivialOffsetCalculatorILi1EjESH_NS0_6memory12LoadWithCastILi1EEENSI_13StoreWithCastILi1EEEEEviT_T0_T2_T3_T4_T5_)
        .other          _ZN2at6native27unrolled_elementwise_kernelIZZZNS0_65_GLOBAL__N__cd49fe81_27_ActivationSoftplusKernel_cu_1520ed90_292715softplus_kernelERNS_18TensorIteratorBaseERKN3c106ScalarES8_ENKUlvE_clEvENKUlvE2_clEvEUlNS5_8BFloat16EE_St5arrayIPcLm2EELi4E23TrivialOffsetCalculatorILi1EjESH_NS0_6memory12LoadWithCastILi1EEENSI_13StoreWithCastILi1EEEEEviT_T0_T2_T3_T4_T5_,@"STO_CUDA_ENTRY STV_DEFAULT"
_ZN2at6native27unrolled_elementwise_kernelIZZZNS0_65_GLOBAL__N__cd49fe81_27_ActivationSoftplusKernel_cu_1520ed90_292715softplus_kernelERNS_18TensorIteratorBaseERKN3c106ScalarES8_ENKUlvE_clEvENKUlvE2_clEvEUlNS5_8BFloat16EE_St5arrayIPcLm2EELi4E23TrivialOffsetCalculatorILi1EjESH_NS0_6memory12LoadWithCastILi1EEENSI_13StoreWithCastILi1EEEEEviT_T0_T2_T3_T4_T5_:
.text._ZN2at6native27unrolled_elementwise_kernelIZZZNS0_65_GLOBAL__N__cd49fe81_27_ActivationSoftplusKernel_cu_1520ed90_292715softplus_kernelERNS_18TensorIteratorBaseERKN3c106ScalarES8_ENKUlvE_clEvENKUlvE2_clEvEUlNS5_8BFloat16EE_St5arrayIPcLm2EELi4E23TrivialOffsetCalculatorILi1EjESH_NS0_6memory12LoadWithCastILi1EEENSI_13StoreWithCastILi1EEEEEviT_T0_T2_T3_T4_T5_:
        /* <DEDUP_REMOVED lines=9> */
[----:B-1----:R-:W-:-:S05]  /*0090*/  IMAD R16, R2, -0x200, R3 ;  /* 0xfffffe0002107824 */ /* 0x002fca00078e0203 */
[----:B--2---:R-:W-:-:S13]  /*00a0*/  ISETP.GE.AND P0, PT, R23, R16, PT ;  /* 0x000000101700720c */ /* 0x004fda0003f06270 */
[----:B0--3--:R-:W-:Y:S05]  /*00b0*/  @P0 BRA `(.L_x_4231) ;  /* 0x0000001000400947 */ /* 0x009fea0003800000 */
        /* <DEDUP_REMOVED lines=22> */
.L_x_4235:
[----:B------:R-:W2:Y:S02]  /*0220*/  LDG.E.U8 R4, desc[UR36][R4.64] ;  /* 0x0000002404047981 */ /* 0x000ea4000c1e1100 */
[----:B--2---:R-:W-:-:S04]  /*0230*/  I2FP.F32.U32 R0, R4 ;  /* 0x0000000400007245 */ /* 0x004fc80000201000 */
[----:B------:R-:W-:-:S04]  /*0240*/  F2FP.BF16.F32.PACK_AB R0, RZ, R0 ;  /* 0x00000000ff00723e */ /* 0x000fc800000010ff */
[----:B------:R-:W-:Y:S01]  /*0250*/  PRMT R19, R0, 0x7610, R19 ;  /* 0x0000761000137816 */ /* 0x000fe20000000013 */
[----:B------:R-:W-:Y:S06]  /*0260*/  BRA `(.L_x_4237) ;  /* 0x0000000c00cc7947 */ /* 0x000fec0003800000 */
.L_x_4234:
        /* <DEDUP_REMOVED lines=11> */
.L_x_4239:
[----:B------:R-:W2:Y:S02]  /*0320*/  LDG.E R4, desc[UR36][R4.64] ;  /* 0x0000002404047981 */ /* 0x000ea4000c1e1900 */
[----:B--2---:R-:W-:-:S04]  /*0330*/  I2FP.F32.S32 R0, R4 ;  /* 0x0000000400007245 */ /* 0x004fc80000201400 */
[----:B------:R-:W-:-:S04]  /*0340*/  F2FP.BF16.F32.PACK_AB R0, RZ, R0 ;  /* 0x00000000ff00723e */ /* 0x000fc800000010ff */
[----:B------:R-:W-:Y:S01]  /*0350*/  PRMT R19, R0, 0x7610, R19 ;  /* 0x0000761000137816 */ /* 0x000fe20000000013 */
[----:B------:R-:W-:Y:S06]  /*0360*/  BRA `(.L_x_4237) ;  /* 0x0000000c008c7947 */ /* 0x000fec0003800000 */
.L_x_4238:
[----:B------:R-:W2:Y:S02]  /*0370*/  LDG.E.U16 R4, desc[UR36][R4.64] ;  /* 0x0000002404047981 */ /* 0x000ea4000c1e1500 */
[----:B--2---:R-:W0:Y:S02]  /*0380*/  I2F.S16 R0, R4 ;  /* 0x0000000400007306 */ /* 0x004e240000101400 */
[----:B0-----:R-:W-:-:S04]  /*0390*/  F2FP.BF16.F32.PACK_AB R0, RZ, R0 ;  /* 0x00000000ff00723e */ /* 0x001fc800000010ff */
[----:B------:R-:W-:Y:S01]  /*03a0*/  PRMT R19, R0, 0x7610, R19 ;  /* 0x0000761000137816 */ /* 0x000fe20000000013 */
[----:B------:R-:W-:Y:S06]  /*03b0*/  BRA `(.L_x_4237) ;  /* 0x0000000c00787947 */ /* 0x000fec0003800000 */
.L_x_4233:
        /* <DEDUP_REMOVED lines=9> */
.L_x_4241:
[----:B------:R-:W2:Y:S02]  /*0450*/  LDG.E.U16 R0, desc[UR36][R4.64] ;  /* 0x0000002404007981 */ /* 0x000ea4000c1e1500 */
[----:B--2---:R-:W-:-:S05]  /*0460*/  HADD2.F32 R0, -RZ, R0.H0_H0 ;  /* 0x20000000ff007230 */ /* 0x004fca0000004100 */
[----:B------:R-:W-:-:S04]  /*0470*/  F2FP.BF16.F32.PACK_AB R0, RZ, R0 ;  /* 0x00000000ff00723e */ /* 0x000fc800000010ff */
[----:B------:R-:W-:Y:S01]  /*0480*/  PRMT R19, R0, 0x7610, R19 ;  /* 0x0000761000137816 */ /* 0x000fe20000000013 */
[----:B------:R-:W-:Y:S06]  /*0490*/  BRA `(.L_x_4237) ;  /* 0x0000000c00407947 */ /* 0x000fec0003800000 */
.L_x_4240:
        /* <DEDUP_REMOVED lines=9> */
.L_x_4243:
[----:B------:R-:W2:Y:S02]  /*0530*/  LDG.E.U16 R4, desc[UR36][R4.64] ;  /* 0x0000002404047981 */ /* 0x000ea4000c1e1500 */
[----:B--2---:R-:W-:-:S05]  /*0540*/  HADD2.F32 R0, -RZ, R4.H0_H0 ;  /* 0x20000004ff007230 */ /* 0x004fca0000004100 */
[----:B------:R-:W-:-:S04]  /*0550*/  F2FP.BF16.F32.PACK_AB R0, RZ, R0 ;  /* 0x00000000ff00723e */ /* 0x000fc800000010ff */
[----:B------:R-:W-:Y:S01]  /*0560*/  PRMT R19, R0, 0x7610, R19 ;  /* 0x0000761000137816 */ /* 0x000fe20000000013 */
[----:B------:R-:W-:Y:S06]  /*0570*/  BRA `(.L_x_4237) ;  /* 0x0000000c00087947 */ /* 0x000fec0003800000 */
.L_x_4242:
        /* <DEDUP_REMOVED lines=9> */
.L_x_4232:
        /* <DEDUP_REMOVED lines=14> */
.L_x_4246:
        /* <DEDUP_REMOVED lines=9> */
.L_x_4245:
        /* <DEDUP_REMOVED lines=28> */
.L_x_4248:
        /* <DEDUP_REMOVED lines=16> */
.L_x_4247:
[----:B------:R0:W5:Y:S01]  /*0a40*/  LDG.E.U16 R19, desc[UR36][R4.64] ;  /* 0x0000002404137981 */ /* 0x000162000c1e1500 */
[----:B------:R-:W-:Y:S05]  /*0a50*/  BRA `(.L_x_4237) ;  /* 0x0000000400d07947 */ /* 0x000fea0003800000 */
.L_x_4244:
        /* <DEDUP_REMOVED lines=13> */
.L_x_4251:
        /* <DEDUP_REMOVED lines=21> */
.L_x_4255:
[----:B------:R-:W-:Y:S05]  /*0c80*/  BSYNC B1 ;  /* 0x0000000000017941 */ /* 0x000fea0003800000 */
.L_x_4254:
[----:B------:R-:W-:Y:S01]  /*0c90*/  LEA R5, R0, 0x3b800000, 0x17 ;  /* 0x3b80000000057811 */ /* 0x000fe200078eb8ff */
[----:B------:R-:W-:-:S05]  /*0ca0*/  IMAD.SHL.U32 R0, R3, 0x100000, RZ ;  /* 0x0010000003007824 */ /* 0x000fca00078e00ff */
[----:B------:R-:W-:-:S07]  /*0cb0*/  LOP3.LUT R0, R5, R0, R6, 0xfe, !PT ;  /* 0x0000000005007212 */ /* 0x000fce00078efe06 */
.L_x_4253:
[----:B------:R-:W-:Y:S05]  /*0cc0*/  BSYNC B0 ;  /* 0x0000000000007941 */ /* 0x000fea0003800000 */
.L_x_4252:
[----:B------:R-:W-:-:S04]  /*0cd0*/  F2FP.BF16.F32.PACK_AB R0, RZ, R0 ;  /* 0x00000000ff00723e */ /* 0x000fc800000010ff */
[----:B------:R-:W-:Y:S01]  /*0ce0*/  PRMT R19, R0, 0x7610, R19 ;  /* 0x0000761000137816 */ /* 0x000fe20000000013 */
[----:B------:R-:W-:Y:S06]  /*0cf0*/  BRA `(.L_x_4237) ;  /* 0x0000000400287947 */ /* 0x000fec0003800000 */
.L_x_4250:
        /* <DEDUP_REMOVED lines=21> */
.L_x_4259:
[----:B------:R-:W-:Y:S05]  /*0e50*/  BSYNC B1 ;  /* 0x0000000000017941 */ /* 0x000fea0003800000 */
.L_x_4258:
[----:B------:R-:W-:Y:S01]  /*0e60*/  LEA R5, R0, 0x37800000, 0x17 ;  /* 0x3780000000057811 */ /* 0x000fe200078eb8ff */
[----:B------:R-:W-:-:S05]  /*0e70*/  IMAD.SHL.U32 R0, R3, 0x200000, RZ ;  /* 0x0020000003007824 */ /* 0x000fca00078e00ff */
[----:B------:R-:W-:-:S07]  /*0e80*/  LOP3.LUT R0, R5, R0, R6, 0xfe, !PT ;  /* 0x0000000005007212 */ /* 0x000fce00078efe06 */
.L_x_4257:
[----:B------:R-:W-:Y:S05]  /*0e90*/  BSYNC B0 ;  /* 0x0000000000007941 */ /* 0x000fea0003800000 */
.L_x_4256:
[----:B------:R-:W-:-:S04]  /*0ea0*/  F2FP.BF16.F32.PACK_AB R0, RZ, R0 ;  /* 0x00000000ff00723e */ /* 0x000fc800000010ff */
[----:B------:R-:W-:Y:S01]  /*0eb0*/  PRMT R19, R0, 0x7610, R19 ;  /* 0x0000761000137816 */ /* 0x000fe20000000013 */
[----:B------:R-:W-:Y:S06]  /*0ec0*/  BRA `(.L_x_4237) ;  /* 0x0000000000b47947 */ /* 0x000fec0003800000 */
.L_x_4249:
        /* <DEDUP_REMOVED lines=14> */
.L_x_4263:
[----:B------:R-:W-:Y:S05]  /*0fb0*/  BSYNC B0 ;  /* 0x0000000000007941 */ /* 0x000fea0003800000 */
.L_x_4262:
[----:B------:R-:W-:-:S04]  /*0fc0*/  F2FP.BF16.F32.PACK_AB R0, RZ, R0 ;  /* 0x00000000ff00723e */ /* 0x000fc800000010ff */
[----:B------:R-:W-:Y:S01]  /*0fd0*/  PRMT R19, R0, 0x7610, R19 ;  /* 0x0000761000137816 */ /* 0x000fe20000000013 */
[----:B------:R-:W-:Y:S06]  /*0fe0*/  BRA `(.L_x_4237) ;  /* 0x00000000006c7947 */ /* 0x000fec0003800000 */
.L_x_4236:
        /* <DEDUP_REMOVED lines=16> */
.L_x_4264:
[----:B------:R-:W-:Y:S01]  /*10f0*/  PRMT R19, RZ, 0x7610, R19 ;  /* 0x00007610ff137816 */ /* 0x000fe20000000013 */
[----:B------:R-:W-:Y:S06]  /*1100*/  BRA `(.L_x_4237) ;  /* 0x0000000000247947 */ /* 0x000fec0003800000 */
.L_x_4261:
[----:B------:R-:W2:Y:S02]  /*1110*/  LDG.E.64 R4, desc[UR36][R4.64] ;  /* 0x0000002404047981 */ /* 0x000ea4000c1e1b00 */
[----:B--2---:R-:W0:Y:S02]  /*1120*/  I2F.U64 R0, R4 ;  /* 0x0000000400007312 */ /* 0x004e240000301000 */
[----:B0-----:R-:W-:-:S04]  /*1130*/  F2FP.BF16.F32.PACK_AB R0, RZ, R0 ;  /* 0x00000000ff00723e */ /* 0x001fc800000010ff */
[----:B------:R-:W-:Y:S01]  /*1140*/  PRMT R19, R0, 0x7610, R19 ;  /* 0x0000761000137816 */ /* 0x000fe20000000013 */
[----:B------:R-:W-:Y:S06]  /*1150*/  BRA `(.L_x_4237) ;  /* 0x0000000000107947 */ /* 0x000fec0003800000 */
.L_x_4260:
[----:B------:R-:W2:Y:S02]  /*1160*/  LDG.E R4, desc[UR36][R4.64] ;  /* 0x0000002404047981 */ /* 0x000ea4000c1e1900 */
[----:B--2---:R-:W-:-:S04]  /*1170*/  I2FP.F32.U32 R0, R4 ;  /* 0x0000000400007245 */ /* 0x004fc80000201000 */
[----:B------:R-:W-:-:S04]  /*1180*/  F2FP.BF16.F32.PACK_AB R0, RZ, R0 ;  /* 0x00000000ff00723e */ /* 0x000fc800000010ff */
[----:B------:R-:W-:-:S07]  /*1190*/  PRMT R19, R0, 0x7610, R19 ;  /* 0x0000761000137816 */ /* 0x000fce0000000013 */
.L_x_4237:
[----:B------:R-:W1:Y:S02]  /*11a0*/  S2R R23, SR_TID.X ;  /* 0x0000000000177919 */ /* 0x000e640000002100 */
[----:B-1----:R-:W-:-:S07]  /*11b0*/  VIADD R23, R23, 0x80 ;  /* 0x0000008017177836 */ /* 0x002fce0000000000 */
.L_x_4231:
[----:B------:R-:W-:Y:S05]  /*11c0*/  BSYNC B6 ;  /* 0x0000000000067941 */ /* 0x000fea0003800000 */
.L_x_4230:
[----:B------:R-:W-:Y:S01]  /*11d0*/  ISETP.GE.AND P0, PT, R23, R16, PT ;  /* 0x000000101700720c */ /* 0x000fe20003f06270 */
[----:B------:R-:W-:-:S12]  /*11e0*/  BSSY B6, `(.L_x_4265) ;  /* 0x0000111000067945 */ /* 0x000fd80003800000 */
[----:B------:R-:W-:Y:S05]  /*11f0*/  @P0 BRA `(.L_x_4266) ;  /* 0x00000010003c0947 */ /* 0x000fea0003800000 */
[----:B0-----:R-:W0:Y:S01]  /*1200*/  LDC.64 R4, c[0x0][0x230] ;  /* 0x00008c00ff047b82 */ /* 0x001e220000000a00 */
        /* <DEDUP_REMOVED lines=22> */
.L_x_4270:
[----:B------:R-:W2:Y:S02]  /*1370*/  LDG.E.U8 R4, desc[UR36][R4.64] ;  /* 0x0000002404047981 */ /* 0x000ea4000c1e1100 */
[----:B--2---:R-:W-:-:S04]  /*1380*/  I2FP.F32.U32 R0, R4 ;  /* 0x0000000400007245 */ /* 0x004fc80000201000 */
[----:B------:R-:W-:-:S04]  /*1390*/  F2FP.BF16.F32.PACK_AB R0, RZ, R0 ;  /* 0x00000000ff00723e */ /* 0x000fc800000010ff */
[----:B------:R-:W-:Y:S01]  /*13a0*/  PRMT R17, R0, 0x7610, R17 ;  /* 0x0000761000117816 */ /* 0x000fe20000000011 */
[----:B------:R-:W-:Y:S06]  /*13b0*/  BRA `(.L_x_4272) ;  /* 0x0000000c00c87947 */ /* 0x000fec0003800000 */
.L_x_4269:
        /* <DEDUP_REMOVED lines=11> */
.L_x_4274:
[----:B------:R-:W2:Y:S02]  /*1470*/  LDG.E R4, desc[UR36][R4.64] ;  /* 0x0000002404047981 */ /* 0x000ea4000c1e1900 */
[----:B--2---:R-:W-:-:S04]  /*1480*/  I2FP.F32.S32 R0, R4 ;  /* 0x0000000400007245 */ /* 0x004fc80000201400 */
[----:B------:R-:W-:-:S04]  /*1490*/  F2FP.BF16.F32.PACK_AB R0, RZ, R0 ;  /* 0x00000000ff00723e */ /* 0x000fc800000010ff */
[----:B------:R-:W-:Y:S01]  /*14a0*/  PRMT R17, R0, 0x7610, R17 ;  /* 0x0000761000117816 */ /* 0x000fe20000000011 */
[----:B------:R-:W-:Y:S06]  /*14b0*/  BRA `(.L_x_4272) ;  /* 0x0000000c00887947 */ /* 0x000fec0003800000 */
.L_x_4273:
[----:B------:R-:W2:Y:S02]  /*14c0*/  LDG.E.U16 R4, desc[UR36][R4.64] ;  /* 0x0000002404047981 */ /* 0x000ea4000c1e1500 */
[----:B--2---:R-:W0:Y:S02]  /*14d0*/  I2F.S16 R0, R4 ;  /* 0x0000000400007306 */ /* 0x004e240000101400 */
[----:B0-----:R-:W-:-:S04]  /*14e0*/  F2FP.BF16.F32.PACK_AB R0, RZ, R0 ;  /* 0x00000000ff00723e */ /* 0x001fc800000010ff */
[----:B------:R-:W-:Y:S01]  /*14f0*/  PRMT R17, R0, 0x7610, R17 ;  /* 0x0000761000117816 */ /* 0x000fe20000000011 */
[----:B------:R-:W-:Y:S06]  /*1500*/  BRA `(.L_x_4272) ;  /* 0x0000000c00747947 */ /* 0x000fec0003800000 */
.L_x_4268:
        /* <DEDUP_REMOVED lines=9> */
.L_x_4276:
[----:B------:R-:W2:Y:S02]  /*15a0*/  LDG.E.U16 R0, desc[UR36][R4.64] ;  /* 0x0000002404007981 */ /* 0x000ea4000c1e1500 */
[----:B--2---:R-:W-:-:S05]  /*15b0*/  HADD2.F32 R0, -RZ, R0.H0_H0 ;  /* 0x20000000ff007230 */ /* 0x004fca0000004100 */
[----:B------:R-:W-:-:S04]  /*15c0*/  F2FP.BF16.F32.PACK_AB R0, RZ, R0 ;  /* 0x00000000ff00723e */ /* 0x000fc800000010ff */
[----:B------:R-:W-:Y:S01]  /*15d0*/  PRMT R17, R0, 0x7610, R17 ;  /* 0x0000761000117816 */ /* 0x000fe20000000011 */
[----:B------:R-:W-:Y:S06]  /*15e0*/  BRA `(.L_x_4272) ;  /* 0x0000000c003c7947 */ /* 0x000fec0003800000 */
.L_x_4275:
        /* <DEDUP_REMOVED lines=9> */
.L_x_4278:
[----:B------:R-:W2:Y:S02]  /*1680*/  LDG.E.U16 R4, desc[UR36][R4.64] ;  /* 0x0000002404047981 */ /* 0x000ea4000c1e1500 */
[----:B--2---:R-:W-:-:S05]  /*1690*/  HADD2.F32 R0, -RZ, R4.H0_H0 ;  /* 0x20000004ff007230 */ /* 0x004fca0000004100 */
[----:B------:R-:W-:-:S04]  /*16a0*/  F2FP.BF16.F32.PACK_AB R0, RZ, R0 ;  /* 0x00000000ff00723e */ /* 0x000fc800000010ff */
[----:B------:R-:W-:Y:S01]  /*16b0*/  PRMT R17, R0, 0x7610, R17 ;  /* 0x0000761000117816 */ /* 0x000fe20000000011 */
[----:B------:R-:W-:Y:S06]  /*16c0*/  BRA `(.L_x_4272) ;  /* 0x0000000c00047947 */ /* 0x000fec0003800000 */
.L_x_4277:
        /* <DEDUP_REMOVED lines=9> */
.L_x_4267:
        /* <DEDUP_REMOVED lines=14> */
.L_x_4281:
        /* <DEDUP_REMOVED lines=9> */
.L_x_4280:
        /* <DEDUP_REMOVED lines=28> */
.L_x_4283:
        /* <DEDUP_REMOVED lines=15> */
.L_x_4282:
[----:B------:R0:W5:Y:S01]  /*1b80*/  LDG.E.U16 R17, desc[UR36][R4.64] ;  /* 0x0000002404117981 */ /* 0x000162000c1e1500 */
[----:B------:R-:W-:Y:S05]  /*1b90*/  BRA `(.L_x_4272) ;  /* 0x0000000400d07947 */ /* 0x000fea0003800000 */
.L_x_4279:
        /* <DEDUP_REMOVED lines=13> */
.L_x_4286:
        /* <DEDUP_REMOVED lines=21> */
.L_x_4290:
[----:B------:R-:W-:Y:S05]  /*1dc0*/  BSYNC B1 ;  /* 0x0000000000017941 */ /* 0x000fea0003800000 */
.L_x_4289:
[----:B------:R-:W-:Y:S01]  /*1dd0*/  LEA R5, R0, 0x3b800000, 0x17 ;  /* 0x3b80000000057811 */ /* 0x000fe200078eb8ff */
[----:B------:R-:W-:-:S05]  /*1de0*/  IMAD.SHL.U32 R0, R3, 0x100000, RZ ;  /* 0x0010000003007824 */ /* 0x000fca00078e00ff */
[----:B------:R-:W-:-:S07]  /*1df0*/  LOP3.LUT R0, R5, R0, R6, 0xfe, !PT ;  /* 0x0000000005007212 */ /* 0x000fce00078efe06 */
.L_x_4288:
[----:B------:R-:W-:Y:S05]  /*1e00*/  BSYNC B0 ;  /* 0x0000000000007941 */ /* 0x000fea0003800000 */
.L_x_4287:
[----:B------:R-:W-:-:S04]  /*1e10*/  F2FP.BF16.F32.PACK_AB R0, RZ, R0 ;  /* 0x00000000ff00723e */ /* 0x000fc800000010ff */
[----:B------:R-:W-:Y:S01]  /*1e20*/  PRMT R17, R0, 0x7610, R17 ;  /* 0x0000761000117816 */ /* 0x000fe20000000011 */
[----:B------:R-:W-:Y:S06]  /*1e30*/  BRA `(.L_x_4272) ;  /* 0x0000000400287947 */ /* 0x000fec0003800000 */
.L_x_4285:
        /* <DEDUP_REMOVED lines=21> */
.L_x_4294:
[----:B------:R-:W-:Y:S05]  /*1f90*/  BSYNC B1 ;  /* 0x0000000000017941 */ /* 0x000fea0003800000 */
.L_x_4293:
[----:B------:R-:W-:Y:S01]  /*1fa0*/  LEA R5, R0, 0x37800000, 0x17 ;  /* 0x3780000000057811 */ /* 0x000fe200078eb8ff */
[----:B------:R-:W-:-:S05]  /*1fb0*/  IMAD.SHL.U32 R0, R3, 0x200000, RZ ;  /* 0x0020000003007824 */ /* 0x000fca00078e00ff */
[----:B------:R-:W-:-:S07]  /*1fc0*/  LOP3.LUT R0, R5, R0, R6, 0xfe, !PT ;  /* 0x0000000005007212 */ /* 0x000fce00078efe06 */
.L_x_4292:
[----:B------:R-:W-:Y:S05]  /*1fd0*/  BSYNC B0 ;  /* 0x0000000000007941 */ /* 0x000fea0003800000 */
.L_x_4291:
[----:B------:R-:W-:-:S04]  /*1fe0*/  F2FP.BF16.F32.PACK_AB R0, RZ, R0 ;  /* 0x00000000ff00723e */ /* 0x000fc800000010ff */
[----:B------:R-:W-:Y:S01]  /*1ff0*/  PRMT R17, R0, 0x7610, R17 ;  /* 0x0000761000117816 */ /* 0x000fe20000000011 */
[----:B------:R-:W-:Y:S06]  /*2000*/  BRA `(.L_x_4272) ;  /* 0x0000000000b47947 */ /* 0x000fec0003800000 */
.L_x_4284:
        /* <DEDUP_REMOVED lines=14> */
.L_x_4298:
[----:B------:R-:W-:Y:S05]  /*20f0*/  BSYNC B0 ;  /* 0x0000000000007941 */ /* 0x000fea0003800000 */
.L_x_4297:
[----:B------:R-:W-:-:S04]  /*2100*/  F2FP.BF16.F32.PACK_AB R0, RZ, R0 ;  /* 0x00000000ff00723e */ /* 0x000fc800000010ff */
[----:B------:R-:W-:Y:S01]  /*2110*/  PRMT R17, R0, 0x7610, R17 ;  /* 0x0000761000117816 */ /* 0x000fe20000000011 */
[----:B------:R-:W-:Y:S06]  /*2120*/  BRA `(.L_x_4272) ;  /* 0x00000000006c7947 */ /* 0x000fec0003800000 */
.L_x_4271:
        /* <DEDUP_REMOVED lines=16> */
.L_x_4299:
[----:B------:R-:W-:Y:S01]  /*2230*/  PRMT R17, RZ, 0x7610, R17 ;  /* 0x00007610ff117816 */ /* 0x000fe20000000011 */
[----:B------:R-:W-:Y:S06]  /*2240*/  BRA `(.L_x_4272) ;  /* 0x0000000000247947 */ /* 0x000fec0003800000 */
.L_x_4296:
[----:B------:R-:W2:Y:S02]  /*2250*/  LDG.E.64 R4, desc[UR36][R4.64] ;  /* 0x0000002404047981 */ /* 0x000ea4000c1e1b00 */
[----:B--2---:R-:W0:Y:S02]  /*2260*/  I2F.U64 R0, R4 ;  /* 0x0000000400007312 */ /* 0x004e240000301000 */
[----:B0-----:R-:W-:-:S04]  /*2270*/  F2FP.BF16.F32.PACK_AB R0, RZ, R0 ;  /* 0x00000000ff00723e */ /* 0x001fc800000010ff */
[----:B------:R-:W-:Y:S01]  /*2280*/  PRMT R17, R0, 0x7610, R17 ;  /* 0x0000761000117816 */ /* 0x000fe20000000011 */
[----:B------:R-:W-:Y:S06]  /*2290*/  BRA `(.L_x_4272) ;  /* 0x0000000000107947 */ /* 0x000fec0003800000 */
.L_x_4295:
[----:B------:R-:W2:Y:S02]  /*22a0*/  LDG.E R4, desc[UR36][R4.64] ;  /* 0x0000002404047981 */ /* 0x000ea4000c1e1900 */
[----:B--2---:R-:W-:-:S04]  /*22b0*/  I2FP.F32.U32 R0, R4 ;  /* 0x0000000400007245 */ /* 0x004fc80000201000 */
[----:B------:R-:W-:-:S04]  /*22c0*/  F2FP.BF16.F32.PACK_AB R0, RZ, R0 ;  /* 0x00000000ff00723e */ /* 0x000fc800000010ff */
[----:B------:R-:W-:-:S07]  /*22d0*/  PRMT R17, R0, 0x7610, R17 ;  /* 0x0000761000117816 */ /* 0x000fce0000000011 */
.L_x_4272:
[----:B------:R-:W-:-:S07]  /*22e0*/  VIADD R23, R23, 0x80 ;  /* 0x0000008017177836 */ /* 0x000fce0000000000 */
.L_x_4266:
[----:B------:R-:W-:Y:S05]  /*22f0*/  BSYNC B6 ;  /* 0x0000000000067941 */ /* 0x000fea0003800000 */
.L_x_4265:
[----:B------:R-:W-:Y:S01]  /*2300*/  ISETP.GE.AND P0, PT, R23, R16, PT ;  /* 0x000000101700720c */ /* 0x000fe20003f06270 */
[----:B------:R-:W-:Y:S01]  /*2310*/  BSSY B6, `(.L_x_4300) ;  /* 0x0000113000067945 */ /* 0x000fe20003800000 */
[----:B------:R-:W-:Y:S02]  /*2320*/  PRMT R18, RZ, 0x7610, R18 ;  /* 0x00007610ff127816 */ /* 0x000fe40000000012 */
[----:B------:R-:W-:-:S09]  /*2330*/  PRMT R24, RZ, 0x7610, R24 ;  /* 0x00007610ff187816 */ /* 0x000fd20000000018 */
        /* <DEDUP_REMOVED lines=24> */
.L_x_4305:
[----:B------:R-:W2:Y:S02]  /*24c0*/  LDG.E.U8 R4, desc[UR36][R4.64] ;  /* 0x0000002404047981 */ /* 0x000ea4000c1e1100 */
[----:B--2---:R-:W-:-:S04]  /*24d0*/  I2FP.F32.U32 R0, R4 ;  /* 0x0000000400007245 */ /* 0x004fc80000201000 */
[----:B------:R-:W-:-:S04]  /*24e0*/  F2FP.BF16.F32.PACK_AB R0, RZ, R0 ;  /* 0x00000000ff00723e */ /* 0x000fc800000010ff */
[----:B------:R-:W-:Y:S01]  /*24f0*/  PRMT R24, R0, 0x7610, R24 ;  /* 0x0000761000187816 */ /* 0x000fe20000000018 */
[----:B------:R-:W-:Y:S06]  /*2500*/  BRA `(.L_x_4307) ;  /* 0x0000000c00c87947 */ /* 0x000fec0003800000 */
.L_x_4304:
        /* <DEDUP_REMOVED lines=11> */
.L_x_4309:
[----:B------:R-:W2:Y:S02]  /*25c0*/  LDG.E R4, desc[UR36][R4.64] ;  /* 0x0000002404047981 */ /* 0x000ea4000c1e1900 */
[----:B--2---:R-:W-:-:S04]  /*25d0*/  I2FP.F32.S32 R0, R4 ;  /* 0x0000000400007245 */ /* 0x004fc80000201400 */
[----:B------:R-:W-:-:S04]  /*25e0*/  F2FP.BF16.F32.PACK_AB R0, RZ, R0 ;  /* 0x00000000ff00723e */ /* 0x000fc800000010ff */
[----:B------:R-:W-:Y:S01]  /*25f0*/  PRMT R24, R0, 0x7610, R24 ;  /* 0x0000761000187816 */ /* 0x000fe20000000018 */
[----:B------:R-:W-:Y:S06]  /*2600*/  BRA `(.L_x_4307) ;  /* 0x0000000c00887947 */ /* 0x000fec0003800000 */
.L_x_4308:
[----:B------:R-:W2:Y:S02]  /*2610*/  LDG.E.U16 R4, desc[UR36][R4.64] ;  /* 0x0000002404047981 */ /* 0x000ea4000c1e1500 */
[----:B--2---:R-:W0:Y:S02]  /*2620*/  I2F.S16 R0, R4 ;  /* 0x0000000400007306 */ /* 0x004e240000101400 */
[----:B0-----:R-:W-:-:S04]  /*2630*/  F2FP.BF16.F32.PACK_AB R0, RZ, R0 ;  /* 0x00000000ff00723e */ /* 0x001fc800000010ff */
[----:B------:R-:W-:Y:S01]  /*2640*/  PRMT R24, R0, 0x7610, R24 ;  /* 0x0000761000187816 */ /* 0x000fe20000000018 */
[----:B------:R-:W-:Y:S06]  /*2650*/  BRA `(.L_x_4307) ;  /* 0x0000000c00747947 */ /* 0x000fec0003800000 */
.L_x_4303:
        /* <DEDUP_REMOVED lines=9> */
.L_x_4311:
[----:B------:R-:W2:Y:S02]  /*26f0*/  LDG.E.U16 R0, desc[UR36][R4.64] ;  /* 0x0000002404007981 */ /* 0x000ea4000c1e1500 */
[----:B--2---:R-:W-:-:S05]  /*2700*/  HADD2.F32 R0, -RZ, R0.H0_H0 ;  /* 0x20000000ff007230 */ /* 0x004fca0000004100 */
[----:B------:R-:W-:-:S04]  /*2710*/  F2FP.BF16.F32.PACK_AB R0, RZ, R0 ;  /* 0x00000000ff00723e */ /* 0x000fc800000010ff */
[----:B------:R-:W-:Y:S01]  /*2720*/  PRMT R24, R0, 0x7610, R24 ;  /* 0x0000761000187816 */ /* 0x000fe20000000018 */
[----:B------:R-:W-:Y:S06]  /*2730*/  BRA `(.L_x_4307) ;  /* 0x0000000c003c7947 */ /* 0x000fec0003800000 */
.L_x_4310:
        /* <DEDUP_REMOVED lines=9> */
.L_x_4313:
[----:B------:R-:W2:Y:S02]  /*27d0*/  LDG.E.U16 R4, desc[UR36][R4.64] ;  /* 0x0000002404047981 */ /* 0x000ea4000c1e1500 */
[----:B--2---:R-:W-:-:S05]  /*27e0*/  HADD2.F32 R0, -RZ, R4.H0_H0 ;  /* 0x20000004ff007230 */ /* 0x004fca0000004100 */
[----:B------:R-:W-:-:S04]  /*27f0*/  F2FP.BF16.F32.PACK_AB R0, RZ, R0 ;  /* 0x00000000ff00723e */ /* 0x000fc800000010ff */
[----:B------:R-:W-:Y:S01]  /*2800*/  PRMT R24, R0, 0x7610, R24 ;  /* 0x0000761000187816 */ /* 0x000fe20000000018 */
[----:B------:R-:W-:Y:S06]  /*2810*/  BRA `(.L_x_4307) ;  /* 0x0000000c00047947 */ /* 0x000fec0003800000 */
.L_x_4312:
        /* <DEDUP_REMOVED lines=9> */
.L_x_4302:
        /* <DEDUP_REMOVED lines=14> */
.L_x_4316:
        /* <DEDUP_REMOVED lines=9> */
.L_x_4315:
        /* <DEDUP_REMOVED lines=28> */
.L_x_4318:
        /* <DEDUP_REMOVED lines=15> */
.L_x_4317:
[----:B------:R0:W5:Y:S01]  /*2cd0*/  LDG.E.U16 R24, desc[UR36][R4.64] ;  /* 0x0000002404187981 */ /* 0x000162000c1e1500 */
[----:B------:R-:W-:Y:S05]  /*2ce0*/  BRA `(.L_x_4307) ;  /* 0x0000000400d07947 */ /* 0x000fea0003800000 */
.L_x_4314:
        /* <DEDUP_REMOVED lines=13> */
.L_x_4321:
        /* <DEDUP_REMOVED lines=21> */
.L_x_4325:
[----:B------:R-:W-:Y:S05]  /*2f10*/  BSYNC B1 ;  /* 0x0000000000017941 */ /* 0x000fea0003800000 */
.L_x_4324:
[----:B------:R-:W-:Y:S01]  /*2f20*/  LEA R5, R0, 0x3b800000, 0x17 ;  /* 0x3b80000000057811 */ /* 0x000fe200078eb8ff */
[----:B------:R-:W-:-:S05]  /*2f30*/  IMAD.SHL.U32 R0, R3, 0x100000, RZ ;  /* 0x0010000003007824 */ /* 0x000fca00078e00ff */
[----:B------:R-:W-:-:S07]  /*2f40*/  LOP3.LUT R0, R5, R0, R6, 0xfe, !PT ;  /* 0x0000000005007212 */ /* 0x000fce00078efe06 */
.L_x_4323:
[----:B------:R-:W-:Y:S05]  /*2f50*/  BSYNC B0 ;  /* 0x0000000000007941 */ /* 0x000fea0003800000 */
.L_x_4322:
[----:B------:R-:W-:-:S04]  /*2f60*/  F2FP.BF16.F32.PACK_AB R0, RZ, R0 ;  /* 0x00000000ff00723e */ /* 0x000fc800000010ff */
[----:B------:R-:W-:Y:S01]  /*2f70*/  PRMT R24, R0, 0x7610, R24 ;  /* 0x0000761000187816 */ /* 0x000fe20000000018 */
[----:B------:R-:W-:Y:S06]  /*2f80*/  BRA `(.L_x_4307) ;  /* 0x0000000400287947 */ /* 0x000fec0003800000 */
.L_x_4320:
        /* <DEDUP_REMOVED lines=21> */
.L_x_4329:
[----:B------:R-:W-:Y:S05]  /*30e0*/  BSYNC B1 ;  /* 0x0000000000017941 */ /* 0x000fea0003800000 */
.L_x_4328:
[----:B------:R-:W-:Y:S01]  /*30f0*/  LEA R5, R0, 0x37800000, 0x17 ;  /* 0x3780000000057811 */ /* 0x000fe200078eb8ff */
[----:B------:R-:W-:-:S05]  /*3100*/  IMAD.SHL.U32 R0, R3, 0x200000, RZ ;  /* 0x0020000003007824 */ /* 0x000fca00078e00ff */
[----:B------:R-:W-:-:S07]  /*3110*/  LOP3.LUT R0, R5, R0, R6, 0xfe, !PT ;  /* 0x0000000005007212 */ /* 0x000fce00078efe06 */
.L_x_4327:
[----:B------:R-:W-:Y:S05]  /*3120*/  BSYNC B0 ;  /* 0x0000000000007941 */ /* 0x000fea0003800000 */
.L_x_4326:
[----:B------:R-:W-:-:S04]  /*3130*/  F2FP.BF16.F32.PACK_AB R0, RZ, R0 ;  /* 0x00000000ff00723e */ /* 0x000fc800000010ff */
[----:B------:R-:W-:Y:S01]  /*3140*/  PRMT R24, R0, 0x7610, R24 ;  /* 0x0000761000187816 */ /* 0x000fe20000000018 */
[----:B------:R-:W-:Y:S06]  /*3150*/  BRA `(.L_x_4307) ;  /* 0x0000000000b47947 */ /* 0x000fec0003800000 */
.L_x_4319:
        /* <DEDUP_REMOVED lines=14> */
.L_x_4333:
[----:B------:R-:W-:Y:S05]  /*3240*/  BSYNC B0 ;  /* 0x0000000000007941 */ /* 0x000fea0003800000 */
.L_x_4332:
[----:B------:R-:W-:-:S04]  /*3250*/  F2FP.BF16.F32.PACK_AB R0, RZ, R0 ;  /* 0x00000000ff00723e */ /* 0x000fc800000010ff */
[----:B------:R-:W-:Y:S01]  /*3260*/  PRMT R24, R0, 0x7610, R24 ;  /* 0x0000761000187816 */ /* 0x000fe20000000018 */
[----:B------:R-:W-:Y:S06]  /*3270*/  BRA `(.L_x_4307) ;  /* 0x00000000006c7947 */ /* 0x000fec0003800000 */
.L_x_4306:
        /* <DEDUP_REMOVED lines=16> */
.L_x_4334:
[----:B------:R-:W-:Y:S01]  /*3380*/  PRMT R24, RZ, 0x7610, R24 ;  /* 0x00007610ff187816 */ /* 0x000fe20000000018 */
[----:B------:R-:W-:Y:S06]  /*3390*/  BRA `(.L_x_4307) ;  /* 0x0000000000247947 */ /* 0x000fec0003800000 */
.L_x_4331:
[----:B------:R-:W2:Y:S02]  /*33a0*/  LDG.E.64 R4, desc[UR36][R4.64] ;  /* 0x0000002404047981 */ /* 0x000ea4000c1e1b00 */
[----:B--2---:R-:W0:Y:S02]  /*33b0*/  I2F.U64 R0, R4 ;  /* 0x0000000400007312 */ /* 0x004e240000301000 */
[----:B0-----:R-:W-:-:S04]  /*33c0*/  F2FP.BF16.F32.PACK_AB R0, RZ, R0 ;  /* 0x00000000ff00723e */ /* 0x001fc800000010ff */
[----:B------:R-:W-:Y:S01]  /*33d0*/  PRMT R24, R0, 0x7610, R24 ;  /* 0x0000761000187816 */ /* 0x000fe20000000018 */
[----:B------:R-:W-:Y:S06]  /*33e0*/  BRA `(.L_x_4307) ;  /* 0x0000000000107947 */ /* 0x000fec0003800000 */
.L_x_4330:
[----:B------:R-:W2:Y:S02]  /*33f0*/  LDG.E R4, desc[UR36][R4.64] ;  /* 0x0000002404047981 */ /* 0x000ea4000c1e1900 */
[----:B--2---:R-:W-:-:S04]  /*3400*/  I2FP.F32.U32 R0, R4 ;  /* 0x0000000400007245 */ /* 0x004fc80000201000 */
[----:B------:R-:W-:-:S04]  /*3410*/  F2FP.BF16.F32.PACK_AB R0, RZ, R0 ;  /* 0x00000000ff00723e */ /* 0x000fc800000010ff */
[----:B------:R-:W-:-:S07]  /*3420*/  PRMT R24, R0, 0x7610, R24 ;  /* 0x0000761000187816 */ /* 0x000fce0000000018 */
.L_x_4307:
[----:B------:R-:W-:-:S07]  /*3430*/  VIADD R23, R23, 0x80 ;  /* 0x0000008017177836 */ /* 0x000fce0000000000 */
.L_x_4301:
[----:B------:R-:W-:Y:S05]  /*3440*/  BSYNC B6 ;  /* 0x0000000000067941 */ /* 0x000fea0003800000 */
.L_x_4300:
[----:B------:R-:W-:Y:S01]  /*3450*/  ISETP.GE.AND P0, PT, R23, R16, PT ;  /* 0x000000101700720c */ /* 0x000fe20003f06270 */
[----:B------:R-:W-:-:S12]  /*3460*/  BSSY B6, `(.L_x_4335) ;  /* 0x000010f000067945 */ /* 0x000fd80003800000 */
        /* <DEDUP_REMOVED lines=23> */
.L_x_4340:
[----:B------:R-:W2:Y:S02]  /*35e0*/  LDG.E.U8 R4, desc[UR36][R4.64] ;  /* 0x0000002404047981 */ /* 0x000ea4000c1e1100 */
[----:B--2---:R-:W-:-:S04]  /*35f0*/  I2FP.F32.U32 R0, R4 ;  /* 0x0000000400007245 */ /* 0x004fc80000201000 */
[----:B------:R-:W-:-:S04]  /*3600*/  F2FP.BF16.F32.PACK_AB R0, RZ, R0 ;  /* 0x00000000ff00723e */ /* 0x000fc800000010ff */
[----:B------:R-:W-:Y:S01]  /*3610*/  PRMT R18, R0, 0x7610, R18 ;  /* 0x0000761000127816 */ /* 0x000fe20000000012 */
[----:B------:R-:W-:Y:S06]  /*3620*/  BRA `(.L_x_4336) ;  /* 0x0000000c00c87947 */ /* 0x000fec0003800000 */
.L_x_4339:
        /* <DEDUP_REMOVED lines=11> */
.L_x_4343:
[----:B------:R-:W2:Y:S02]  /*36e0*/  LDG.E R4, desc[UR36][R4.64] ;  /* 0x0000002404047981 */ /* 0x000ea4000c1e1900 */
[----:B--2---:R-:W-:-:S04]  /*36f0*/  I2FP.F32.S32 R0, R4 ;  /* 0x0000000400007245 */ /* 0x004fc80000201400 */
[----:B------:R-:W-:-:S04]  /*3700*/  F2FP.BF16.F32.PACK_AB R0, RZ, R0 ;  /* 0x00000000ff00723e */ /* 0x000fc800000010ff */
[----:B------:R-:W-:Y:S01]  /*3710*/  PRMT R18, R0, 0x7610, R18 ;  /* 0x0000761000127816 */ /* 0x000fe20000000012 */
[----:B------:R-:W-:Y:S06]  /*3720*/  BRA `(.L_x_4336) ;  /* 0x0000000c00887947 */ /* 0x000fec0003800000 */
.L_x_4342:
[----:B------:R-:W2:Y:S02]  /*3730*/  LDG.E.U16 R4, desc[UR36][R4.64] ;  /* 0x0000002404047981 */ /* 0x000ea4000c1e1500 */
[----:B--2---:R-:W0:Y:S02]  /*3740*/  I2F.S16 R0, R4 ;  /* 0x0000000400007306 */ /* 0x004e240000101400 */
[----:B0-----:R-:W-:-:S04]  /*3750*/  F2FP.BF16.F32.PACK_AB R0, RZ, R0 ;  /* 0x00000000ff00723e */ /* 0x001fc800000010ff */
[----:B------:R-:W-:Y:S01]  /*3760*/  PRMT R18, R0, 0x7610, R18 ;  /* 0x0000761000127816 */ /* 0x000fe20000000012 */
[----:B------:R-:W-:Y:S06]  /*3770*/  BRA `(.L_x_4336) ;  /* 0x0000000c00747947 */ /* 0x000fec0003800000 */
.L_x_4338:
        /* <DEDUP_REMOVED lines=9> */
.L_x_4345:
[----:B------:R-:W2:Y:S02]  /*3810*/  LDG.E.U16 R0, desc[UR36][R4.64] ;  /* 0x0000002404007981 */ /* 0x000ea4000c1e1500 */
[----:B--2---:R-:W-:-:S05]  /*3820*/  HADD2.F32 R0, -RZ, R0.H0_H0 ;  /* 0x20000000ff007230 */ /* 0x004fca0000004100 */
[----:B------:R-:W-:-:S04]  /*3830*/  F2FP.BF16.F32.PACK_AB R0, RZ, R0 ;  /* 0x00000000ff00723e */ /* 0x000fc800000010ff */
[----:B------:R-:W-:Y:S01]  /*3840*/  PRMT R18, R0, 0x7610, R18 ;  /* 0x0000761000127816 */ /* 0x000fe20000000012 */
[----:B------:R-:W-:Y:S06]  /*3850*/  BRA `(.L_x_4336) ;  /* 0x0000000c003c7947 */ /* 0x000fec0003800000 */
.L_x_4344:
        /* <DEDUP_REMOVED lines=9> */
.L_x_4347:
[----:B------:R-:W2:Y:S02]  /*38f0*/  LDG.E.U16 R4, desc[UR36][R4.64] ;  /* 0x0000002404047981 */ /* 0x000ea4000c1e1500 */
[----:B--2---:R-:W-:-:S05]  /*3900*/  HADD2.F32 R0, -RZ, R4.H0_H0 ;  /* 0x20000004ff007230 */ /* 0x004fca0000004100 */
[----:B------:R-:W-:-:S04]  /*3910*/  F2FP.BF16.F32.PACK_AB R0, RZ, R0 ;  /* 0x00000000ff00723e */ /* 0x000fc800000010ff */
[----:B------:R-:W-:Y:S01]  /*3920*/  PRMT R18, R0, 0x7610, R18 ;  /* 0x0000761000127816 */ /* 0x000fe20000000012 */
[----:B------:R-:W-:Y:S06]  /*3930*/  BRA `(.L_x_4336) ;  /* 0x0000000c00047947 */ /* 0x000fec0003800000 */
.L_x_4346:
        /* <DEDUP_REMOVED lines=9> */
.L_x_4337:
        /* <DEDUP_REMOVED lines=14> */
.L_x_4350:
        /* <DEDUP_REMOVED lines=9> */
.L_x_4349:
        /* <DEDUP_REMOVED lines=28> */
.L_x_4352:
        /* <DEDUP_REMOVED lines=15> */
.L_x_4351:
[----:B------:R1:W5:Y:S01]  /*3df0*/  LDG.E.U16 R18, desc[UR36][R4.64] ;  /* 0x0000002404127981 */ /* 0x000362000c1e1500 */
[----:B------:R-:W-:Y:S05]  /*3e00*/  BRA `(.L_x_4336) ;  /* 0x0000000400d07947 */ /* 0x000fea0003800000 */
.L_x_4348:
        /* <DEDUP_REMOVED lines=13> */
.L_x_4355:
        /* <DEDUP_REMOVED lines=21> */
.L_x_4359:
[----:B------:R-:W-:Y:S05]  /*4030*/  BSYNC B1 ;  /* 0x0000000000017941 */ /* 0x000fea0003800000 */
.L_x_4358:
[----:B------:R-:W-:Y:S01]  /*4040*/  LEA R5, R0, 0x3b800000, 0x17 ;  /* 0x3b80000000057811 */ /* 0x000fe200078eb8ff */
[----:B------:R-:W-:-:S05]  /*4050*/  IMAD.SHL.U32 R0, R3, 0x100000, RZ ;  /* 0x0010000003007824 */ /* 0x000fca00078e00ff */
[----:B------:R-:W-:-:S07]  /*4060*/  LOP3.LUT R0, R5, R0, R6, 0xfe, !PT ;  /* 0x0000000005007212 */ /* 0x000fce00078efe06 */
.L_x_4357:
[----:B------:R-:W-:Y:S05]  /*4070*/  BSYNC B0 ;  /* 0x0000000000007941 */ /* 0x000fea0003800000 */
.L_x_4356:
[----:B------:R-:W-:-:S04]  /*4080*/  F2FP.BF16.F32.PACK_AB R0, RZ, R0 ;  /* 0x00000000ff00723e */ /* 0x000fc800000010ff */
[----:B------:R-:W-:Y:S01]  /*4090*/  PRMT R18, R0, 0x7610, R18 ;  /* 0x0000761000127816 */ /* 0x000fe20000000012 */
[----:B------:R-:W-:Y:S06]  /*40a0*/  BRA `(.L_x_4336) ;  /* 0x0000000400287947 */ /* 0x000fec0003800000 */
.L_x_4354:
        /* <DEDUP_REMOVED lines=21> */
.L_x_4363:
[----:B------:R-:W-:Y:S05]  /*4200*/  BSYNC B1 ;  /* 0x0000000000017941 */ /* 0x000fea0003800000 */
.L_x_4362:
[----:B------:R-:W-:Y:S01]  /*4210*/  LEA R5, R0, 0x37800000, 0x17 ;  /* 0x3780000000057811 */ /* 0x000fe200078eb8ff */
[----:B------:R-:W-:-:S05]  /*4220*/  IMAD.SHL.U32 R0, R3, 0x200000, RZ ;  /* 0x0020000003007824 */ /* 0x000fca00078e00ff */
[----:B------:R-:W-:-:S07]  /*4230*/  LOP3.LUT R0, R5, R0, R6, 0xfe, !PT ;  /* 0x0000000005007212 */ /* 0x000fce00078efe06 */
.L_x_4361:
[----:B------:R-:W-:Y:S05]  /*4240*/  BSYNC B0 ;  /* 0x0000000000007941 */ /* 0x000fea0003800000 */
.L_x_4360:
[----:B------:R-:W-:-:S04]  /*4250*/  F2FP.BF16.F32.PACK_AB R0, RZ, R0 ;  /* 0x00000000ff00723e */ /* 0x000fc800000010ff */
[----:B------:R-:W-:Y:S01]  /*4260*/  PRMT R18, R0, 0x7610, R18 ;  /* 0x0000761000127816 */ /* 0x000fe20000000012 */
[----:B------:R-:W-:Y:S06]  /*4270*/  BRA `(.L_x_4336) ;  /* 0x0000000000b47947 */ /* 0x000fec0003800000 */
.L_x_4353:
        /* <DEDUP_REMOVED lines=14> */
.L_x_4367:
[----:B------:R-:W-:Y:S05]  /*4360*/  BSYNC B0 ;  /* 0x0000000000007941 */ /* 0x000fea0003800000 */
.L_x_4366:
[----:B------:R-:W-:-:S04]  /*4370*/  F2FP.BF16.F32.PACK_AB R0, RZ, R0 ;  /* 0x00000000ff00723e */ /* 0x000fc800000010ff */
[----:B------:R-:W-:Y:S01]  /*4380*/  PRMT R18, R0, 0x7610, R18 ;  /* 0x0000761000127816 */ /* 0x000fe20000000012 */
[----:B------:R-:W-:Y:S06]  /*4390*/  BRA `(.L_x_4336) ;  /* 0x00000000006c7947 */ /* 0x000fec0003800000 */
.L_x_4341:
        /* <DEDUP_REMOVED lines=16> */
.L_x_4368:
[----:B------:R-:W-:Y:S01]  /*44a0*/  PRMT R18, RZ, 0x7610, R18 ;  /* 0x00007610ff127816 */ /* 0x000fe20000000012 */
[----:B------:R-:W-:Y:S06]  /*44b0*/  BRA `(.L_x_4336) ;  /* 0x0000000000247947 */ /* 0x000fec0003800000 */
.L_x_4365:
[----:B------:R-:W2:Y:S02]  /*44c0*/  LDG.E.64 R4, desc[UR36][R4.64] ;  /* 0x0000002404047981 */ /* 0x000ea4000c1e1b00 */
[----:B--2---:R-:W0:Y:S02]  /*44d0*/  I2F.U64 R0, R4 ;  /* 0x0000000400007312 */ /* 0x004e240000301000 */
[----:B0-----:R-:W-:-:S04]  /*44e0*/  F2FP.BF16.F32.PACK_AB R0, RZ, R0 ;  /* 0x00000000ff00723e */ /* 0x001fc800000010ff */
[----:B------:R-:W-:Y:S01]  /*44f0*/  PRMT R18, R0, 0x7610, R18 ;  /* 0x0000761000127816 */ /* 0x000fe20000000012 */
[----:B------:R-:W-:Y:S06]  /*4500*/  BRA `(.L_x_4336) ;  /* 0x0000000000107947 */ /* 0x000fec0003800000 */
.L_x_4364:
[----:B------:R-:W2:Y:S02]  /*4510*/  LDG.E R4, desc[UR36][R4.64] ;  /* 0x0000002404047981 */ /* 0x000ea4000c1e1900 */
[----:B--2---:R-:W-:-:S04]  /*4520*/  I2FP.F32.U32 R0, R4 ;  /* 0x0000000400007245 */ /* 0x004fc80000201000 */
[----:B------:R-:W-:-:S04]  /*4530*/  F2FP.BF16.F32.PACK_AB R0, RZ, R0 ;  /* 0x00000000ff00723e */ /* 0x000fc800000010ff */
[----:B------:R-:W-:-:S07]  /*4540*/  PRMT R18, R0, 0x7610, R18 ;  /* 0x0000761000127816 */ /* 0x000fce0000000012 */
.L_x_4336:
[----:B------:R-:W-:Y:S05]  /*4550*/  BSYNC B6 ;  /* 0x0000000000067941 */ /* 0x000fea0003800000 */
.L_x_4335:
[----:B------:R-:W2:Y:S01]  /*4560*/  S2R R25, SR_TID.X ;  /* 0x0000000000197919 */ /* 0x000ea20000002100 */
[----:B------:R-:W-:Y:S01]  /*4570*/  BSSY B0, `(.L_x_4369) ;  /* 0x000002e000007945 */ /* 0x000fe20003800000 */
[----:B--2---:R-:W-:-:S13]  /*4580*/  ISETP.GE.AND P0, PT, R25, R16, PT ;  /* 0x000000101900720c */ /* 0x004fda0003f06270 */
[----:B------:R-:W-:Y:S05]  /*4590*/  @P0 BRA `(.L_x_4370) ;  /* 0x0000000000ac0947 */ /* 0x000fea0003800000 */
[----:B01----:R-:W0:Y:S01]  /*45a0*/  LDC.64 R4, c[0x0][0x218] ;  /* 0x00008600ff047b82 */ /* 0x003e220000000a00 */
[----:B-----5:R-:W-:Y:S01]  /*45b0*/  IMAD.U32 R3, R19, 0x10000, RZ ;  /* 0x0001000013037824 */ /* 0x020fe200078e00ff */
[----:B------:R-:W-:Y:S03]  /*45c0*/  BSSY B1, `(.L_x_4371) ;  /* 0x0000027000017945 */ /* 0x000fe60003800000 */
[----:B0-----:R-:W-:-:S05]  /*45d0*/  FMUL.FTZ R0, R3, R4 ;  /* 0x0000000403007220 */ /* 0x001fca0000410000 */
[----:B------:R-:W-:-:S13]  /*45e0*/  FSETP.GT.FTZ.AND P1, PT, R0, R5, PT ;  /* 0x000000050000720b */ /* 0x000fda0003f34000 */
[----:B------:R-:W-:Y:S05]  /*45f0*/  @P1 BRA `(.L_x_4372) ;  /* 0x00000000008c1947 */ /* 0x000fea0003800000 */
[----:B------:R-:W-:Y:S01]  /*4600*/  FMUL.FTZ R0, R0, 1.4426950216293334961 ;  /* 0x3fb8aa3b00007820 */ /* 0x000fe20000410000 */
[----:B------:R-:W-:Y:S01]  /*4610*/  IMAD.MOV.U32 R7, RZ, RZ, 0x3e800000 ;  /* 0x3e800000ff077424 */ /* 0x000fe200078e00ff */
[----:B------:R-:W-:Y:S01]  /*4620*/  MUFU.RCP R4, R4 ;  /* 0x0000000400047308 */ /* 0x000fe20000001000 */
[----:B------:R-:W-:Y:S01]  /*4630*/  IMAD.MOV.U32 R8, RZ, RZ, 0x3d39bf78 ;  /* 0x3d39bf78ff087424 */ /* 0x000fe200078e00ff */
[----:B------:R-:W-:Y:S06]  /*4640*/  BSSY B2, `(.L_x_4373) ;  /* 0x000001d000027945 */ /* 0x000fec0003800000 */
        /* <DEDUP_REMOVED lines=28> */
.L_x_4374:
[----:B------:R-:W-:Y:S05]  /*4810*/  BSYNC B2 ;  /* 0x0000000000027941 */ /* 0x000fea0003800000 */
.L_x_4373:
[----:B------:R-:W-:-:S07]  /*4820*/  FMUL.FTZ R3, R4, R3 ;  /* 0x0000000304037220 */ /* 0x000fce0000410000 */
.L_x_4372:
[----:B------:R-:W-:Y:S05]  /*4830*/  BSYNC B1 ;  /* 0x0000000000017941 */ /* 0x000fea0003800000 */
.L_x_4371:
[----:B------:R-:W2:Y:S02]  /*4840*/  F2F.BF16.F32 R3, R3 ;  /* 0x0000000300037304 */ /* 0x000ea40000202000 */
.L_x_4370:
[----:B------:R-:W-:Y:S05]  /*4850*/  BSYNC B0 ;  /* 0x0000000000007941 */ /* 0x000fea0003800000 */
.L_x_4369:
[----:B------:R-:W-:Y:S01]  /*4860*/  VIADD R23, R25, 0x80 ;  /* 0x0000008019177836 */ /* 0x000fe20000000000 */
[----:B------:R-:W-:Y:S04]  /*4870*/  BSSY B0, `(.L_x_4375) ;  /* 0x000002e000007945 */ /* 0x000fe80003800000 */
[----:B------:R-:W-:-:S13]  /*4880*/  ISETP.GE.AND P1, PT, R23, R16, PT ;  /* 0x000000101700720c */ /* 0x000fda0003f26270 */
        /* <DEDUP_REMOVED lines=40> */
.L_x_4380:
[----:B------:R-:W-:Y:S05]  /*4b10*/  BSYNC B2 ;  /* 0x0000000000027941 */ /* 0x000fea0003800000 */
.L_x_4379:
[----:B------:R-:W-:-:S07]  /*4b20*/  FMUL.FTZ R17, R4, R5 ;  /* 0x0000000504117220 */ /* 0x000fce0000410000 */
.L_x_4378:
[----:B------:R-:W-:Y:S05]  /*4b30*/  BSYNC B1 ;  /* 0x0000000000017941 */ /* 0x000fea0003800000 */
.L_x_4377:
[----:B------:R3:W4:Y:S02]  /*4b40*/  F2F.BF16.F32 R22, R17 ;  /* 0x0000001100167304 */ /* 0x0007240000202000 */
.L_x_4376:
[----:B------:R-:W-:Y:S05]  /*4b50*/  BSYNC B0 ;  /* 0x0000000000007941 */ /* 0x000fea0003800000 */
.L_x_4375:
[----:B01----:R-:W-:Y:S01]  /*4b60*/  VIADD R5, R25, 0x100 ;  /* 0x0000010019057836 */ /* 0x003fe20000000000 */
[----:B------:R-:W-:Y:S04]  /*4b70*/  BSSY B0, `(.L_x_4381) ;  /* 0x000002e000007945 */ /* 0x000fe80003800000 */
[----:B------:R-:W-:-:S13]  /*4b80*/  ISETP.GE.AND P1, PT, R5, R16, PT ;  /* 0x000000100500720c */ /* 0x000fda0003f26270 */
[----:B------:R-:W-:Y:S05]  /*4b90*/  @P1 BRA `(.L_x_4382) ;  /* 0x0000000000ac1947 */ /* 0x000fea0003800000 */
[----:B------:R-:W0:Y:S01]  /*4ba0*/  LDC.64 R4, c[0x0][0x218] ;  /* 0x00008600ff047b82 */ /* 0x000e220000000a00 */
[----:B---3-5:R-:W-:Y:S01]  /*4bb0*/  IMAD.U32 R17, R24, 0x10000, RZ ;  /* 0x0001000018117824 */ /* 0x028fe200078e00ff */
        /* <DEDUP_REMOVED lines=37> */
.L_x_4386:
[----:B------:R-:W-:Y:S05]  /*4e10*/  BSYNC B2 ;  /* 0x0000000000027941 */ /* 0x000fea0003800000 */
.L_x_4385:
[----:B------:R-:W-:-:S07]  /*4e20*/  FMUL.FTZ R17, R4, R5 ;  /* 0x0000000504117220 */ /* 0x000fce0000410000 */
.L_x_4384:
[----:B------:R-:W-:Y:S05]  /*4e30*/  BSYNC B1 ;  /* 0x0000000000017941 */ /* 0x000fea0003800000 */
.L_x_4383:
[----:B------:R-:W0:Y:S02]  /*4e40*/  F2F.BF16.F32 R17, R17 ;  /* 0x0000001100117304 */ /* 0x000e240000202000 */
.L_x_4382:
[----:B------:R-:W-:Y:S05]  /*4e50*/  BSYNC B0 ;  /* 0x0000000000007941 */ /* 0x000fea0003800000 */
.L_x_4381:
[----:B------:R-:W-:Y:S01]  /*4e60*/  VIADD R5, R25, 0x180 ;  /* 0x0000018019057836 */ /* 0x000fe20000000000 */
[----:B------:R-:W-:Y:S04]  /*4e70*/  BSSY B0, `(.L_x_4387) ;  /* 0x000002e000007945 */ /* 0x000fe80003800000 */
[----:B------:R-:W-:-:S13]  /*4e80*/  ISETP.GE.AND P1, PT, R5, R16, PT ;  /* 0x000000100500720c */ /* 0x000fda0003f26270 */
[----:B------:R-:W-:Y:S05]  /*4e90*/  @P1 BRA `(.L_x_4388) ;  /* 0x0000000000ac1947 */ /* 0x000fea0003800000 */
[----:B------:R-:W1:Y:S01]  /*4ea0*/  LDC.64 R4, c[0x0][0x218] ;  /* 0x00008600ff047b82 */ /* 0x000e620000000a00 */
[----:B-----5:R-:W-:Y:S01]  /*4eb0*/  IMAD.U32 R7, R18, 0x10000, RZ ;  /* 0x0001000012077824 */ /* 0x020fe200078e00ff */
[----:B------:R-:W-:Y:S03]  /*4ec0*/  BSSY B1, `(.L_x_4389) ;  /* 0x0000027000017945 */ /* 0x000fe60003800000 */
[----:B-1----:R-:W-:-:S05]  /*4ed0*/  FMUL.FTZ R0, R7, R4 ;  /* 0x0000000407007220 */ /* 0x002fca0000410000 */
[----:B------:R-:W-:-:S13]  /*4ee0*/  FSETP.GT.FTZ.AND P1, PT, R0, R5, PT ;  /* 0x000000050000720b */ /* 0x000fda0003f34000 */
[----:B------:R-:W-:Y:S05]  /*4ef0*/  @P1 BRA `(.L_x_4390) ;  /* 0x00000000008c1947 */ /* 0x000fea0003800000 */
[----:B------:R-:W-:Y:S01]  /*4f00*/  FMUL.FTZ R0, R0, 1.4426950216293334961 ;  /* 0x3fb8aa3b00007820 */ /* 0x000fe20000410000 */
[----:B------:R-:W-:Y:S01]  /*4f10*/  IMAD.MOV.U32 R8, RZ, RZ, 0x3e800000 ;  /* 0x3e800000ff087424 */ /* 0x000fe200078e00ff */
[----:B------:R-:W-:Y:S01]  /*4f20*/  MUFU.RCP R4, R4 ;  /* 0x0000000400047308 */ /* 0x000fe20000001000 */
[----:B------:R-:W-:Y:S01]  /*4f30*/  IMAD.MOV.U32 R9, RZ, RZ, 0x3d39bf78 ;  /* 0x3d39bf78ff097424 */ /* 0x000fe200078e00ff */
[----:B------:R-:W-:Y:S06]  /*4f40*/  BSSY B2, `(.L_x_4391) ;  /* 0x000001d000027945 */ /* 0x000fec0003800000 */
[----:B------:R-:W1:Y:S02]  /*4f50*/  MUFU.EX2 R0, R0 ;  /* 0x0000000000007308 */ /* 0x000e640000000800 */
[C---:B-1----:R-:W-:Y:S01]  /*4f60*/  FADD.FTZ.RZ R5, R0.reuse, 1 ;  /* 0x3f80000000057421 */ /* 0x042fe2000001c000 */
        /* <DEDUP_REMOVED lines=26> */
.L_x_4392:
[----:B------:R-:W-:Y:S05]  /*5110*/  BSYNC B2 ;  /* 0x0000000000027941 */ /* 0x000fea0003800000 */
.L_x_4391:
[----:B------:R-:W-:-:S07]  /*5120*/  FMUL.FTZ R7, R4, R5 ;  /* 0x0000000504077220 */ /* 0x000fce0000410000 */
.L_x_4390:
[----:B------:R-:W-:Y:S05]  /*5130*/  BSYNC B1 ;  /* 0x0000000000017941 */ /* 0x000fea0003800000 */
.L_x_4389:
[----:B------:R1:W0:Y:S02]  /*5140*/  F2F.BF16.F32 R18, R7 ;  /* 0x0000000700127304 */ /* 0x0002240000202000 */
.L_x_4388:
[----:B------:R-:W-:Y:S05]  /*5150*/  BSYNC B0 ;  /* 0x0000000000007941 */ /* 0x000fea0003800000 */
.L_x_4387:
[----:B-----5:R-:W0:Y:S01]  /*5160*/  LDC.U8 R19, c[0x0][0x244] ;  /* 0x00009100ff137b82 */ /* 0x020e220000000000 */
[----:B------:R-:W-:Y:S04]  /*5170*/  BSSY B6, `(.L_x_4393) ;  /* 0x0000112000067945 */ /* 0x000fe80003800000 */
[----:B------:R-:W-:Y:S05]  /*5180*/  @P0 BRA `(.L_x_4394) ;  /* 0x0000001000400947 */ /* 0x000fea0003800000 */
[----:B------:R-:W5:Y:S01]  /*5190*/  LDC.64 R8, c[0x0][0x228] ;  /* 0x00008a00ff087b82 */ /* 0x000f620000000a00 */
[----:B0-----:R-:W-:Y:S01]  /*51a0*/  PRMT R0, R19, 0x9910, RZ ;  /* 0x0000991013007816 */ /* 0x001fe200000000ff */
[----:B------:R-:W-:Y:S01]  /*51b0*/  IMAD R25, R2, 0x200, R25 ;  /* 0x0000020002197824 */ /* 0x000fe200078e0219 */
[----:B------:R-:W-:Y:S02]  /*51c0*/  ULDC UR4, c[0x0][0x248] ;  /* 0x0000920000047ab9 */ /* 0x000fe40000000800 */
[----:B------:R-:W-:Y:S01]  /*51d0*/  ISETP.GT.AND P0, PT, R0, 0x9, PT ;  /* 0x000000090000780c */ /* 0x000fe20003f04270 */
[----:B------:R-:W-:-:S05]  /*51e0*/  IMAD R25, R25, UR4, RZ ;  /* 0x0000000419197c24 */ /* 0x000fca000f8e02ff */
[----:B-----5:R-:W-:-:S05]  /*51f0*/  IADD3 R8, P1, R25, R8, RZ ;  /* 0x0000000819087210 */ /* 0x020fca0007f3e0ff */
        /* <DEDUP_REMOVED lines=10> */
[----:B--2---:R-:W-:Y:S02]  /*52a0*/  IMAD.U32 R3, R3, 0x10000, RZ ;  /* 0x0001000003037824 */ /* 0x004fe400078e00ff */
[----:B------:R-:W-:-:S04]  /*52b0*/  IMAD.MOV.U32 R25, RZ, RZ, R23 ;  /* 0x000000ffff197224 */ /* 0x000fc800078e0017 */
[----:B------:R-:W0:Y:S02]  /*52c0*/  F2I.FTZ.TRUNC.NTZ R3, R3 ;  /* 0x0000000300037305 */ /* 0x000e24000021f100 */
[----:B0-----:R0:W-:Y:S01]  /*52d0*/  STG.E.U8 desc[UR36][R8.64], R3 ;  /* 0x0000000308007986 */ /* 0x0011e2000c101124 */
[----:B------:R-:W-:Y:S05]  /*52e0*/  BRA `(.L_x_4394) ;  /* 0x0000000c00e87947 */ /* 0x000fea0003800000 */
.L_x_4398:
[----:B--2---:R-:W-:Y:S02]  /*52f0*/  IMAD.U32 R5, R3, 0x10000, RZ ;  /* 0x0001000003057824 */ /* 0x004fe400078e00ff */
[----:B------:R-:W-:-:S04]  /*5300*/  IMAD.MOV.U32 R25, RZ, RZ, R23 ;  /* 0x000000ffff197224 */ /* 0x000fc800078e0017 */
[----:B------:R-:W0:Y:S02]  /*5310*/  F2I.S64.TRUNC R4, R5 ;  /* 0x0000000500047311 */ /* 0x000e24000020d900 */
[----:B0-----:R0:W-:Y:S01]  /*5320*/  STG.E.U8 desc[UR36][R8.64], R4 ;  /* 0x0000000408007986 */ /* 0x0011e2000c101124 */
[----:B------:R-:W-:Y:S05]  /*5330*/  BRA `(.L_x_4394) ;  /* 0x0000000c00d47947 */ /* 0x000fea0003800000 */
.L_x_4397:
[----:B------:R-:W-:-:S13]  /*5340*/  ISETP.NE.AND P0, PT, R0, 0x2, PT ;  /* 0x000000020000780c */ /* 0x000fda0003f05270 */
[----:B------:R-:W-:Y:S05]  /*5350*/  @!P0 BRA `(.L_x_4400) ;  /* 0x0000000000388947 */ /* 0x000fea0003800000 */
[----:B------:R-:W-:-:S13]  /*5360*/  ISETP.NE.AND P0, PT, R0, 0x3, PT ;  /* 0x000000030000780c */ /* 0x000fda0003f05270 */
[----:B------:R-:W-:Y:S05]  /*5370*/  @!P0 BRA `(.L_x_4401) ;  /* 0x00000000001c8947 */ /* 0x000fea0003800000 */
[----:B------:R-:W-:-:S13]  /*5380*/  ISETP.NE.AND P0, PT, R0, 0x4, PT ;  /* 0x000000040000780c */ /* 0x000fda0003f05270 */
[----:B------:R-:W-:Y:S05]  /*5390*/  @P0 BRA `(.L_x_4399) ;  /* 0x0000000c00500947 */ /* 0x000fea0003800000 */
[----:B--2---:R-:W-:Y:S02]  /*53a0*/  IMAD.U32 R4, R3, 0x10000, RZ ;  /* 0x0001000003047824 */ /* 0x004fe400078e00ff */
[----:B------:R-:W-:-:S04]  /*53b0*/  IMAD.MOV.U32 R25, RZ, RZ, R23 ;  /* 0x000000ffff197224 */ /* 0x000fc800078e0017 */
[----:B------:R-:W0:Y:S02]  /*53c0*/  F2I.S64.TRUNC R4, R4 ;  /* 0x0000000400047311 */ /* 0x000e24000020d900 */
[----:B0-----:R0:W-:Y:S01]  /*53d0*/  STG.E.64 desc[UR36][R8.64], R4 ;  /* 0x0000000408007986 */ /* 0x0011e2000c101b24 */
[----:B------:R-:W-:Y:S05]  /*53e0*/  BRA `(.L_x_4394) ;  /* 0x0000000c00a87947 */ /* 0x000fea0003800000 */
.L_x_4401:
[----:B--2---:R-:W-:Y:S02]  /*53f0*/  IMAD.U32 R3, R3, 0x10000, RZ ;  /* 0x0001000003037824 */ /* 0x004fe400078e00ff */
[----:B------:R-:W-:-:S04]  /*5400*/  IMAD.MOV.U32 R25, RZ, RZ, R23 ;  /* 0x000000ffff197224 */ /* 0x000fc800078e0017 */
[----:B------:R-:W0:Y:S02]  /*5410*/  F2I.FTZ.TRUNC.NTZ R3, R3 ;  /* 0x0000000300037305 */ /* 0x000e24000021f100 */
[----:B0-----:R0:W-:Y:S01]  /*5420*/  STG.E desc[UR36][R8.64], R3 ;  /* 0x0000000308007986 */ /* 0x0011e2000c101924 */
[----:B------:R-:W-:Y:S05]  /*5430*/  BRA `(.L_x_4394) ;  /* 0x0000000c00947947 */ /* 0x000fea0003800000 */
.L_x_4400:
[----:B--2---:R-:W-:Y:S02]  /*5440*/  IMAD.U32 R3, R3, 0x10000, RZ ;  /* 0x0001000003037824 */ /* 0x004fe400078e00ff */
[----:B------:R-:W-:-:S04]  /*5450*/  IMAD.MOV.U32 R25, RZ, RZ, R23 ;  /* 0x000000ffff197224 */ /* 0x000fc800078e0017 */
[----:B------:R-:W0:Y:S02]  /*5460*/  F2I.FTZ.TRUNC.NTZ R3, R3 ;  /* 0x0000000300037305 */ /* 0x000e24000021f100 */
[----:B0-----:R0:W-:Y:S01]  /*5470*/  STG.E.U16 desc[UR36][R8.64], R3 ;  /* 0x0000000308007986 */ /* 0x0011e2000c101524 */
[----:B------:R-:W-:Y:S05]  /*5480*/  BRA `(.L_x_4394) ;  /* 0x0000000c00807947 */ /* 0x000fea0003800000 */
.L_x_4396:
[----:B------:R-:W-:-:S13]  /*5490*/  ISETP.GT.AND P0, PT, R0, 0x6, PT ;  /* 0x000000060000780c */ /* 0x000fda0003f04270 */
[----:B------:R-:W-:Y:S05]  /*54a0*/  @P0 BRA `(.L_x_4402) ;  /* 0x0000000000340947 */ /* 0x000fea0003800000 */
[----:B------:R-:W-:-:S13]  /*54b0*/  ISETP.NE.AND P0, PT, R0, 0x5, PT ;  /* 0x000000050000780c */ /* 0x000fda0003f05270 */
[----:B------:R-:W-:Y:S05]  /*54c0*/  @!P0 BRA `(.L_x_4403) ;  /* 0x0000000000188947 */ /* 0x000fea0003800000 */
[----:B------:R-:W-:-:S13]  /*54d0*/  ISETP.NE.AND P0, PT, R0, 0x6, PT ;  /* 0x000000060000780c */ /* 0x000fda0003f05270 */
[----:B------:R-:W-:Y:S05]  /*54e0*/  @P0 BRA `(.L_x_4399) ;  /* 0x0000000800fc0947 */ /* 0x000fea0003800000 */
[----:B--2---:R-:W-:Y:S02]  /*54f0*/  IMAD.U32 R3, R3, 0x10000, RZ ;  /* 0x0001000003037824 */ /* 0x004fe400078e00ff */
[----:B------:R-:W-:-:S03]  /*5500*/  IMAD.MOV.U32 R25, RZ, RZ, R23 ;  /* 0x000000ffff197224 */ /* 0x000fc600078e0017 */
[----:B------:R0:W-:Y:S01]  /*5510*/  STG.E desc[UR36][R8.64], R3 ;  /* 0x0000000308007986 */ /* 0x0001e2000c101924 */
[----:B------:R-:W-:Y:S05]  /*5520*/  BRA `(.L_x_4394) ;  /* 0x0000000c00587947 */ /* 0x000fea0003800000 */
.L_x_4403:
[----:B--2---:R-:W-:Y:S02]  /*5530*/  IMAD.U32 R0, R3, 0x10000, RZ ;  /* 0x0001000003007824 */ /* 0x004fe400078e00ff */
[----:B------:R-:W-:-:S03]  /*5540*/  IMAD.MOV.U32 R25, RZ, RZ, R23 ;  /* 0x000000ffff197224 */ /* 0x000fc600078e0017 */
[----:B------:R-:W-:-:S05]  /*5550*/  F2FP.F16.F32.PACK_AB R0, RZ, R0 ;  /* 0x00000000ff00723e */ /* 0x000fca00000000ff */
[----:B------:R0:W-:Y:S01]  /*5560*/  STG.E.U16 desc[UR36][R8.64], R0 ;  /* 0x0000000008007986 */ /* 0x0001e2000c101524 */
[----:B------:R-:W-:Y:S05]  /*5570*/  BRA `(.L_x_4394) ;  /* 0x0000000c00447947 */ /* 0x000fea0003800000 */
.L_x_4402:
[----:B------:R-:W-:-:S13]  /*5580*/  ISETP.NE.AND P0, PT, R0, 0x7, PT ;  /* 0x000000070000780c */ /* 0x000fda0003f05270 */
[----:B------:R-:W-:Y:S05]  /*5590*/  @!P0 BRA `(.L_x_4404) ;  /* 0x00000000003c8947 */ /* 0x000fea0003800000 */
[----:B------:R-:W-:-:S13]  /*55a0*/  ISETP.NE.AND P0, PT, R0, 0x8, PT ;  /* 0x000000080000780c */ /* 0x000fda0003f05270 */
[----:B------:R-:W-:Y:S05]  /*55b0*/  @!P0 BRA `(.L_x_4405) ;  /* 0x00000000001c8947 */ /* 0x000fea0003800000 */
[----:B------:R-:W-:-:S13]  /*55c0*/  ISETP.NE.AND P0, PT, R0, 0x9, PT ;  /* 0x000000090000780c */ /* 0x000fda0003f05270 */
[----:B------:R-:W-:Y:S05]  /*55d0*/  @P0 BRA `(.L_x_4399) ;  /* 0x0000000800c00947 */ /* 0x000fea0003800000 */
[----:B--2---:R-:W-:Y:S02]  /*55e0*/  IMAD.U32 R4, R3, 0x10000, RZ ;  /* 0x0001000003047824 */ /* 0x004fe400078e00ff */
[----:B------:R-:W-:Y:S02]  /*55f0*/  IMAD.MOV.U32 R5, RZ, RZ, RZ ;  /* 0x000000ffff057224 */ /* 0x000fe400078e00ff */
[----:B------:R-:W-:-:S03]  /*5600*/  IMAD.MOV.U32 R25, RZ, RZ, R23 ;  /* 0x000000ffff197224 */ /* 0x000fc600078e0017 */
[----:B------:R0:W-:Y:S01]  /*5610*/  STG.E.64 desc[UR36][R8.64], R4 ;  /* 0x0000000408007986 */ /* 0x0001e2000c101b24 */
[----:B------:R-:W-:Y:S05]  /*5620*/  BRA `(.L_x_4394) ;  /* 0x0000000c00187947 */ /* 0x000fea0003800000 */
.L_x_4405:
[----:B--2---:R-:W-:Y:S02]  /*5630*/  IMAD.U32 R3, R3, 0x10000, RZ ;  /* 0x0001000003037824 */ /* 0x004fe400078e00ff */
[----:B------:R-:W-:-:S03]  /*5640*/  IMAD.MOV.U32 R25, RZ, RZ, R23 ;  /* 0x000000ffff197224 */ /* 0x000fc600078e0017 */
[----:B------:R-:W-:-:S04]  /*5650*/  F2FP.F16.F32.PACK_AB R3, RZ, R3 ;  /* 0x00000003ff03723e */ /* 0x000fc800000000ff */
[----:B------:R-:W-:-:S05]  /*5660*/  PRMT R3, R3, 0x5410, RZ ;  /* 0x0000541003037816 */ /* 0x000fca00000000ff */
[----:B------:R0:W-:Y:S01]  /*5670*/  STG.E desc[UR36][R8.64], R3 ;  /* 0x0000000308007986 */ /* 0x0001e2000c101924 */
[----:B------:R-:W-:Y:S05]  /*5680*/  BRA `(.L_x_4394) ;  /* 0x0000000c00007947 */ /* 0x000fea0003800000 */
.L_x_4404:
[----:B--2---:R-:W-:Y:S02]  /*5690*/  IMAD.U32 R4, R3, 0x10000, RZ ;  /* 0x0001000003047824 */ /* 0x004fe400078e00ff */
[----:B------:R-:W-:Y:S02]  /*56a0*/  IMAD.MOV.U32 R25, RZ, RZ, R23 ;  /* 0x000000ffff197224 */ /* 0x000fe400078e0017 */
[----:B------:R-:W-:-:S06]  /*56b0*/  FMUL.FTZ R4, R4, 1 ;  /* 0x3f80000004047820 */ /* 0x000fcc0000410000 */
[----:B------:R-:W0:Y:S02]  /*56c0*/  F2F.F64.F32 R4, R4 ;  /* 0x0000000400047310 */ /* 0x000e240000201800 */
[----:B0-----:R0:W-:Y:S01]  /*56d0*/  STG.E.64 desc[UR36][R8.64], R4 ;  /* 0x0000000408007986 */ /* 0x0011e2000c101b24 */
[----:B------:R-:W-:Y:S05]  /*56e0*/  BRA `(.L_x_4394) ;  /* 0x0000000800e87947 */ /* 0x000fea0003800000 */
.L_x_4395:
        /* <DEDUP_REMOVED lines=10> */
[----:B------:R-:W-:-:S04]  /*5790*/  FSETP.NEU.FTZ.AND P0, PT, R3, RZ, PT ;  /* 0x000000ff0300720b */ /* 0x000fc80003f1d000 */
[----:B------:R-:W-:-:S05]  /*57a0*/  SEL R3, RZ, 0x1, !P0 ;  /* 0x00000001ff037807 */ /* 0x000fca0004000000 */
[----:B------:R0:W-:Y:S01]  /*57b0*/  STG.E.U8 desc[UR36][R8.64], R3 ;  /* 0x0000000308007986 */ /* 0x0001e2000c101124 */
[----:B------:R-:W-:Y:S05]  /*57c0*/  BRA `(.L_x_4394) ;  /* 0x0000000800b07947 */ /* 0x000fea0003800000 */
.L_x_4408:
[----:B--2---:R-:W-:Y:S01]  /*57d0*/  IMAD.U32 R3, R3, 0x10000, RZ ;  /* 0x0001000003037824 */ /* 0x004fe200078e00ff */
[----:B-1----:R-:W-:Y:S01]  /*57e0*/  CS2R R6, SRZ ;  /* 0x0000000000067805 */ /* 0x002fe2000001ff00 */
[----:B------:R-:W-:Y:S02]  /*57f0*/  IMAD.MOV.U32 R25, RZ, RZ, R23 ;  /* 0x000000ffff197224 */ /* 0x000fe400078e0017 */
[----:B------:R-:W-:-:S04]  /*5800*/  FMUL.FTZ R3, R3, 1 ;  /* 0x3f80000003037820 */ /* 0x000fc80000410000 */
[----:B------:R-:W0:Y:S02]  /*5810*/  F2F.F64.F32 R4, R3 ;  /* 0x0000000300047310 */ /* 0x000e240000201800 */
[----:B0-----:R0:W-:Y:S01]  /*5820*/  STG.E.128 desc[UR36][R8.64], R4 ;  /* 0x0000000408007986 */ /* 0x0011e2000c101d24 */
[----:B------:R-:W-:Y:S05]  /*5830*/  BRA `(.L_x_4394) ;  /* 0x0000000800947947 */ /* 0x000fea0003800000 */
.L_x_4407:
[----:B------:R-:W-:-:S13]  /*5840*/  ISETP.NE.AND P0, PT, R0, 0xf, PT ;  /* 0x0000000f0000780c */ /* 0x000fda0003f05270 */
[----:B------:R-:W-:Y:S05]  /*5850*/  @!P0 BRA `(.L_x_4409) ;  /* 0x0000000000bc8947 */ /* 0x000fea0003800000 */
[----:B------:R-:W-:-:S13]  /*5860*/  ISETP.NE.AND P0, PT, R0, 0x17, PT ;  /* 0x000000170000780c */ /* 0x000fda0003f05270 */
[----:B------:R-:W-:Y:S05]  /*5870*/  @!P0 BRA `(.L_x_4410) ;  /* 0x0000000000588947 */ /* 0x000fea0003800000 */
[----:B------:R-:W-:-:S13]  /*5880*/  ISETP.NE.AND P0, PT, R0, 0x18, PT ;  /* 0x000000180000780c */ /* 0x000fda0003f05270 */
[----:B------:R-:W-:Y:S05]  /*5890*/  @P0 BRA `(.L_x_4399) ;  /* 0x0000000800100947 */ /* 0x000fea0003800000 */
[----:B-12---:R-:W-:Y:S01]  /*58a0*/  IMAD.U32 R7, R3, 0x10000, RZ ;  /* 0x0001000003077824 */ /* 0x006fe200078e00ff */
        /* <DEDUP_REMOVED lines=14> */
.L_x_4412:
[----:B------:R-:W-:Y:S05]  /*5990*/  BSYNC B0 ;  /* 0x0000000000007941 */ /* 0x000fea0003800000 */
.L_x_4411:
[----:B------:R-:W-:Y:S01]  /*59a0*/  LOP3.LUT R5, R0, R5, RZ, 0xfc, !PT ;  /* 0x0000000500057212 */ /* 0x000fe200078efcff */
[----:B------:R-:W-:-:S04]  /*59b0*/  IMAD.MOV.U32 R25, RZ, RZ, R23 ;  /* 0x000000ffff197224 */ /* 0x000fc800078e0017 */
[----:B------:R0:W-:Y:S01]  /*59c0*/  STG.E.U8 desc[UR36][R8.64], R5 ;  /* 0x0000000508007986 */ /* 0x0001e2000c101124 */
[----:B------:R-:W-:Y:S05]  /*59d0*/  BRA `(.L_x_4394) ;  /* 0x00000008002c7947 */ /* 0x000fea0003800000 */
.L_x_4410:
        /* <DEDUP_REMOVED lines=13> */
.L_x_4414:
[----:B------:R-:W-:Y:S01]  /*5ab0*/  IMAD.MOV.U32 R0, RZ, RZ, 0x7f ;  /* 0x0000007fff007424 */ /* 0x000fe200078e00ff */
[----:B------:R-:W-:-:S04]  /*5ac0*/  ISETP.GT.U32.AND P0, PT, R3, 0x7f800000, PT ;  /* 0x7f8000000300780c */ /* 0x000fc80003f04070 */
[----:B------:R-:W-:-:S09]  /*5ad0*/  SEL R0, R0, 0x7c, P0 ;  /* 0x0000007c00007807 */ /* 0x000fd20000000000 */
.L_x_4415:
[----:B------:R-:W-:Y:S05]  /*5ae0*/  BSYNC B0 ;  /* 0x0000000000007941 */ /* 0x000fea0003800000 */
.L_x_4413:
[----:B------:R-:W-:Y:S01]  /*5af0*/  LOP3.LUT R3, R5, 0x80000000, RZ, 0xc0, !PT ;  /* 0x8000000005037812 */ /* 0x000fe200078ec0ff */
[----:B------:R-:W-:-:S03]  /*5b00*/  IMAD.MOV.U32 R25, RZ, RZ, R23 ;  /* 0x000000ffff197224 */ /* 0x000fc600078e0017 */
[----:B------:R-:W-:-:S04]  /*5b10*/  SHF.R.U32.HI R3, RZ, 0x18, R3 ;  /* 0x00000018ff037819 */ /* 0x000fc80000011603 */
[----:B------:R-:W-:-:S05]  /*5b20*/  LOP3.LUT R3, R0, R3, RZ, 0xfc, !PT ;  /* 0x0000000300037212 */ /* 0x000fca00078efcff */
[----:B------:R0:W-:Y:S01]  /*5b30*/  STG.E.U8 desc[UR36][R8.64], R3 ;  /* 0x0000000308007986 */ /* 0x0001e2000c101124 */
[----:B------:R-:W-:Y:S05]  /*5b40*/  BRA `(.L_x_4394) ;  /* 0x0000000400d07947 */ /* 0x000fea0003800000 */
.L_x_4409:
[----:B--2---:R0:W-:Y:S01]  /*5b50*/  STG.E.U16 desc[UR36][R8.64], R3 ;  /* 0x0000000308007986 */ /* 0x0041e2000c101524 */
[----:B------:R-:W-:Y:S01]  /*5b60*/  IMAD.MOV.U32 R25, RZ, RZ, R23 ;  /* 0x000000ffff197224 */ /* 0x000fe200078e0017 */
[----:B------:R-:W-:Y:S06]  /*5b70*/  BRA `(.L_x_4394) ;  /* 0x0000000400c47947 */ /* 0x000fec0003800000 */
.L_x_4406:
        /* <DEDUP_REMOVED lines=10> */
[----:B------:R-:W0:Y:S02]  /*5c20*/  F2I.FTZ.U32.TRUNC.NTZ R3, R3 ;  /* 0x0000000300037305 */ /* 0x000e24000021f000 */
[----:B0-----:R0:W-:Y:S01]  /*5c30*/  STG.E.U16 desc[UR36][R8.64], R3 ;  /* 0x0000000308007986 */ /* 0x0011e2000c101524 */
[----:B------:R-:W-:Y:S05]  /*5c40*/  BRA `(.L_x_4394) ;  /* 0x0000000400907947 */ /* 0x000fea0003800000 */
.L_x_4418:
        /* <DEDUP_REMOVED lines=17> */
.L_x_4421:
[----:B------:R-:W-:-:S04]  /*5d60*/  LOP3.LUT R3, R5, 0x80000000, RZ, 0xc0, !PT ;  /* 0x8000000005037812 */ /* 0x000fc800078ec0ff */
[----:B------:R-:W-:-:S04]  /*5d70*/  SHF.R.U32.HI R3, RZ, 0x18, R3 ;  /* 0x00000018ff037819 */ /* 0x000fc80000011603 */
[----:B------:R-:W-:-:S04]  /*5d80*/  LOP3.LUT R0, R0, R3, RZ, 0xfc, !PT ;  /* 0x0000000300007212 */ /* 0x000fc800078efcff */
[----:B------:R-:W-:-:S07]  /*5d90*/  PRMT R4, R0, 0x7610, R4 ;  /* 0x0000761000047816 */ /* 0x000fce0000000004 */
.L_x_4420:
[----:B------:R-:W-:Y:S05]  /*5da0*/  BSYNC B0 ;  /* 0x0000000000007941 */ /* 0x000fea0003800000 */
.L_x_4419:
[----:B------:R0:W-:Y:S01]  /*5db0*/  STG.E.U8 desc[UR36][R8.64], R4 ;  /* 0x0000000408007986 */ /* 0x0001e2000c101124 */
[----:B------:R-:W-:Y:S01]  /*5dc0*/  IMAD.MOV.U32 R25, RZ, RZ, R23 ;  /* 0x000000ffff197224 */ /* 0x000fe200078e0017 */
[----:B------:R-:W-:Y:S06]  /*5dd0*/  BRA `(.L_x_4394) ;  /* 0x00000004002c7947 */ /* 0x000fec0003800000 */
.L_x_4417:
        /* <DEDUP_REMOVED lines=17> */
.L_x_4424:
[----:B------:R-:W-:-:S04]  /*5ef0*/  LOP3.LUT R3, R5, 0x80000000, RZ, 0xc0, !PT ;  /* 0x8000000005037812 */ /* 0x000fc800078ec0ff */
[----:B------:R-:W-:-:S04]  /*5f00*/  SHF.R.U32.HI R3, RZ, 0x18, R3 ;  /* 0x00000018ff037819 */ /* 0x000fc80000011603 */
[----:B------:R-:W-:-:S04]  /*5f10*/  LOP3.LUT R0, R0, R3, RZ, 0xfc, !PT ;  /* 0x0000000300007212 */ /* 0x000fc800078efcff */
[----:B------:R-:W-:-:S07]  /*5f20*/  PRMT R4, R0, 0x7610, R4 ;  /* 0x0000761000047816 */ /* 0x000fce0000000004 */
.L_x_4423:
[----:B------:R-:W-:Y:S05]  /*5f30*/  BSYNC B0 ;  /* 0x0000000000007941 */ /* 0x000fea0003800000 */
.L_x_4422:
[----:B------:R0:W-:Y:S01]  /*5f40*/  STG.E.U8 desc[UR36][R8.64], R4 ;  /* 0x0000000408007986 */ /* 0x0001e2000c101124 */
[----:B------:R-:W-:Y:S01]  /*5f50*/  IMAD.MOV.U32 R25, RZ, RZ, R23 ;  /* 0x000000ffff197224 */ /* 0x000fe200078e0017 */
[----:B------:R-:W-:Y:S06]  /*5f60*/  BRA `(.L_x_4394) ;  /* 0x0000000000c87947 */ /* 0x000fec0003800000 */
.L_x_4416:
[----:B------:R-:W-:-:S13]  /*5f70*/  ISETP.NE.AND P0, PT, R0, 0x1c, PT ;  /* 0x0000001c0000780c */ /* 0x000fda0003f05270 */
[----:B------:R-:W-:Y:S05]  /*5f80*/  @!P0 BRA `(.L_x_4425) ;  /* 0x0000000000b08947 */ /* 0x000fea0003800000 */
[----:B------:R-:W-:-:S13]  /*5f90*/  ISETP.NE.AND P0, PT, R0, 0x1d, PT ;  /* 0x0000001d0000780c */ /* 0x000fda0003f05270 */
[----:B------:R-:W-:Y:S05]  /*5fa0*/  @!P0 BRA `(.L_x_4426) ;  /* 0x0000000000948947 */ /* 0x000fea0003800000 */
[----:B------:R-:W-:-:S13]  /*5fb0*/  ISETP.NE.AND P0, PT, R0, 0x2c, PT ;  /* 0x0000002c0000780c */ /* 0x000fda0003f05270 */
[----:B------:R-:W-:Y:S05]  /*5fc0*/  @P0 BRA `(.L_x_4399) ;  /* 0x0000000000440947 */ /* 0x000fea0003800000 */
[----:B--2---:R-:W-:Y:S02]  /*5fd0*/  IMAD.U32 R4, R3, 0x10000, RZ ;  /* 0x0001000003047824 */ /* 0x004fe400078e00ff */
        /* <DEDUP_REMOVED lines=16> */
.L_x_4399:
        /* <DEDUP_REMOVED lines=8> */
[----:B-1----:R-:W-:-:S02]  /*6160*/  IMAD.U32 R7, RZ, RZ, UR7 ;  /* 0x00000007ff077e24 */ /* 0x002fc4000f8e00ff */
[----:B------:R-:W-:Y:S02]  /*6170*/  IMAD.U32 R10, RZ, RZ, UR4 ;  /* 0x00000004ff0a7e24 */ /* 0x000fe4000f8e00ff */
[----:B------:R-:W-:Y:S02]  /*6180*/  IMAD.U32 R11, RZ, RZ, UR5 ;  /* 0x00000005ff0b7e24 */ /* 0x000fe4000f8e00ff */
[----:B------:R-:W-:Y:S02]  /*6190*/  IMAD.MOV.U32 R8, RZ, RZ, 0x65 ;  /* 0x00000065ff087424 */ /* 0x000fe400078e00ff */
[----:B------:R-:W-:Y:S02]  /*61a0*/  IMAD.MOV.U32 R12, RZ, RZ, 0x1 ;  /* 0x00000001ff0c7424 */ /* 0x000fe400078e00ff */
[----:B------:R-:W-:-:S07]  /*61b0*/  IMAD.MOV.U32 R13, RZ, RZ, RZ ;  /* 0x000000ffff0d7224 */ /* 0x000fce00078e00ff */
[----:B------:R-:W-:-:S07]  /*61c0*/  LEPC R20, `(.L_x_4427) ;  /* 0x000000001014794e */ /* 0x000fce0000000000 */
[----:B0-234-:R-:W-:Y:S05]  /*61d0*/  CALL.ABS.NOINC R14 ;  /* 0x000000000e007343 */ /* 0x01dfea0003c00000 */
.L_x_4427:
[----:B------:R-:W-:Y:S01]  /*61e0*/  IMAD.MOV.U32 R25, RZ, RZ, R23 ;  /* 0x000000ffff197224 */ /* 0x000fe200078e0017 */
[----:B------:R-:W-:Y:S06]  /*61f0*/  BRA `(.L_x_4394) ;  /* 0x0000000000247947 */ /* 0x000fec0003800000 */
.L_x_4426:
[----:B--2---:R-:W-:Y:S02]  /*6200*/  IMAD.U32 R4, R3, 0x10000, RZ ;  /* 0x0001000003047824 */ /* 0x004fe400078e00ff */
[----:B------:R-:W-:-:S04]  /*6210*/  IMAD.MOV.U32 R25, RZ, RZ, R23 ;  /* 0x000000ffff197224 */ /* 0x000fc800078e0017 */
[----:B------:R-:W0:Y:S02]  /*6220*/  F2I.U64.TRUNC R4, R4 ;  /* 0x0000000400047311 */ /* 0x000e24000020d800 */
[----:B0-----:R0:W-:Y:S01]  /*6230*/  STG.E.64 desc[UR36][R8.64], R4 ;  /* 0x0000000408007986 */ /* 0x0011e2000c101b24 */
[----:B------:R-:W-:Y:S05]  /*6240*/  BRA `(.L_x_4394) ;  /* 0x0000000000107947 */ /* 0x000fea0003800000 */
.L_x_4425:
[----:B--2---:R-:W-:Y:S02]  /*6250*/  IMAD.U32 R3, R3, 0x10000, RZ ;  /* 0x0001000003037824 */ /* 0x004fe400078e00ff */
[----:B------:R-:W-:-:S04]  /*6260*/  IMAD.MOV.U32 R25, RZ, RZ, R23 ;  /* 0x000000ffff197224 */ /* 0x000fc800078e0017 */
[----:B------:R-:W0:Y:S02]  /*6270*/  F2I.FTZ.U32.TRUNC.NTZ R3, R3 ;  /* 0x0000000300037305 */ /* 0x000e24000021f000 */
[----:B0-----:R0:W-:Y:S02]  /*6280*/  STG.E desc[UR36][R8.64], R3 ;  /* 0x0000000308007986 */ /* 0x0011e4000c101924 */
.L_x_4394:
[----:B------:R-:W-:Y:S05]  /*6290*/  BSYNC B6 ;  /* 0x0000000000067941 */ /* 0x000fea0003800000 */
.L_x_4393:
[----:B------:R-:W-:Y:S01]  /*62a0*/  ISETP.GE.AND P0, PT, R25, R16, PT ;  /* 0x000000101900720c */ /* 0x000fe20003f06270 */
[----:B------:R-:W-:-:S12]  /*62b0*/  BSSY B6, `(.L_x_4428) ;  /* 0x00001fc000067945 */ /* 0x000fd80003800000 */
[----:B------:R-:W-:Y:S05]  /*62c0*/  @P0 BRA `(.L_x_4429) ;  /* 0x0000001c00e80947 */ /* 0x000fea0003800000 */
[----:B0-----:R-:W0:Y:S01]  /*62d0*/  LDC.64 R8, c[0x0][0x228] ;  /* 0x00008a00ff087b82 */ /* 0x001e220000000a00 */
[----:B------:R-:W-:Y:S01]  /*62e0*/  IMAD R0, R2, 0x200, R25 ;  /* 0x0000020002007824 */ /* 0x000fe200078e0219 */
[----:B------:R-:W-:Y:S01]  /*62f0*/  PRMT R4, R19, 0x9910, RZ ;  /* 0x0000991013047816 */ /* 0x000fe200000000ff */
[----:B------:R-:W-:Y:S02]  /*6300*/  ULDC UR4, c[0x0][0x248] ;  /* 0x0000920000047ab9 */ /* 0x000fe40000000800 */
[----:B--2---:R-:W-:Y:S02]  /*6310*/  IMAD R3, R0, UR4, RZ ;  /* 0x0000000400037c24 */ /* 0x004fe4000f8e02ff */
        /* <DEDUP_REMOVED lines=13> */
[----:B----4-:R-:W-:-:S04]  /*63f0*/  IMAD.U32 R22, R22, 0x10000, RZ ;  /* 0x0001000016167824 */ /* 0x010fc800078e00ff */
[----:B------:R-:W0:Y:S02]  /*6400*/  F2I.FTZ.TRUNC.NTZ R3, R22 ;  /* 0x0000001600037305 */ /* 0x000e24000021f100 */
[----:B0-----:R0:W-:Y:S01]  /*6410*/  STG.E.U8 desc[UR36][R8.64], R3 ;  /* 0x0000000308007986 */ /* 0x0011e2000c101124 */
[----:B------:R-:W-:Y:S05]  /*6420*/  BRA `(.L_x_4435) ;  /* 0x0000000c00947947 */ /* 0x000fea0003800000 */
.L_x_4433:
[----:B----4-:R-:W-:-:S06]  /*6430*/  IMAD.U32 R5, R22, 0x10000, RZ ;  /* 0x0001000016057824 */ /* 0x010fcc00078e00ff */
[----:B------:R-:W0:Y:S02]  /*6440*/  F2I.S64.TRUNC R4, R5 ;  /* 0x0000000500047311 */ /* 0x000e24000020d900 */
[----:B0-----:R0:W-:Y:S01]  /*6450*/  STG.E.U8 desc[UR36][R8.64], R4 ;  /* 0x0000000408007986 */ /* 0x0011e2000c101124 */
[----:B------:R-:W-:Y:S05]  /*6460*/  BRA `(.L_x_4435) ;  /* 0x0000000c00847947 */ /* 0x000fea0003800000 */
.L_x_4432:
        /* <DEDUP_REMOVED lines=8> */
[----:B0-----:R2:W-:Y:S01]  /*64f0*/  STG.E.64 desc[UR36][R8.64], R4 ;  /* 0x0000000408007986 */ /* 0x0015e2000c101b24 */
[----:B------:R-:W-:Y:S05]  /*6500*/  BRA `(.L_x_4435) ;  /* 0x0000000c005c7947 */ /* 0x000fea0003800000 */
.L_x_4437:
[----:B----4-:R-:W-:-:S04]  /*6510*/  IMAD.U32 R22, R22, 0x10000, RZ ;  /* 0x0001000016167824 */ /* 0x010fc800078e00ff */
[----:B------:R-:W0:Y:S02]  /*6520*/  F2I.FTZ.TRUNC.NTZ R3, R22 ;  /* 0x0000001600037305 */ /* 0x000e24000021f100 */
[----:B0-----:R4:W-:Y:S01]  /*6530*/  STG.E desc[UR36][R8.64], R3 ;  /* 0x0000000308007986 */ /* 0x0019e2000c101924 */
[----:B------:R-:W-:Y:S05]  /*6540*/  BRA `(.L_x_4435) ;  /* 0x0000000c004c7947 */ /* 0x000fea0003800000 */
.L_x_4436:
[----:B----4-:R-:W-:-:S04]  /*6550*/  IMAD.U32 R22, R22, 0x10000, RZ ;  /* 0x0001000016167824 */ /* 0x010fc800078e00ff */
[----:B------:R-:W0:Y:S02]  /*6560*/  F2I.FTZ.TRUNC.NTZ R3, R22 ;  /* 0x0000001600037305 */ /* 0x000e24000021f100 */
[----:B0-----:R0:W-:Y:S01]  /*6570*/  STG.E.U16 desc[UR36][R8.64], R3 ;  /* 0x0000000308007986 */ /* 0x0011e2000c101524 */
[----:B------:R-:W-:Y:S05]  /*6580*/  BRA `(.L_x_4435) ;  /* 0x0000000c003c7947 */ /* 0x000fea0003800000 */
.L_x_4431:
[----:B------:R-:W-:-:S13]  /*6590*/  ISETP.GT.AND P0, PT, R0, 0x6, PT ;  /* 0x000000060000780c */ /* 0x000fda0003f04270 */
[----:B------:R-:W-:Y:S05]  /*65a0*/  @P0 BRA `(.L_x_4438) ;  /* 0x00000000002c0947 */ /* 0x000fea0003800000 */
[----:B------:R-:W-:-:S13]  /*65b0*/  ISETP.NE.AND P0, PT, R0, 0x5, PT ;  /* 0x000000050000780c */ /* 0x000fda0003f05270 */
[----:B------:R-:W-:Y:S05]  /*65c0*/  @!P0 BRA `(.L_x_4439) ;  /* 0x0000000000148947 */ /* 0x000fea0003800000 */
[----:B------:R-:W-:-:S13]  /*65d0*/  ISETP.NE.AND P0, PT, R0, 0x6, PT ;  /* 0x000000060000780c */ /* 0x000fda0003f05270 */
[----:B------:R-:W-:Y:S05]  /*65e0*/  @P0 BRA `(.L_x_4434) ;  /* 0x0000000800c40947 */ /* 0x000fea0003800000 */
[----:B----4-:R-:W-:-:S05]  /*65f0*/  IMAD.U32 R3, R22, 0x10000, RZ ;  /* 0x0001000016037824 */ /* 0x010fca00078e00ff */
[----:B------:R0:W-:Y:S01]  /*6600*/  STG.E desc[UR36][R8.64], R3 ;  /* 0x0000000308007986 */ /* 0x0001e2000c101924 */
[----:B------:R-:W-:Y:S05]  /*6610*/  BRA `(.L_x_4435) ;  /* 0x0000000c00187947 */ /* 0x000fea0003800000 */
.L_x_4439:
[----:B----4-:R-:W-:-:S05]  /*6620*/  IMAD.U32 R0, R22, 0x10000, RZ ;  /* 0x0001000016007824 */ /* 0x010fca00078e00ff */
[----:B------:R-:W-:-:S05]  /*6630*/  F2FP.F16.F32.PACK_AB R0, RZ, R0 ;  /* 0x00000000ff00723e */ /* 0x000fca00000000ff */
[----:B------:R0:W-:Y:S01]  /*6640*/  STG.E.U16 desc[UR36][R8.64], R0 ;  /* 0x0000000008007986 */ /* 0x0001e2000c101524 */
[----:B------:R-:W-:Y:S05]  /*6650*/  BRA `(.L_x_4435) ;  /* 0x0000000c00087947 */ /* 0x000fea0003800000 */
.L_x_4438:
        /* <DEDUP_REMOVED lines=8> */
[----:B------:R0:W-:Y:S01]  /*66e0*/  STG.E.64 desc[UR36][R8.64], R22 ;  /* 0x0000001608007986 */ /* 0x0001e2000c101b24 */
[----:B------:R-:W-:Y:S05]  /*66f0*/  BRA `(.L_x_4435) ;  /* 0x0000000800e07947 */ /* 0x000fea0003800000 */
.L_x_4441:
[----:B----4-:R-:W-:-:S05]  /*6700*/  IMAD.U32 R22, R22, 0x10000, RZ ;  /* 0x0001000016167824 */ /* 0x010fca00078e00ff */
[----:B------:R-:W-:-:S04]  /*6710*/  F2FP.F16.F32.PACK_AB R3, RZ, R22 ;  /* 0x00000016ff03723e */ /* 0x000fc800000000ff */
[----:B------:R-:W-:-:S05]  /*6720*/  PRMT R3, R3, 0x5410, RZ ;  /* 0x0000541003037816 */ /* 0x000fca00000000ff */
[----:B------:R0:W-:Y:S01]  /*6730*/  STG.E desc[UR36][R8.64], R3 ;  /* 0x0000000308007986 */ /* 0x0001e2000c101924 */
[----:B------:R-:W-:Y:S05]  /*6740*/  BRA `(.L_x_4435) ;  /* 0x0000000800cc7947 */ /* 0x000fea0003800000 */
.L_x_4440:
[----:B----4-:R-:W-:-:S04]  /*6750*/  IMAD.U32 R4, R22, 0x10000, RZ ;  /* 0x0001000016047824 */ /* 0x010fc800078e00ff */
[----:B------:R-:W-:-:S06]  /*6760*/  FMUL.FTZ R4, R4, 1 ;  /* 0x3f80000004047820 */ /* 0x000fcc0000410000 */
[----:B------:R-:W0:Y:S02]  /*6770*/  F2F.F64.F32 R4, R4 ;  /* 0x0000000400047310 */ /* 0x000e240000201800 */
[----:B0-----:R0:W-:Y:S01]  /*6780*/  STG.E.64 desc[UR36][R8.64], R4 ;  /* 0x0000000408007986 */ /* 0x0011e2000c101b24 */
[----:B------:R-:W-:Y:S05]  /*6790*/  BRA `(.L_x_4435) ;  /* 0x0000000800b87947 */ /* 0x000fea0003800000 */
.L_x_4430:
        /* <DEDUP_REMOVED lines=11> */
[----:B------:R0:W-:Y:S01]  /*6850*/  STG.E.U8 desc[UR36][R8.64], R3 ;  /* 0x0000000308007986 */ /* 0x0001e2000c101124 */
[----:B------:R-:W-:Y:S05]  /*6860*/  BRA `(.L_x_4435) ;  /* 0x0000000800847947 */ /* 0x000fea0003800000 */
.L_x_4444:
[----:B----4-:R-:W-:Y:S01]  /*6870*/  IMAD.U32 R22, R22, 0x10000, RZ ;  /* 0x0001000016167824 */ /* 0x010fe200078e00ff */
[----:B-1----:R-:W-:-:S03]  /*6880*/  CS2R R6, SRZ ;  /* 0x0000000000067805 */ /* 0x002fc6000001ff00 */
[----:B------:R-:W-:-:S06]  /*6890*/  FMUL.FTZ R4, R22, 1 ;  /* 0x3f80000016047820 */ /* 0x000fcc0000410000 */
[----:B------:R-:W0:Y:S02]  /*68a0*/  F2F.F64.F32 R4, R4 ;  /* 0x0000000400047310 */ /* 0x000e240000201800 */
[----:B0-----:R0:W-:Y:S01]  /*68b0*/  STG.E.128 desc[UR36][R8.64], R4 ;  /* 0x0000000408007986 */ /* 0x0011e2000c101d24 */
[----:B------:R-:W-:Y:S05]  /*68c0*/  BRA `(.L_x_4435) ;  /* 0x00000008006c7947 */ /* 0x000fea0003800000 */
.L_x_4443:
[----:B------:R-:W-:-:S13]  /*68d0*/  ISETP.NE.AND P0, PT, R0, 0xf, PT ;  /* 0x0000000f0000780c */ /* 0x000fda0003f05270 */
[----:B------:R-:W-:Y:S05]  /*68e0*/  @!P0 BRA `(.L_x_4445) ;  /* 0x0000000000b48947 */ /* 0x000fea0003800000 */
[----:B------:R-:W-:-:S13]  /*68f0*/  ISETP.NE.AND P0, PT, R0, 0x17, PT ;  /* 0x000000170000780c */ /* 0x000fda0003f05270 */
[----:B------:R-:W-:Y:S05]  /*6900*/  @!P0 BRA `(.L_x_4446) ;  /* 0x0000000000548947 */ /* 0x000fea0003800000 */
[----:B------:R-:W-:-:S13]  /*6910*/  ISETP.NE.AND P0, PT, R0, 0x18, PT ;  /* 0x000000180000780c */ /* 0x000fda0003f05270 */
[----:B------:R-:W-:Y:S05]  /*6920*/  @P0 BRA `(.L_x_4434) ;  /* 0x0000000400f40947 */ /* 0x000fea0003800000 */
[----:B-1--4-:R-:W-:Y:S01]  /*6930*/  IMAD.U32 R7, R22, 0x10000, RZ ;  /* 0x0001000016077824 */ /* 0x012fe200078e00ff */
        /* <DEDUP_REMOVED lines=14> */
.L_x_4448:
[----:B------:R-:W-:Y:S05]  /*6a20*/  BSYNC B0 ;  /* 0x0000000000007941 */ /* 0x000fea0003800000 */
.L_x_4447:
[----:B------:R-:W-:-:S05]  /*6a30*/  LOP3.LUT R5, R0, R5, RZ, 0xfc, !PT ;  /* 0x0000000500057212 */ /* 0x000fca00078efcff */
[----:B------:R0:W-:Y:S01]  /*6a40*/  STG.E.U8 desc[UR36][R8.64], R5 ;  /* 0x0000000508007986 */ /* 0x0001e2000c101124 */
[----:B------:R-:W-:Y:S05]  /*6a50*/  BRA `(.L_x_4435) ;  /* 0x0000000800087947 */ /* 0x000fea0003800000 */
.L_x_4446:
        /* <DEDUP_REMOVED lines=13> */
.L_x_4450:
[----:B------:R-:W-:Y:S01]  /*6b30*/  IMAD.MOV.U32 R0, RZ, RZ, 0x7f ;  /* 0x0000007fff007424 */ /* 0x000fe200078e00ff */
[----:B------:R-:W-:-:S04]  /*6b40*/  ISETP.GT.U32.AND P0, PT, R3, 0x7f800000, PT ;  /* 0x7f8000000300780c */ /* 0x000fc80003f04070 */
[----:B------:R-:W-:-:S09]  /*6b50*/  SEL R0, R0, 0x7c, P0 ;  /* 0x0000007c00007807 */ /* 0x000fd20000000000 */
.L_x_4451:
[----:B------:R-:W-:Y:S05]  /*6b60*/  BSYNC B0 ;  /* 0x0000000000007941 */ /* 0x000fea0003800000 */
.L_x_4449:
[----:B------:R-:W-:-:S04]  /*6b70*/  LOP3.LUT R3, R5, 0x80000000, RZ, 0xc0, !PT ;  /* 0x8000000005037812 */ /* 0x000fc800078ec0ff */
[----:B------:R-:W-:-:S04]  /*6b80*/  SHF.R.U32.HI R3, RZ, 0x18, R3 ;  /* 0x00000018ff037819 */ /* 0x000fc80000011603 */
[----:B------:R-:W-:-:S05]  /*6b90*/  LOP3.LUT R3, R0, R3, RZ, 0xfc, !PT ;  /* 0x0000000300037212 */ /* 0x000fca00078efcff */
[----:B------:R0:W-:Y:S01]  /*6ba0*/  STG.E.U8 desc[UR36][R8.64], R3 ;  /* 0x0000000308007986 */ /* 0x0001e2000c101124 */
[----:B------:R-:W-:Y:S05]  /*6bb0*/  BRA `(.L_x_4435) ;  /* 0x0000000400b07947 */ /* 0x000fea0003800000 */
.L_x_4445:
[----:B----4-:R0:W-:Y:S01]  /*6bc0*/  STG.E.U16 desc[UR36][R8.64], R22 ;  /* 0x0000001608007986 */ /* 0x0101e2000c101524 */
[----:B------:R-:W-:Y:S05]  /*6bd0*/  BRA `(.L_x_4435) ;  /* 0x0000000400a87947 */ /* 0x000fea0003800000 */
.L_x_4442:
        /* <DEDUP_REMOVED lines=10> */
[----:B0-----:R0:W-:Y:S01]  /*6c80*/  STG.E.U16 desc[UR36][R8.64], R3 ;  /* 0x0000000308007986 */ /* 0x0011e2000c101524 */
[----:B------:R-:W-:Y:S05]  /*6c90*/  BRA `(.L_x_4435) ;  /* 0x0000000400787947 */ /* 0x000fea0003800000 */
.L_x_4454:
        /* <DEDUP_REMOVED lines=17> */
.L_x_4457:
[----:B------:R-:W-:-:S04]  /*6db0*/  LOP3.LUT R3, R5, 0x80000000, RZ, 0xc0, !PT ;  /* 0x8000000005037812 */ /* 0x000fc800078ec0ff */
[----:B------:R-:W-:-:S04]  /*6dc0*/  SHF.R.U32.HI R3, RZ, 0x18, R3 ;  /* 0x00000018ff037819 */ /* 0x000fc80000011603 */
[----:B------:R-:W-:-:S04]  /*6dd0*/  LOP3.LUT R0, R0, R3, RZ, 0xfc, !PT ;  /* 0x0000000300007212 */ /* 0x000fc800078efcff */
[----:B------:R-:W-:-:S07]  /*6de0*/  PRMT R4, R0, 0x7610, R4 ;  /* 0x0000761000047816 */ /* 0x000fce0000000004 */
.L_x_4456:
[----:B------:R-:W-:Y:S05]  /*6df0*/  BSYNC B0 ;  /* 0x0000000000007941 */ /* 0x000fea0003800000 */
.L_x_4455:
[----:B------:R0:W-:Y:S01]  /*6e00*/  STG.E.U8 desc[UR36][R8.64], R4 ;  /* 0x0000000408007986 */ /* 0x0001e2000c101124 */
[----:B------:R-:W-:Y:S05]  /*6e10*/  BRA `(.L_x_4435) ;  /* 0x0000000400187947 */ /* 0x000fea0003800000 */
.L_x_4453:
        /* <DEDUP_REMOVED lines=17> */
.L_x_4460:
[----:B------:R-:W-:-:S04]  /*6f30*/  LOP3.LUT R3, R5, 0x80000000, RZ, 0xc0, !PT ;  /* 0x8000000005037812 */ /* 0x000fc800078ec0ff */
[----:B------:R-:W-:-:S04]  /*6f40*/  SHF.R.U32.HI R3, RZ, 0x18, R3 ;  /* 0x00000018ff037819 */ /* 0x000fc80000011603 */
[----:B------:R-:W-:-:S04]  /*6f50*/  LOP3.LUT R0, R0, R3, RZ, 0xfc, !PT ;  /* 0x0000000300007212 */ /* 0x000fc800078efcff */
[----:B------:R-:W-:-:S07]  /*6f60*/  PRMT R4, R0, 0x7610, R4 ;  /* 0x0000761000047816 */ /* 0x000fce0000000004 */
.L_x_4459:
[----:B------:R-:W-:Y:S05]  /*6f70*/  BSYNC B0 ;  /* 0x0000000000007941 */ /* 0x000fea0003800000 */
.L_x_4458:
[----:B------:R0:W-:Y:S01]  /*6f80*/  STG.E.U8 desc[UR36][R8.64], R4 ;  /* 0x0000000408007986 */ /* 0x0001e2000c101124 */
[----:B------:R-:W-:Y:S05]  /*6f90*/  BRA `(.L_x_4435) ;  /* 0x0000000000b87947 */ /* 0x000fea0003800000 */
.L_x_4452:
[----:B------:R-:W-:-:S13]  /*6fa0*/  ISETP.NE.AND P0, PT, R0, 0x1c, PT ;  /* 0x0000001c0000780c */ /* 0x000fda0003f05270 */
[----:B------:R-:W-:Y:S05]  /*6fb0*/  @!P0 BRA `(.L_x_4461) ;  /* 0x0000000000a48947 */ /* 0x000fea0003800000 */
[----:B------:R-:W-:-:S13]  /*6fc0*/  ISETP.NE.AND P0, PT, R0, 0x1d, PT ;  /* 0x0000001d0000780c */ /* 0x000fda0003f05270 */
[----:B------:R-:W-:Y:S05]  /*6fd0*/  @!P0 BRA `(.L_x_4462) ;  /* 0x00000000008c8947 */ /* 0x000fea0003800000 */
[----:B------:R-:W-:-:S13]  /*6fe0*/  ISETP.NE.AND P0, PT, R0, 0x2c, PT ;  /* 0x0000002c0000780c */ /* 0x000fda0003f05270 */
[----:B------:R-:W-:Y:S05]  /*6ff0*/  @P0 BRA `(.L_x_4434) ;  /* 0x0000000000400947 */ /* 0x000fea0003800000 */
[----:B----4-:R-:W-:-:S05]  /*7000*/  IMAD.U32 R22, R22, 0x10000, RZ ;  /* 0x0001000016167824 */ /* 0x010fca00078e00ff */
        /* <DEDUP_REMOVED lines=15> */
.L_x_4434:
        /* <DEDUP_REMOVED lines=9> */
[----:B-1----:R-:W-:Y:S02]  /*7190*/  IMAD.U32 R7, RZ, RZ, UR5 ;  /* 0x00000005ff077e24 */ /* 0x002fe4000f8e00ff */
[----:B------:R-:W-:Y:S02]  /*71a0*/  IMAD.U32 R11, RZ, RZ, UR7 ;  /* 0x00000007ff0b7e24 */ /* 0x000fe4000f8e00ff */
[----:B------:R-:W-:Y:S02]  /*71b0*/  IMAD.MOV.U32 R8, RZ, RZ, 0x65 ;  /* 0x00000065ff087424 */ /* 0x000fe400078e00ff */
[----:B------:R-:W-:Y:S02]  /*71c0*/  IMAD.MOV.U32 R12, RZ, RZ, 0x1 ;  /* 0x00000001ff0c7424 */ /* 0x000fe400078e00ff */
[----:B------:R-:W-:-:S07]  /*71d0*/  IMAD.MOV.U32 R13, RZ, RZ, RZ ;  /* 0x000000ffff0d7224 */ /* 0x000fce00078e00ff */
[----:B------:R-:W-:-:S07]  /*71e0*/  LEPC R20, `(.L_x_4463) ;  /* 0x000000001014794e */ /* 0x000fce0000000000 */
[----:B0--34-:R-:W-:Y:S05]  /*71f0*/  CALL.ABS.NOINC R14 ;  /* 0x000000000e007343 */ /* 0x019fea0003c00000 */
.L_x_4463:
[----:B------:R-:W-:Y:S05]  /*7200*/  BRA `(.L_x_4435) ;  /* 0x00000000001c7947 */ /* 0x000fea0003800000 */
.L_x_4462:
[----:B----4-:R-:W-:-:S06]  /*7210*/  IMAD.U32 R4, R22, 0x10000, RZ ;  /* 0x0001000016047824 */ /* 0x010fcc00078e00ff */
[----:B------:R-:W0:Y:S02]  /*7220*/  F2I.U64.TRUNC R4, R4 ;  /* 0x0000000400047311 */ /* 0x000e24000020d800 */
[----:B0-----:R0:W-:Y:S01]  /*7230*/  STG.E.64 desc[UR36][R8.64], R4 ;  /* 0x0000000408007986 */ /* 0x0011e2000c101b24 */
[----:B------:R-:W-:Y:S05]  /*7240*/  BRA `(.L_x_4435) ;  /* 0x00000000000c7947 */ /* 0x000fea0003800000 */
.L_x_4461:
[----:B----4-:R-:W-:-:S04]  /*7250*/  IMAD.U32 R22, R22, 0x10000, RZ ;  /* 0x0001000016167824 */ /* 0x010fc800078e00ff */
[----:B------:R-:W0:Y:S02]  /*7260*/  F2I.FTZ.U32.TRUNC.NTZ R3, R22 ;  /* 0x0000001600037305 */ /* 0x000e24000021f000 */
[----:B0-----:R0:W-:Y:S02]  /*7270*/  STG.E desc[UR36][R8.64], R3 ;  /* 0x0000000308007986 */ /* 0x0011e4000c101924 */
.L_x_4435:
[----:B------:R-:W-:-:S05]  /*7280*/  VIADD R25, R25, 0x80 ;  /* 0x0000008019197836 */ /* 0x000fca0000000000 */
[----:B------:R-:W-:-:S13]  /*7290*/  ISETP.GE.AND P0, PT, R25, R16, PT ;  /* 0x000000101900720c */ /* 0x000fda0003f06270 */
[----:B------:R-:W-:Y:S05]  /*72a0*/  @P0 BRA `(.L_x_4429) ;  /* 0x0000000c00f00947 */ /* 0x000fea0003800000 */
[----:B0-2-4-:R-:W0:Y:S01]  /*72b0*/  LDC.64 R8, c[0x0][0x228] ;  /* 0x00008a00ff087b82 */ /* 0x015e220000000a00 */
        /* <DEDUP_REMOVED lines=17> */
[----:B---3--:R-:W-:-:S06]  /*73d0*/  IMAD.U32 R17, R17, 0x10000, RZ ;  /* 0x0001000011117824 */ /* 0x008fcc00078e00ff */
[----:B------:R-:W0:Y:S02]  /*73e0*/  F2I.FTZ.TRUNC.NTZ R17, R17 ;  /* 0x0000001100117305 */ /* 0x000e24000021f100 */
[----:B0-----:R0:W-:Y:S01]  /*73f0*/  STG.E.U8 desc[UR36][R8.64], R17 ;  /* 0x0000001108007986 */ /* 0x0011e2000c101124 */
[----:B------:R-:W-:Y:S05]  /*7400*/  BRA `(.L_x_4469) ;  /* 0x0000000c00947947 */ /* 0x000fea0003800000 */
.L_x_4467:
[----:B------:R-:W-:-:S06]  /*7410*/  IMAD.U32 R5, R17, 0x10000, RZ ;  /* 0x0001000011057824 */ /* 0x000fcc00078e00ff */
[----:B------:R-:W0:Y:S02]  /*7420*/  F2I.S64.TRUNC R4, R5 ;  /* 0x0000000500047311 */ /* 0x000e24000020d900 */
[----:B0-----:R0:W-:Y:S01]  /*7430*/  STG.E.U8 desc[UR36][R8.64], R4 ;  /* 0x0000000408007986 */ /* 0x0011e2000c101124 */
[----:B------:R-:W-:Y:S05]  /*7440*/  BRA `(.L_x_4469) ;  /* 0x0000000c00847947 */ /* 0x000fea0003800000 */
.L_x_4466:
        /* <DEDUP_REMOVED lines=10> */
.L_x_4471:
[----:B---3--:R-:W-:-:S06]  /*74f0*/  IMAD.U32 R17, R17, 0x10000, RZ ;  /* 0x0001000011117824 */ /* 0x008fcc00078e00ff */
[----:B------:R-:W0:Y:S02]  /*7500*/  F2I.FTZ.TRUNC.NTZ R17, R17 ;  /* 0x0000001100117305 */ /* 0x000e24000021f100 */
[----:B0-----:R0:W-:Y:S01]  /*7510*/  STG.E desc[UR36][R8.64], R17 ;  /* 0x0000001108007986 */ /* 0x0011e2000c101924 */
[----:B------:R-:W-:Y:S05]  /*7520*/  BRA `(.L_x_4469) ;  /* 0x0000000c004c7947 */ /* 0x000fea0003800000 */
.L_x_4470:
[----:B---3--:R-:W-:-:S06]  /*7530*/  IMAD.U32 R17, R17, 0x10000, RZ ;  /* 0x0001000011117824 */ /* 0x008fcc00078e00ff */
[----:B------:R-:W0:Y:S02]  /*7540*/  F2I.FTZ.TRUNC.NTZ R17, R17 ;  /* 0x0000001100117305 */ /* 0x000e24000021f100 */
[----:B0-----:R0:W-:Y:S01]  /*7550*/  STG.E.U16 desc[UR36][R8.64], R17 ;  /* 0x0000001108007986 */ /* 0x0011e2000c101524 */
[----:B------:R-:W-:Y:S05]  /*7560*/  BRA `(.L_x_4469) ;  /* 0x0000000c003c7947 */ /* 0x000fea0003800000 */
.L_x_4465:
[----:B------:R-:W-:-:S13]  /*7570*/  ISETP.GT.AND P0, PT, R0, 0x6, PT ;  /* 0x000000060000780c */ /* 0x000fda0003f04270 */
[----:B------:R-:W-:Y:S05]  /*7580*/  @P0 BRA `(.L_x_4472) ;  /* 0x00000000002c0947 */ /* 0x000fea0003800000 */
[----:B------:R-:W-:-:S13]  /*7590*/  ISETP.NE.AND P0, PT, R0, 0x5, PT ;  /* 0x000000050000780c */ /* 0x000fda0003f05270 */
[----:B------:R-:W-:Y:S05]  /*75a0*/  @!P0 BRA `(.L_x_4473) ;  /* 0x0000000000148947 */ /* 0x000fea0003800000 */
[----:B------:R-:W-:-:S13]  /*75b0*/  ISETP.NE.AND P0, PT, R0, 0x6, PT ;  /* 0x000000060000780c */ /* 0x000fda0003f05270 */
[----:B------:R-:W-:Y:S05]  /*75c0*/  @P0 BRA `(.L_x_4468) ;  /* 0x0000000800c40947 */ /* 0x000fea0003800000 */
[----:B---3--:R-:W-:-:S05]  /*75d0*/  IMAD.U32 R17, R17, 0x10000, RZ ;  /* 0x0001000011117824 */ /* 0x008fca00078e00ff */
[----:B------:R0:W-:Y:S01]  /*75e0*/  STG.E desc[UR36][R8.64], R17 ;  /* 0x0000001108007986 */ /* 0x0001e2000c101924 */
[----:B------:R-:W-:Y:S05]  /*75f0*/  BRA `(.L_x_4469) ;  /* 0x0000000c00187947 */ /* 0x000fea0003800000 */
.L_x_4473:
[----:B------:R-:W-:-:S05]  /*7600*/  IMAD.U32 R0, R17, 0x10000, RZ ;  /* 0x0001000011007824 */ /* 0x000fca00078e00ff */
[----:B------:R-:W-:-:S05]  /*7610*/  F2FP.F16.F32.PACK_AB R0, RZ, R0 ;  /* 0x00000000ff00723e */ /* 0x000fca00000000ff */
[----:B------:R0:W-:Y:S01]  /*7620*/  STG.E.U16 desc[UR36][R8.64], R0 ;  /* 0x0000000008007986 */ /* 0x0001e2000c101524 */
[----:B------:R-:W-:Y:S05]  /*7630*/  BRA `(.L_x_4469) ;  /* 0x0000000c00087947 */ /* 0x000fea0003800000 */
.L_x_4472:
        /* <DEDUP_REMOVED lines=10> */
.L_x_4475:
[----:B---3--:R-:W-:-:S05]  /*76e0*/  IMAD.U32 R17, R17, 0x10000, RZ ;  /* 0x0001000011117824 */ /* 0x008fca00078e00ff */
[----:B------:R-:W-:-:S04]  /*76f0*/  F2FP.F16.F32.PACK_AB R3, RZ, R17 ;  /* 0x00000011ff03723e */ /* 0x000fc800000000ff */
[----:B------:R-:W-:-:S05]  /*7700*/  PRMT R3, R3, 0x5410, RZ ;  /* 0x0000541003037816 */ /* 0x000fca00000000ff */
[----:B------:R0:W-:Y:S01]  /*7710*/  STG.E desc[UR36][R8.64], R3 ;  /* 0x0000000308007986 */ /* 0x0001e2000c101924 */
[----:B------:R-:W-:Y:S05]  /*7720*/  BRA `(.L_x_4469) ;  /* 0x0000000800cc7947 */ /* 0x000fea0003800000 */
.L_x_4474:
[----:B------:R-:W-:-:S04]  /*7730*/  IMAD.U32 R4, R17, 0x10000, RZ ;  /* 0x0001000011047824 */ /* 0x000fc800078e00ff */
[----:B------:R-:W-:-:S06]  /*7740*/  FMUL.FTZ R4, R4, 1 ;  /* 0x3f80000004047820 */ /* 0x000fcc0000410000 */
[----:B------:R-:W0:Y:S02]  /*7750*/  F2F.F64.F32 R4, R4 ;  /* 0x0000000400047310 */ /* 0x000e240000201800 */
[----:B0-----:R0:W-:Y:S01]  /*7760*/  STG.E.64 desc[UR36][R8.64], R4 ;  /* 0x0000000408007986 */ /* 0x0011e2000c101b24 */
[----:B------:R-:W-:Y:S05]  /*7770*/  BRA `(.L_x_4469) ;  /* 0x0000000800b87947 */ /* 0x000fea0003800000 */
.L_x_4464:
        /* <DEDUP_REMOVED lines=8> */
[----:B---3--:R-:W-:-:S05]  /*7800*/  IMAD.U32 R17, R17, 0x10000, RZ ;  /* 0x0001000011117824 */ /* 0x008fca00078e00ff */
[----:B------:R-:W-:-:S04]  /*7810*/  FSETP.NEU.FTZ.AND P0, PT, R17, RZ, PT ;  /* 0x000000ff1100720b */ /* 0x000fc80003f1d000 */
[----:B------:R-:W-:-:S05]  /*7820*/  SEL R3, RZ, 0x1, !P0 ;  /* 0x00000001ff037807 */ /* 0x000fca0004000000 */
[----:B------:R0:W-:Y:S01]  /*7830*/  STG.E.U8 desc[UR36][R8.64], R3 ;  /* 0x0000000308007986 */ /* 0x0001e2000c101124 */
[----:B------:R-:W-:Y:S05]  /*7840*/  BRA `(.L_x_4469) ;  /* 0x0000000800847947 */ /* 0x000fea0003800000 */
.L_x_4478:
[----:B---3--:R-:W-:Y:S01]  /*7850*/  IMAD.U32 R17, R17, 0x10000, RZ ;  /* 0x0001000011117824 */ /* 0x008fe200078e00ff */
[----:B-1----:R-:W-:-:S03]  /*7860*/  CS2R R6, SRZ ;  /* 0x0000000000067805 */ /* 0x002fc6000001ff00 */
[----:B------:R-:W-:-:S06]  /*7870*/  FMUL.FTZ R4, R17, 1 ;  /* 0x3f80000011047820 */ /* 0x000fcc0000410000 */
[----:B------:R-:W0:Y:S02]  /*7880*/  F2F.F64.F32 R4, R4 ;  /* 0x0000000400047310 */ /* 0x000e240000201800 */
[----:B0-----:R0:W-:Y:S01]  /*7890*/  STG.E.128 desc[UR36][R8.64], R4 ;  /* 0x0000000408007986 */ /* 0x0011e2000c101d24 */
[----:B------:R-:W-:Y:S05]  /*78a0*/  BRA `(.L_x_4469) ;  /* 0x00000008006c7947 */ /* 0x000fea0003800000 */
.L_x_4477:
[----:B------:R-:W-:-:S13]  /*78b0*/  ISETP.NE.AND P0, PT, R0, 0xf, PT ;  /* 0x0000000f0000780c */ /* 0x000fda0003f05270 */
[----:B------:R-:W-:Y:S05]  /*78c0*/  @!P0 BRA `(.L_x_4479) ;  /* 0x0000000000b48947 */ /* 0x000fea0003800000 */
[----:B------:R-:W-:-:S13]  /*78d0*/  ISETP.NE.AND P0, PT, R0, 0x17, PT ;  /* 0x000000170000780c */ /* 0x000fda0003f05270 */
[----:B------:R-:W-:Y:S05]  /*78e0*/  @!P0 BRA `(.L_x_4480) ;  /* 0x0000000000548947 */ /* 0x000fea0003800000 */
[----:B------:R-:W-:-:S13]  /*78f0*/  ISETP.NE.AND P0, PT, R0, 0x18, PT ;  /* 0x000000180000780c */ /* 0x000fda0003f05270 */
[----:B------:R-:W-:Y:S05]  /*7900*/  @P0 BRA `(.L_x_4468) ;  /* 0x0000000400f40947 */ /* 0x000fea0003800000 */
[----:B---3--:R-:W-:Y:S01]  /*7910*/  IMAD.U32 R17, R17, 0x10000, RZ ;  /* 0x0001000011117824 */ /* 0x008fe200078e00ff */
        /* <DEDUP_REMOVED lines=14> */
.L_x_4482:
[----:B------:R-:W-:Y:S05]  /*7a00*/  BSYNC B0 ;  /* 0x0000000000007941 */ /* 0x000fea0003800000 */
.L_x_4481:
[----:B------:R-:W-:-:S05]  /*7a10*/  LOP3.LUT R5, R0, R5, RZ, 0xfc, !PT ;  /* 0x0000000500057212 */ /* 0x000fca00078efcff */
[----:B------:R0:W-:Y:S01]  /*7a20*/  STG.E.U8 desc[UR36][R8.64], R5 ;  /* 0x0000000508007986 */ /* 0x0001e2000c101124 */
[----:B------:R-:W-:Y:S05]  /*7a30*/  BRA `(.L_x_4469) ;  /* 0x0000000800087947 */ /* 0x000fea0003800000 */
.L_x_4480:
[----:B---3--:R-:W-:Y:S01]  /*7a40*/  IMAD.U32 R17, R17, 0x10000, RZ ;  /* 0x0001000011117824 */ /* 0x008fe200078e00ff */
        /* <DEDUP_REMOVED lines=12> */
.L_x_4484:
[----:B------:R-:W-:Y:S01]  /*7b10*/  IMAD.MOV.U32 R0, RZ, RZ, 0x7f ;  /* 0x0000007fff007424 */ /* 0x000fe200078e00ff */
[----:B------:R-:W-:-:S04]  /*7b20*/  ISETP.GT.U32.AND P0, PT, R3, 0x7f800000, PT ;  /* 0x7f8000000300780c */ /* 0x000fc80003f04070 */
[----:B------:R-:W-:-:S09]  /*7b30*/  SEL R0, R0, 0x7c, P0 ;  /* 0x0000007c00007807 */ /* 0x000fd20000000000 */
.L_x_4485:
[----:B------:R-:W-:Y:S05]  /*7b40*/  BSYNC B0 ;  /* 0x0000000000007941 */ /* 0x000fea0003800000 */
.L_x_4483:
[----:B------:R-:W-:-:S04]  /*7b50*/  LOP3.LUT R3, R17, 0x80000000, RZ, 0xc0, !PT ;  /* 0x8000000011037812 */ /* 0x000fc800078ec0ff */
[----:B------:R-:W-:-:S04]  /*7b60*/  SHF.R.U32.HI R3, RZ, 0x18, R3 ;  /* 0x00000018ff037819 */ /* 0x000fc80000011603 */
[----:B------:R-:W-:-:S05]  /*7b70*/  LOP3.LUT R3, R0, R3, RZ, 0xfc, !PT ;  /* 0x0000000300037212 */ /* 0x000fca00078efcff */
[----:B------:R0:W-:Y:S01]  /*7b80*/  STG.E.U8 desc[UR36][R8.64], R3 ;  /* 0x0000000308007986 */ /* 0x0001e2000c101124 */
[----:B------:R-:W-:Y:S05]  /*7b90*/  BRA `(.L_x_4469) ;  /* 0x0000000400b07947 */ /* 0x000fea0003800000 */
.L_x_4479:
[----:B------:R0:W-:Y:S01]  /*7ba0*/  STG.E.U16 desc[UR36][R8.64], R17 ;  /* 0x0000001108007986 */ /* 0x0001e2000c101524 */
[----:B------:R-:W-:Y:S05]  /*7bb0*/  BRA `(.L_x_4469) ;  /* 0x0000000400a87947 */ /* 0x000fea0003800000 */
.L_x_4476:
        /* <DEDUP_REMOVED lines=12> */
.L_x_4488:
[----:B---3--:R-:W-:Y:S01]  /*7c80*/  IMAD.U32 R17, R17, 0x10000, RZ ;  /* 0x0001000011117824 */ /* 0x008fe200078e00ff */
        /* <DEDUP_REMOVED lines=16> */
.L_x_4491:
[----:B------:R-:W-:-:S04]  /*7d90*/  LOP3.LUT R3, R17, 0x80000000, RZ, 0xc0, !PT ;  /* 0x8000000011037812 */ /* 0x000fc800078ec0ff */
[----:B------:R-:W-:-:S04]  /*7da0*/  SHF.R.U32.HI R3, RZ, 0x18, R3 ;  /* 0x00000018ff037819 */ /* 0x000fc80000011603 */
[----:B------:R-:W-:-:S04]  /*7db0*/  LOP3.LUT R0, R0, R3, RZ, 0xfc, !PT ;  /* 0x0000000300007212 */ /* 0x000fc800078efcff */
[----:B------:R-:W-:-:S07]  /*7dc0*/  PRMT R4, R0, 0x7610, R4 ;  /* 0x0000761000047816 */ /* 0x000fce0000000004 */
.L_x_4490:
[----:B------:R-:W-:Y:S05]  /*7dd0*/  BSYNC B0 ;  /* 0x0000000000007941 */ /* 0x000fea0003800000 */
.L_x_4489:
[----:B------:R0:W-:Y:S01]  /*7de0*/  STG.E.U8 desc[UR36][R8.64], R4 ;  /* 0x0000000408007986 */ /* 0x0001e2000c101124 */
[----:B------:R-:W-:Y:S05]  /*7df0*/  BRA `(.L_x_4469) ;  /* 0x0000000400187947 */ /* 0x000fea0003800000 */
.L_x_4487:
        /* <DEDUP_REMOVED lines=17> */
.L_x_4494:
[----:B------:R-:W-:-:S04]  /*7f10*/  LOP3.LUT R3, R17, 0x80000000, RZ, 0xc0, !PT ;  /* 0x8000000011037812 */ /* 0x000fc800078ec0ff */
[----:B------:R-:W-:-:S04]  /*7f20*/  SHF.R.U32.HI R3, RZ, 0x18, R3 ;  /* 0x00000018ff037819 */ /* 0x000fc80000011603 */
[----:B------:R-:W-:-:S04]  /*7f30*/  LOP3.LUT R0, R0, R3, RZ, 0xfc, !PT ;  /* 0x0000000300007212 */ /* 0x000fc800078efcff */
[----:B------:R-:W-:-:S07]  /*7f40*/  PRMT R4, R0, 0x7610, R4 ;  /* 0x0000761000047816 */ /* 0x000fce0000000004 */
.L_x_4493:
[----:B------:R-:W-:Y:S05]  /*7f50*/  BSYNC B0 ;  /* 0x0000000000007941 */ /* 0x000fea0003800000 */
.L_x_4492:
[----:B------:R0:W-:Y:S01]  /*7f60*/  STG.E.U8 desc[UR36][R8.64], R4 ;  /* 0x0000000408007986 */ /* 0x0001e2000c101124 */
[----:B------:R-:W-:Y:S05]  /*7f70*/  BRA `(.L_x_4469) ;  /* 0x0000000000b87947 */ /* 0x000fea0003800000 */
.L_x_4486:
[----:B------:R-:W-:-:S13]  /*7f80*/  ISETP.NE.AND P0, PT, R0, 0x1c, PT ;  /* 0x0000001c0000780c */ /* 0x000fda0003f05270 */
[----:B------:R-:W-:Y:S05]  /*7f90*/  @!P0 BRA `(.L_x_4495) ;  /* 0x0000000000a48947 */ /* 0x000fea0003800000 */
[----:B------:R-:W-:-:S13]  /*7fa0*/  ISETP.NE.AND P0, PT, R0, 0x1d, PT ;  /* 0x0000001d0000780c */ /* 0x000fda0003f05270 */
[----:B------:R-:W-:Y:S05]  /*7fb0*/  @!P0 BRA `(.L_x_4496) ;  /* 0x00000000008c8947 */ /* 0x000fea0003800000 */
[----:B------:R-:W-:-:S13]  /*7fc0*/  ISETP.NE.AND P0, PT, R0, 0x2c, PT ;  /* 0x0000002c0000780c */ /* 0x000fda0003f05270 */
[----:B------:R-:W-:Y:S05]  /*7fd0*/  @P0 BRA `(.L_x_4468) ;  /* 0x0000000000400947 */ /* 0x000fea0003800000 */
[----:B------:R-:W-:-:S05]  /*7fe0*/  IMAD.U32 R4, R17, 0x10000, RZ ;  /* 0x0001000011047824 */ /* 0x000fca00078e00ff */
        /* <DEDUP_REMOVED lines=15> */
.L_x_4468:
        /* <DEDUP_REMOVED lines=15> */
[----:B0--3--:R-:W-:Y:S05]  /*81d0*/  CALL.ABS.NOINC R14 ;  /* 0x000000000e007343 */ /* 0x009fea0003c00000 */
.L_x_4497:
[----:B------:R-:W-:Y:S05]  /*81e0*/  BRA `(.L_x_4469) ;  /* 0x00000000001c7947 */ /* 0x000fea0003800000 */
.L_x_4496:
[----:B------:R-:W-:-:S06]  /*81f0*/  IMAD.U32 R4, R17, 0x10000, RZ ;  /* 0x0001000011047824 */ /* 0x000fcc00078e00ff */
[----:B------:R-:W0:Y:S02]  /*8200*/  F2I.U64.TRUNC R4, R4 ;  /* 0x0000000400047311 */ /* 0x000e24000020d800 */
[----:B0-----:R4:W-:Y:S01]  /*8210*/  STG.E.64 desc[UR36][R8.64], R4 ;  /* 0x0000000408007986 */ /* 0x0019e2000c101b24 */
[----:B------:R-:W-:Y:S05]  /*8220*/  BRA `(.L_x_4469) ;  /* 0x00000000000c7947 */ /* 0x000fea0003800000 */
.L_x_4495:
[----:B---3--:R-:W-:-:S06]  /*8230*/  IMAD.U32 R17, R17, 0x10000, RZ ;  /* 0x0001000011117824 */ /* 0x008fcc00078e00ff */
[----:B------:R-:W0:Y:S02]  /*8240*/  F2I.FTZ.U32.TRUNC.NTZ R17, R17 ;  /* 0x0000001100117305 */ /* 0x000e24000021f000 */
[----:B0-----:R0:W-:Y:S02]  /*8250*/  STG.E desc[UR36][R8.64], R17 ;  /* 0x0000001108007986 */ /* 0x0011e4000c101924 */
.L_x_4469:
[----:B------:R-:W-:-:S07]  /*8260*/  VIADD R25, R25, 0x80 ;  /* 0x0000008019197836 */ /* 0x000fce0000000000 */
.L_x_4429:
[----:B------:R-:W-:Y:S05]  /*8270*/  BSYNC B6 ;  /* 0x0000000000067941 */ /* 0x000fea0003800000 */
.L_x_4428:
[----:B------:R-:W-:-:S13]  /*8280*/  ISETP.GE.AND P0, PT, R25, R16, PT ;  /* 0x000000101900720c */ /* 0x000fda0003f06270 */
[----:B------:R-:W-:Y:S05]  /*8290*/  @P0 EXIT ;  /* 0x000000000000094d */ /* 0x000fea0003800000 */
[----:B0-2-4-:R-:W0:Y:S01]  /*82a0*/  LDC.64 R4, c[0x0][0x228] ;  /* 0x00008a00ff047b82 */ /* 0x015e220000000a00 */
        /* <DEDUP_REMOVED lines=20> */
.L_x_4501:
[----:B------:R-:W-:-:S06]  /*83f0*/  IMAD.U32 R5, R18, 0x10000, RZ ;  /* 0x0001000012057824 */ /* 0x000fcc00078e00ff */
[----:B------:R-:W0:Y:S02]  /*8400*/  F2I.S64.TRUNC R4, R5 ;  /* 0x0000000500047311 */ /* 0x000e24000020d900 */
[----:B0-----:R-:W-:Y:S01]  /*8410*/  STG.E.U8 desc[UR36][R2.64], R4 ;  /* 0x0000000402007986 */ /* 0x001fe2000c101124 */
[----:B------:R-:W-:Y:S05]  /*8420*/  EXIT ;  /* 0x000000000000794d */ /* 0x000fea0003800000 */
.L_x_4500:
        /* <DEDUP_REMOVED lines=10> */
.L_x_4504:
[----:B------:R-:W-:-:S04]  /*84d0*/  IMAD.U32 R18, R18, 0x10000, RZ ;  /* 0x0001000012127824 */ /* 0x000fc800078e00ff */
[----:B------:R-:W0:Y:S02]  /*84e0*/  F2I.FTZ.TRUNC.NTZ R5, R18 ;  /* 0x0000001200057305 */ /* 0x000e24000021f100 */
[----:B0-----:R-:W-:Y:S01]  /*84f0*/  STG.E desc[UR36][R2.64], R5 ;  /* 0x0000000502007986 */ /* 0x001fe2000c101924 */
[----:B------:R-:W-:Y:S05]  /*8500*/  EXIT ;  /* 0x000000000000794d */ /* 0x000fea0003800000 */
.L_x_4503:
[----:B------:R-:W-:-:S04]  /*8510*/  IMAD.U32 R18, R18, 0x10000, RZ ;  /* 0x0001000012127824 */ /* 0x000fc800078e00ff */
[----:B------:R-:W0:Y:S02]  /*8520*/  F2I.FTZ.TRUNC.NTZ R5, R18 ;  /* 0x0000001200057305 */ /* 0x000e24000021f100 */
[----:B0-----:R-:W-:Y:S01]  /*8530*/  STG.E.U16 desc[UR36][R2.64], R5 ;  /* 0x0000000502007986 */ /* 0x001fe2000c101524 */
[----:B------:R-:W-:Y:S05]  /*8540*/  EXIT ;  /* 0x000000000000794d */ /* 0x000fea0003800000 */
.L_x_4499:
        /* <DEDUP_REMOVED lines=9> */
.L_x_4506:
[----:B------:R-:W-:-:S05]  /*85e0*/  IMAD.U32 R0, R18, 0x10000, RZ ;  /* 0x0001000012007824 */ /* 0x000fca00078e00ff */
[----:B------:R-:W-:-:S05]  /*85f0*/  F2FP.F16.F32.PACK_AB R0, RZ, R0 ;  /* 0x00000000ff00723e */ /* 0x000fca00000000ff */
[----:B------:R-:W-:Y:S01]  /*8600*/  STG.E.U16 desc[UR36][R2.64], R0 ;  /* 0x0000000002007986 */ /* 0x000fe2000c101524 */
[----:B------:R-:W-:Y:S05]  /*8610*/  EXIT ;  /* 0x000000000000794d */ /* 0x000fea0003800000 */
.L_x_4505:
        /* <DEDUP_REMOVED lines=8> */
[----:B------:R-:W-:Y:S01]  /*86a0*/  STG.E.64 desc[UR36][R2.64], R18 ;  /* 0x0000001202007986 */ /* 0x000fe2000c101b24 */
[----:B------:R-:W-:Y:S05]  /*86b0*/  EXIT ;  /* 0x000000000000794d */ /* 0x000fea0003800000 */
.L_x_4508:
[----:B------:R-:W-:-:S05]  /*86c0*/  IMAD.U32 R18, R18, 0x10000, RZ ;  /* 0x0001000012127824 */ /* 0x000fca00078e00ff */
[----:B------:R-:W-:-:S04]  /*86d0*/  F2FP.F16.F32.PACK_AB R5, RZ, R18 ;  /* 0x00000012ff05723e */ /* 0x000fc800000000ff */
[----:B------:R-:W-:-:S05]  /*86e0*/  PRMT R5, R5, 0x5410, RZ ;  /* 0x0000541005057816 */ /* 0x000fca00000000ff */
[----:B------:R-:W-:Y:S01]  /*86f0*/  STG.E desc[UR36][R2.64], R5 ;  /* 0x0000000502007986 */ /* 0x000fe2000c101924 */
[----:B------:R-:W-:Y:S05]  /*8700*/  EXIT ;  /* 0x000000000000794d */ /* 0x000fea0003800000 */
.L_x_4507:
[----:B------:R-:W-:-:S04]  /*8710*/  IMAD.U32 R4, R18, 0x10000, RZ ;  /* 0x0001000012047824 */ /* 0x000fc800078e00ff */
[----:B------:R-:W-:-:S06]  /*8720*/  FMUL.FTZ R4, R4, 1 ;  /* 0x3f80000004047820 */ /* 0x000fcc0000410000 */
[----:B------:R-:W0:Y:S02]  /*8730*/  F2F.F64.F32 R4, R4 ;  /* 0x0000000400047310 */ /* 0x000e240000201800 */
[----:B0-----:R-:W-:Y:S01]  /*8740*/  STG.E.64 desc[UR36][R2.64], R4 ;  /* 0x0000000402007986 */ /* 0x001fe2000c101b24 */
[----:B------:R-:W-:Y:S05]  /*8750*/  EXIT ;  /* 0x000000000000794d */ /* 0x000fea0003800000 */
.L_x_4498:
        /* <DEDUP_REMOVED lines=13> */
.L_x_4511:
[----:B------:R-:W-:Y:S01]  /*8830*/  IMAD.U32 R18, R18, 0x10000, RZ ;  /* 0x0001000012127824 */ /* 0x000fe200078e00ff */
[----:B-1----:R-:W-:-:S03]  /*8840*/  CS2R R6, SRZ ;  /* 0x0000000000067805 */ /* 0x002fc6000001ff00 */
[----:B------:R-:W-:-:S06]  /*8850*/  FMUL.FTZ R4, R18, 1 ;  /* 0x3f80000012047820 */ /* 0x000fcc0000410000 */
[----:B------:R-:W0:Y:S02]  /*8860*/  F2F.F64.F32 R4, R4 ;  /* 0x0000000400047310 */ /* 0x000e240000201800 */
[----:B0-----:R-:W-:Y:S01]  /*8870*/  STG.E.128 desc[UR36][R2.64], R4 ;  /* 0x0000000402007986 */ /* 0x001fe2000c101d24 */
[----:B------:R-:W-:Y:S05]  /*8880*/  EXIT ;  /* 0x000000000000794d */ /* 0x000fea0003800000 */
.L_x_4510:
        /* <DEDUP_REMOVED lines=21> */
.L_x_4515:
[----:B------:R-:W-:Y:S05]  /*89e0*/  BSYNC B0 ;  /* 0x0000000000007941 */ /* 0x000fea0003800000 */
.L_x_4514:
[----:B------:R-:W-:-:S05]  /*89f0*/  LOP3.LUT R5, R0, R5, RZ, 0xfc, !PT ;  /* 0x0000000500057212 */ /* 0x000fca00078efcff */
[----:B------:R-:W-:Y:S01]  /*8a00*/  STG.E.U8 desc[UR36][R2.64], R5 ;  /* 0x0000000502007986 */ /* 0x000fe2000c101124 */
[----:B------:R-:W-:Y:S05]  /*8a10*/  EXIT ;  /* 0x000000000000794d */ /* 0x000fea0003800000 */
.L_x_4513:
        /* <DEDUP_REMOVED lines=13> */
.L_x_4517:
[----:B------:R-:W-:Y:S01]  /*8af0*/  IMAD.MOV.U32 R0, RZ, RZ, 0x7f ;  /* 0x0000007fff007424 */ /* 0x000fe200078e00ff */
[----:B------:R-:W-:-:S04]  /*8b00*/  ISETP.GT.U32.AND P0, PT, R4, 0x7f800000, PT ;  /* 0x7f8000000400780c */ /* 0x000fc80003f04070 */
[----:B------:R-:W-:-:S09]  /*8b10*/  SEL R0, R0, 0x7c, P0 ;  /* 0x0000007c00007807 */ /* 0x000fd20000000000 */
.L_x_4518:
[----:B------:R-:W-:Y:S05]  /*8b20*/  BSYNC B0 ;  /* 0x0000000000007941 */ /* 0x000fea0003800000 */
.L_x_4516:
[----:B------:R-:W-:-:S04]  /*8b30*/  LOP3.LUT R4, R5, 0x80000000, RZ, 0xc0, !PT ;  /* 0x8000000005047812 */ /* 0x000fc800078ec0ff */
[----:B------:R-:W-:-:S04]  /*8b40*/  SHF.R.U32.HI R5, RZ, 0x18, R4 ;  /* 0x00000018ff057819 */ /* 0x000fc80000011604 */
[----:B------:R-:W-:-:S05]  /*8b50*/  LOP3.LUT R5, R0, R5, RZ, 0xfc, !PT ;  /* 0x0000000500057212 */ /* 0x000fca00078efcff */
[----:B------:R-:W-:Y:S01]  /*8b60*/  STG.E.U8 desc[UR36][R2.64], R5 ;  /* 0x0000000502007986 */ /* 0x000fe2000c101124 */
[----:B------:R-:W-:Y:S05]  /*8b70*/  EXIT ;  /* 0x000000000000794d */ /* 0x000fea0003800000 */
.L_x_4512:
[----:B------:R-:W-:Y:S01]  /*8b80*/  STG.E.U16 desc[UR36][R2.64], R18 ;  /* 0x0000001202007986 */ /* 0x000fe2000c101524 */
[----:B------:R-:W-:Y:S05]  /*8b90*/  EXIT ;  /* 0x000000000000794d */ /* 0x000fea0003800000 */
.L_x_4509:
        /* <DEDUP_REMOVED lines=12> */
.L_x_4521:
        /* <DEDUP_REMOVED lines=17> */
.L_x_4524:
[----:B------:R-:W-:-:S04]  /*8d70*/  LOP3.LUT R0, R7, 0x80000000, RZ, 0xc0, !PT ;  /* 0x8000000007007812 */ /* 0x000fc800078ec0ff */
[----:B------:R-:W-:-:S04]  /*8d80*/  SHF.R.U32.HI R5, RZ, 0x18, R0 ;  /* 0x00000018ff057819 */ /* 0x000fc80000011600 */
[----:B------:R-:W-:-:S04]  /*8d90*/  LOP3.LUT R4, R4, R5, RZ, 0xfc, !PT ;  /* 0x0000000504047212 */ /* 0x000fc800078efcff */
[----:B------:R-:W-:-:S07]  /*8da0*/  PRMT R0, R4, 0x7610, R0 ;  /* 0x0000761004007816 */ /* 0x000fce0000000000 */
.L_x_4523:
[----:B------:R-:W-:Y:S05]  /*8db0*/  BSYNC B0 ;  /* 0x0000000000007941 */ /* 0x000fea0003800000 */
.L_x_4522:
[----:B------:R-:W-:Y:S01]  /*8dc0*/  STG.E.U8 desc[UR36][R2.64], R0 ;  /* 0x0000000002007986 */ /* 0x000fe2000c101124 */
[----:B------:R-:W-:Y:S05]  /*8dd0*/  EXIT ;  /* 0x000000000000794d */ /* 0x000fea0003800000 */
.L_x_4520:
        /* <DEDUP_REMOVED lines=17> */
.L_x_4527:
[----:B------:R-:W-:-:S04]  /*8ef0*/  LOP3.LUT R0, R7, 0x80000000, RZ, 0xc0, !PT ;  /* 0x8000000007007812 */ /* 0x000fc800078ec0ff */
[----:B------:R-:W-:-:S04]  /*8f00*/  SHF.R.U32.HI R5, RZ, 0x18, R0 ;  /* 0x00000018ff057819 */ /* 0x000fc80000011600 */
[----:B------:R-:W-:-:S04]  /*8f10*/  LOP3.LUT R4, R4, R5, RZ, 0xfc, !PT ;  /* 0x0000000504047212 */ /* 0x000fc800078efcff */
[----:B------:R-:W-:-:S07]  /*8f20*/  PRMT R0, R4, 0x7610, R0 ;  /* 0x0000761004007816 */ /* 0x000fce0000000000 */
.L_x_4526:
[----:B------:R-:W-:Y:S05]  /*8f30*/  BSYNC B0 ;  /* 0x0000000000007941 */ /* 0x000fea0003800000 */
.L_x_4525:
[----:B------:R-:W-:Y:S01]  /*8f40*/  STG.E.U8 desc[UR36][R2.64], R0 ;  /* 0x0000000002007986 */ /* 0x000fe2000c101124 */
[----:B------:R-:W-:Y:S05]  /*8f50*/  EXIT ;  /* 0x000000000000794d */ /* 0x000fea0003800000 */
.L_x_4519:
        /* <DEDUP_REMOVED lines=22> */
.L_x_4502:
        /* <DEDUP_REMOVED lines=9> */
[----:B-1----:R-:W-:-:S02]  /*9150*/  IMAD.U32 R7, RZ, RZ, UR5 ;  /* 0x00000005ff077e24 */ /* 0x002fc4000f8e00ff */
[----:B------:R-:W-:Y:S02]  /*9160*/  IMAD.U32 R11, RZ, RZ, UR7 ;  /* 0x00000007ff0b7e24 */ /* 0x000fe4000f8e00ff */
[----:B------:R-:W-:Y:S02]  /*9170*/  IMAD.MOV.U32 R8, RZ, RZ, 0x65 ;  /* 0x00000065ff087424 */ /* 0x000fe400078e00ff */
[----:B------:R-:W-:Y:S02]  /*9180*/  IMAD.MOV.U32 R12, RZ, RZ, 0x1 ;  /* 0x00000001ff0c7424 */ /* 0x000fe400078e00ff */
[----:B0-----:R-:W-:-:S07]  /*9190*/  IMAD.MOV.U32 R13, RZ, RZ, RZ ;  /* 0x000000ffff0d7224 */ /* 0x001fce00078e00ff */
[----:B------:R-:W-:-:S07]  /*91a0*/  LEPC R20, `(.L_x_4530) ;  /* 0x000000001014794e */ /* 0x000fce0000000000 */
[----:B--23--:R-:W-:Y:S05]  /*91b0*/  CALL.ABS.NOINC R2 ;  /* 0x0000000002007343 */ /* 0x00cfea0003c00000 */
.L_x_4530:
[----:B------:R-:W-:Y:S05]  /*91c0*/  EXIT ;  /* 0x000000000000794d */ /* 0x000fea0003800000 */
.L_x_4529:
[----:B------:R-:W-:-:S06]  /*91d0*/  IMAD.U32 R4, R18, 0x10000, RZ ;  /* 0x0001000012047824 */ /* 0x000fcc00078e00ff */
[----:B------:R-:W0:Y:S02]  /*91e0*/  F2I.U64.TRUNC R4, R4 ;  /* 0x0000000400047311 */ /* 0x000e24000020d800 */
[----:B0-----:R-:W-:Y:S01]  /*91f0*/  STG.E.64 desc[UR36][R2.64], R4 ;  /* 0x0000000402007986 */ /* 0x001fe2000c101b24 */
[----:B------:R-:W-:Y:S05]  /*9200*/  EXIT ;  /* 0x000000000000794d */ /* 0x000fea0003800000 */
.L_x_4528:
[----:B------:R-:W-:-:S04]  /*9210*/  IMAD.U32 R18, R18, 0x10000, RZ ;  /* 0x0001000012127824 */ /* 0x000fc800078e00ff */
[----:B------:R-:W0:Y:S02]  /*9220*/  F2I.FTZ.U32.TRUNC.NTZ R5, R18 ;  /* 0x0000001200057305 */ /* 0x000e24000021f000 */
[----:B0-----:R-:W-:Y:S01]  /*9230*/  STG.E desc[UR36][R2.64], R5 ;  /* 0x0000000502007986 */ /* 0x001fe2000c101924 */
[----:B------:R-:W-:Y:S05]  /*9240*/  EXIT ;  /* 0x000000000000794d */ /* 0x000fea0003800000 */
.L_x_4531:
        /* <DEDUP_REMOVED lines=11> */
.L_x_7933:


//--------------------- .text._ZN2at6native18elementwise_kernelILi128ELi4EZNS0_22gpu_kernel_impl_nocastIZZZNS0_65_GLOBAL__N__cd49fe81_27_ActivationSoftplusKernel_cu_1520ed90_292715softplus_kernelERNS_18TensorIteratorBaseERKN3c106ScalarES9_ENKUlvE_clEvENKUlvE2_clEvEUlNS6_8BFloat16EE_EEvS5_RKT_EUliE_EEviT1_ --------------------------
	.section	.text._ZN2at6native18elementwise_kernelILi128ELi4EZNS0_22gpu_kernel_impl_nocastIZZZNS0_65_GLOBAL__N__cd49fe81_27_ActivationSoftplusKernel_cu_1520ed90_292715softplus_kernelERNS_18TensorIteratorBaseERKN3c106ScalarES9_ENKUlvE_clEvENKUlvE2_clEvEUlNS6_8BFloat16EE_EEvS5_RKT_EUliE_EEviT1_,"ax",@progbits
	.align	128
        .global         _ZN2at6native18elementwise_kernelILi128ELi4EZNS0_22gpu_kernel_impl_nocastIZZZNS0_65_GLOBAL__N__cd49fe81_27_ActivationSoftplusKernel_cu_1520ed90_292715softplus_kernelERNS_18TensorIteratorBaseERKN3c106ScalarES9_ENKUlvE_clEvENKUlvE2_clEvEUlNS6_8BFloat16EE_EEvS5_RKT_EUliE_EEviT1_
        .type           _ZN2at6native18elementwise_kernelILi128ELi4EZNS0_22gpu_kernel_impl_nocastIZZZNS0_65_GLOBAL__N__cd49fe81_27_ActivationSoftplusKernel_cu_1520ed90_292715softplus_kernelERNS_18TensorIteratorBaseERKN3c106ScalarES9_ENKUlvE_clEvENKUlvE2_clEvEUlNS6_8BFloat16EE_EEvS5_RKT_EUliE_EEviT1_,@function
        .size           _ZN2at6native18elementwise_kernelILi128ELi4EZNS0_22gpu_kernel_impl_nocastIZZZNS0_65_GLOBAL__N__cd49fe81_27_ActivationSoftplusKernel_cu_1520ed90_292715softplus_kernelERNS_18TensorIteratorBaseERKN3c106ScalarES9_ENKUlvE_clEvENKUlvE2_clEvEUlNS6_8BFloat16EE_EEvS5_RKT_EUliE_EEviT1_,(.L_x_7934 - _ZN2at6native18elementwise_kernelILi128ELi4EZNS0_22gpu_kernel_impl_nocastIZZZNS0_65_GLOBAL__N__cd49fe81_27_ActivationSoftplusKernel_cu_1520ed90_292715softplus_kernelERNS_18TensorIteratorBaseERKN3c106ScalarES9_ENKUlvE_clEvENKUlvE2_clEvEUlNS6_8BFloat16EE_EEvS5_RKT_EUliE_EEviT1_)
        .other          _ZN2at6native18elementwise_kernelILi128ELi4EZNS0_22gpu_kernel_impl_nocastIZZZNS0_65_GLOBAL__N__cd49fe81_27_ActivationSoftplusKernel_cu_1520ed90_292715softplus_kernelERNS_18TensorIteratorBaseERKN3c106ScalarES9_ENKUlvE_clEvENKUlvE2_clEvEUlNS6_8BFloat16EE_EEvS5_RKT_EUliE_EEviT1_,@"STO_CUDA_ENTRY STV_DEFAULT"
_ZN2at6native18elementwise_kernelILi128ELi4EZNS0_22gpu_kernel_impl_nocastIZZZNS0_65_GLOBAL__N__cd49fe81_27_ActivationSoftplusKernel_cu_1520ed90_292715softplus_kernelERNS_18TensorIteratorBaseERKN3c106ScalarES9_ENKUlvE_clEvENKUlvE2_clEvEUlNS6_8BFloat16EE_EEvS5_RKT_EUliE_EEviT1_:
.text._ZN2at6native18elementwise_kernelILi128ELi4EZNS0_22gpu_kernel_impl_nocastIZZZNS0_65_GLOBAL__N__cd49fe81_27_ActivationSoftplusKernel_cu_1520ed90_292715softplus_kernelERNS_18TensorIteratorBaseERKN3c106ScalarES9_ENKUlvE_clEvENKUlvE2_clEvEUlNS6_8BFloat16EE_EEvS5_RKT_EUliE_EEviT1_:
        /* <DEDUP_REMOVED lines=11> */
[----:B------:R-:W-:Y:S02]  /*00b0*/  MOV R5, RZ ;  /* 0x000000ff00057202 */ /* 0x000fe40000000f00 */
[----:B0-----:R-:W-:-:S13]  /*00c0*/  ISETP.NE.AND P0, PT, R2, RZ, PT ;  /* 0x000000ff0200720c */ /* 0x001fda0003f05270 */
[----:B------:R-:W-:Y:S05]  /*00d0*/  @!P0 BRA `(.L_x_4534) ;  /* 0x0000001000b08947 */ /* 0x000fea0003800000 */
[----:B------:R-:W-:Y:S01]  /*00e0*/  MOV R4, RZ ;  /* 0x000000ff00047202 */ /* 0x000fe20000000f00 */
[----:B------:R-:W-:Y:S01]  /*00f0*/  ULDC.64 UR8, c[0x0][0x220] ;  /* 0x0000880000087ab9 */ /* 0x000fe20000000a00 */
[----:B------:R-:W-:Y:S01]  /*0100*/  MOV R5, R3 ;  /* 0x0000000300057202 */ /* 0x000fe20000000f00 */
[----:B------:R-:W-:Y:S01]  /*0110*/  ULDC UR7, c[0x0][0x21c] ;  /* 0x0000870000077ab9 */ /* 0x000fe20000000800 */
[----:B------:R-:W-:Y:S01]  /*0120*/  ISETP.NE.AND P0, PT, R2, 0x1, PT ;  /* 0x000000010200780c */ /* 0x000fe20003f05270 */
[----:B------:R-:W-:-:S05]  /*0130*/  IMAD.HI.U32 R6, R3, UR8, R4 ;  /* 0x0000000803067c27 */ /* 0x000fca000f8e0004 */
[----:B------:R-:W-:Y:S01]  /*0140*/  SHF.R.U32.HI R7, RZ, UR9, R6 ;  /* 0x00000009ff077c19 */ /* 0x000fe20008011606 */
[----:B------:R-:W-:-:S03]  /*0150*/  ULDC.64 UR8, c[0x0][0x348] ;  /* 0x0000d20000087ab9 */ /* 0x000fc60000000a00 */
[----:B------:R-:W-:-:S05]  /*0160*/  IADD3 R0, -R7, RZ, RZ ;  /* 0x000000ff07007210 */ /* 0x000fca0007ffe1ff */
[----:B------:R-:W-:-:S04]  /*0170*/  IMAD R4, R0, UR7, R3 ;  /* 0x0000000700047c24 */ /* 0x000fc8000f8e0203 */
[C---:B------:R-:W-:Y:S02]  /*0180*/  IMAD R5, R4.reuse, UR8, RZ ;  /* 0x0000000804057c24 */ /* 0x040fe4000f8e02ff */
[----:B------:R-:W-:Y:S01]  /*0190*/  IMAD R0, R4, UR9, RZ ;  /* 0x0000000904007c24 */ /* 0x000fe2000f8e02ff */
[----:B------:R-:W-:Y:S06]  /*01a0*/  @!P0 BRA `(.L_x_4534) ;  /* 0x00000010007c8947 */ /* 0x000fec0003800000 */
[----:B------:R-:W-:Y:S01]  /*01b0*/  HFMA2.MMA R6, -RZ, RZ, 0, 0 ;  /* 0x00000000ff067435 */ /* 0x000fe200000001ff */
[----:B------:R-:W-:Y:S01]  /*01c0*/  ULDC.64 UR10, c[0x0][0x228] ;  /* 0x00008a00000a7ab9 */ /* 0x000fe20000000a00 */
[----:B------:R-:W-:Y:S01]  /*01d0*/  ULDC UR7, c[0x0][0x230] ;  /* 0x00008c0000077ab9 */ /* 0x000fe20000000800 */
[----:B------:R-:W-:-:S07]  /*01e0*/  ISETP.NE.AND P0, PT, R2, 0x2, PT ;  /* 0x000000020200780c */ /* 0x000fce0003f05270 */
[----:B------:R-:W-:-:S05]  /*01f0*/  IMAD.HI.U32 R8, R7, UR11, R6 ;  /* 0x0000000b07087c27 */ /* 0x000fca000f8e0006 */
[----:B------:R-:W-:-:S04]  /*0200*/  SHF.R.U32.HI R9, RZ, UR7, R8 ;  /* 0x00000007ff097c19 */ /* 0x000fc80008011608 */
[----:B------:R-:W-:-:S05]  /*0210*/  IADD3 R6, -R9, RZ, RZ ;  /* 0x000000ff09067210 */ /* 0x000fca0007ffe1ff */
[----:B------:R-:W-:Y:S01]  /*0220*/  IMAD R6, R6, UR10, R7 ;  /* 0x0000000a06067c24 */ /* 0x000fe2000f8e0207 */
[----:B------:R-:W-:-:S03]  /*0230*/  ULDC.64 UR10, c[0x0][0x350] ;  /* 0x0000d400000a7ab9 */ /* 0x000fc60000000a00 */
[C---:B------:R-:W-:Y:S02]  /*0240*/  IMAD R5, R6.reuse, UR10, RZ ;  /* 0x0000000a06057c24 */ /* 0x040fe4000f8e02ff */
[----:B------:R-:W-:Y:S02]  /*0250*/  IMAD R0, R6, UR11, RZ ;  /* 0x0000000b06007c24 */ /* 0x000fe4000f8e02ff */
        /* <DEDUP_REMOVED lines=20> */
[----:B------:R-:W-:-:S04]  /*03a0*/  SHF.R.U32.HI R9, RZ, UR7, R8 ;  /* 0x00000007ff097c19 */ /* 0x000fc80008011608 */
[----:B------:R-:W-:-:S05]  /*03b0*/  IADD3 R6, -R9, RZ, RZ ;  /* 0x000000ff09067210 */ /* 0x000fca0007ffe1ff */
[----:B------:R-:W-:Y:S01]  /*03c0*/  IMAD R6, R6, UR8, R7 ;  /* 0x0000000806067c24 */ /* 0x000fe2000f8e0207 */
[----:B------:R-:W-:-:S03]  /*03d0*/  ULDC.64 UR8, c[0x0][0x360] ;  /* 0x0000d80000087ab9 */ /* 0x000fc60000000a00 */
        /* <DEDUP_REMOVED lines=219> */
[----:B------:R-:W-:Y:S01]  /*1190*/  IMAD.MOV.U32 R8, RZ, RZ, RZ ;  /* 0x000000ffff087224 */ /* 0x000fe200078e00ff */
[----:B------:R-:W-:Y:S01]  /*11a0*/  ULDC.64 UR8, c[0x0][0x328] ;  /* 0x0000ca0000087ab9 */ /* 0x000fe20000000a00 */
[----:B------:R-:W-:Y:S01]  /*11b0*/  ISETP.NE.AND P0, PT, R2, 0x17, PT ;  /* 0x000000170200780c */ /* 0x000fe20003f05270 */
[----:B------:R-:W-:Y:S01]  /*11c0*/  ULDC UR7, c[0x0][0x324] ;  /* 0x0000c90000077ab9 */ /* 0x000fe20000000800 */
        /* <DEDUP_REMOVED lines=14> */
[----:B------:R-:W-:Y:S02]  /*12b0*/  SHF.R.U32.HI R11, RZ, UR7, R10 ;  /* 0x00000007ff0b7c19 */ /* 0x000fe4000801160a */
[----:B------:R-:W-:Y:S02]  /*12c0*/  @P0 MOV R10, RZ ;  /* 0x000000ff000a0202 */ /* 0x000fe40000000f00 */
[----:B------:R-:W-:Y:S01]  /*12d0*/  IADD3 R6, -R11, RZ, RZ ;  /* 0x000000ff0b067210 */ /* 0x000fe20007ffe1ff */
[----:B------:R-:W1:Y:S04]  /*12e0*/  @P0 LDC R15, c[0x0][0x33c] ;  /* 0x0000cf00ff0f0b82 */ /* 0x000e680000000800 */
[----:B------:R-:W-:Y:S01]  /*12f0*/  IMAD R6, R6, UR8, R7 ;  /* 0x0000000806067c24 */ /* 0x000fe2000f8e0207 */
[----:B------:R-:W-:-:S03]  /*1300*/  ULDC.64 UR8, c[0x0][0x400] ;  /* 0x0001000000087ab9 */ /* 0x000fc60000000a00 */
[----:B------:R-:W2:Y:S01]  /*1310*/  @P0 LDC.64 R8, c[0x0][0x408] ;  /* 0x00010200ff080b82 */ /* 0x000ea20000000a00 */
[C---:B------:R-:W-:Y:S02]  /*1320*/  IMAD R5, R6.reuse, UR8, R5 ;  /* 0x0000000806057c24 */ /* 0x040fe4000f8e0205 */
[----:B------:R-:W-:Y:S02]  /*1330*/  IMAD R0, R6, UR9, R0 ;  /* 0x0000000906007c24 */ /* 0x000fe4000f8e0200 */
[----:B0-----:R-:W-:-:S05]  /*1340*/  @P0 IMAD.HI.U32 R2, R11, R12, R10 ;  /* 0x0000000c0b020227 */ /* 0x001fca00078e000a */
[----:B------:R-:W-:-:S04]  /*1350*/  @P0 SHF.R.U32.HI R2, RZ, R13, R2 ;  /* 0x0000000dff020219 */ /* 0x000fc80000011602 */
[----:B------:R-:W-:-:S05]  /*1360*/  @P0 IADD3 R10, -R2, RZ, RZ ;  /* 0x000000ff020a0210 */ /* 0x000fca0007ffe1ff */
[----:B-1----:R-:W-:-:S04]  /*1370*/  @P0 IMAD R10, R10, R15, R11 ;  /* 0x0000000f0a0a0224 */ /* 0x002fc800078e020b */
[C---:B--2---:R-:W-:Y:S02]  /*1380*/  @P0 IMAD R5, R10.reuse, R8, R5 ;  /* 0x000000080a050224 */ /* 0x044fe400078e0205 */
[----:B------:R-:W-:-:S07]  /*1390*/  @P0 IMAD R0, R10, R9, R0 ;  /* 0x000000090a000224 */ /* 0x000fce00078e0200 */
.L_x_4534:
[----:B------:R-:W-:Y:S01]  /*13a0*/  ULDC.64 UR8, c[0x0][0x418] ;  /* 0x0001060000087ab9 */ /* 0x000fe20000000a00 */
[----:B------:R-:W0:Y:S01]  /*13b0*/  LDC.64 R6, c[0x0][0x420] ;  /* 0x00010800ff067b82 */ /* 0x000e220000000a00 */
[----:B------:R-:W-:-:S04]  /*13c0*/  IADD3 R8, P0, R0, UR8, RZ ;  /* 0x0000000800087c10 */ /* 0x000fc8000ff1e0ff */
[----:B------:R-:W-:Y:S01]  /*13d0*/  IADD3.X R9, RZ, UR9, RZ, P0, !PT ;  /* 0x00000009ff097c10 */ /* 0x000fe200087fe4ff */
[----:B------:R-:W-:-:S04]  /*13e0*/  ULDC.64 UR8, c[0x0][0x410] ;  /* 0x0001040000087ab9 */ /* 0x000fc80000000a00 */
[----:B------:R-:W2:Y:S01]  /*13f0*/  LDG.E.U16 R8, desc[UR4][R8.64] ;  /* 0x0000000408087981 */ /* 0x000ea2000c1e1500 */
[----:B------:R-:W-:Y:S01]  /*1400*/  IADD3 R4, P1, R5, UR8, RZ ;  /* 0x0000000805047c10 */ /* 0x000fe2000ff3e0ff */
[----:B------:R-:W-:Y:S03]  /*1410*/  BSSY B1, `(.L_x_4535) ;  /* 0x000002a000017945 */ /* 0x000fe60003800000 */
[----:B------:R-:W-:Y:S02]  /*1420*/  IADD3.X R5, RZ, UR9, RZ, P1, !PT ;  /* 0x00000009ff057c10 */ /* 0x000fe40008ffe4ff */
[----:B--2---:R-:W-:-:S05]  /*1430*/  SHF.L.U32 R11, R8, 0x10, RZ ;  /* 0x00000010080b7819 */ /* 0x004fca00000006ff */
[----:B0-----:R-:W-:-:S05]  /*1440*/  FMUL.FTZ R0, R11, R6 ;  /* 0x000000060b007220 */ /* 0x001fca0000410000 */
[----:B------:R-:W-:-:S13]  /*1450*/  FSETP.GT.FTZ.AND P0, PT, R0, R7, PT ;  /* 0x000000070000720b */ /* 0x000fda0003f14000 */
[----:B------:R-:W-:Y:S05]  /*1460*/  @P0 BRA `(.L_x_4536) ;  /* 0x0000000000900947 */ /* 0x000fea0003800000 */
[----:B------:R-:W-:Y:S01]  /*1470*/  FMUL.FTZ R11, R11, R6 ;  /* 0x000000060b0b7220 */ /* 0x000fe20000410000 */
[----:B------:R-:W-:Y:S01]  /*1480*/  HFMA2.MMA R8, -RZ, RZ, 1.625, 0 ;  /* 0x3e800000ff087435 */ /* 0x000fe200000001ff */
[----:B------:R-:W-:Y:S01]  /*1490*/  MOV R9, 0x3d39bf78 ;  /* 0x3d39bf7800097802 */ /* 0x000fe20000000f00 */
[----:B------:R-:W-:Y:S01]  /*14a0*/  BSSY B2, `(.L_x_4537) ;  /* 0x000001f000027945 */ /* 0x000fe20003800000 */
[----:B------:R-:W-:-:S04]  /*14b0*/  FMUL.FTZ R11, R11, 1.4426950216293334961 ;  /* 0x3fb8aa3b0b0b7820 */ /* 0x000fc80000410000 */
[----:B------:R-:W0:Y:S08]  /*14c0*/  MUFU.EX2 R13, R11 ;  /* 0x0000000b000d7308 */ /* 0x000e300000000800 */
[----:B------:R1:W2:Y:S01]  /*14d0*/  MUFU.RCP R11, R6 ;  /* 0x00000006000b7308 */ /* 0x0002a20000001000 */
[C---:B0-----:R-:W-:Y:S01]  /*14e0*/  FADD.FTZ.RZ R0, R13.reuse, 1 ;  /* 0x3f8000000d007421 */ /* 0x041fe2000001c000 */
[----:B------:R-:W-:-:S04]  /*14f0*/  ISETP.GE.U32.AND P0, PT, R13, 0x7f800000, PT ;  /* 0x7f8000000d00780c */ /* 0x000fc80003f06070 */
[----:B------:R-:W-:-:S04]  /*1500*/  IADD3 R0, R0, -0x3f400000, RZ ;  /* 0xc0c0000000007810 */ /* 0x000fc80007ffe0ff */
[----:B------:R-:W-:-:S04]  /*1510*/  LOP3.LUT R0, R0, 0xff800000, RZ, 0xc0, !PT ;  /* 0xff80000000007812 */ /* 0x000fc800078ec0ff */
[----:B------:R-:W-:Y:S02]  /*1520*/  IADD3 R7, -R0, 0x40800000, RZ ;  /* 0x4080000000077810 */ /* 0x000fe40007ffe1ff */
[-C--:B------:R-:W-:Y:S02]  /*1530*/  IADD3 R2, R13, -R0.reuse, RZ ;  /* 0x800000000d027210 */ /* 0x080fe40007ffe0ff */
[----:B------:R-:W-:Y:S01]  /*1540*/  I2FP.F32.S32 R0, R0 ;  /* 0x0000000000007245 */ /* 0x000fe20000201400 */
[----:B------:R-:W-:-:S04]  /*1550*/  FFMA.FTZ R7, R7, R8, -1 ;  /* 0xbf80000007077423 */ /* 0x000fc80000010008 */
[----:B------:R-:W-:Y:S01]  /*1560*/  FADD.FTZ R2, R2, R7 ;  /* 0x0000000702027221 */ /* 0x000fe20000010000 */
[----:B------:R-:W-:-:S03]  /*1570*/  FMUL.FTZ R0, R0, 1.1920928955078125e-07 ;  /* 0x3400000000007820 */ /* 0x000fc60000410000 */
        /* <DEDUP_REMOVED lines=11> */
[----:B-12---:R-:W-:Y:S06]  /*1630*/  @!P0 BRA `(.L_x_4538) ;  /* 0x0000000000148947 */ /* 0x006fec0003800000 */
[C---:B------:R-:W-:Y:S02]  /*1640*/  ISETP.GE.AND P0, PT, R13.reuse, -0x407fffff, PT ;  /* 0xbf8000010d00780c */ /* 0x040fe40003f06270 */
[----:B------:R-:W-:-:S11]  /*1650*/  FSETP.NEU.FTZ.AND P1, PT, R13, RZ, PT ;  /* 0x000000ff0d00720b */ /* 0x000fd60003f3d000 */
[----:B------:R-:W-:-:S05]  /*1660*/  @P0 MOV R2, 0x7f800000 ;  /* 0x7f80000000020802 */ /* 0x000fca0000000f00 */
[----:B------:R-:W-:-:S05]  /*1670*/  @P0 FFMA.FTZ R0, R13, R2, +INF ;  /* 0x7f8000000d000423 */ /* 0x000fca0000010002 */
[----:B------:R-:W-:-:S07]  /*1680*/  FSEL R0, R0, -RZ, P1 ;  /* 0x800000ff00007208 */ /* 0x000fce0000800000 */
.L_x_4538:
[----:B------:R-:W-:Y:S05]  /*1690*/  BSYNC B2 ;  /* 0x0000000000027941 */ /* 0x000fea0003800000 */
.L_x_4537:
[----:B------:R-:W-:-:S07]  /*16a0*/  FMUL.FTZ R11, R11, R0 ;  /* 0x000000000b0b7220 */ /* 0x000fce0000410000 */
.L_x_4536:
[----:B------:R-:W-:Y:S05]  /*16b0*/  BSYNC B1 ;  /* 0x0000000000017941 */ /* 0x000fea0003800000 */
.L_x_4535:
[----:B------:R-:W-:Y:S02]  /*16c0*/  F2FP.BF16.F32.PACK_AB R11, RZ, R11 ;  /* 0x0000000bff0b723e */ /* 0x000fe400000010ff */
[----:B------:R-:W-:-:S03]  /*16d0*/  IADD3 R3, R3, 0x80, RZ ;  /* 0x0000008003037810 */ /* 0x000fc60007ffe0ff */
[----:B------:R0:W-:Y:S04]  /*16e0*/  STG.E.U16 desc[UR4][R4.64], R11 ;  /* 0x0000000b04007986 */ /* 0x0001e8000c101504 */
.L_x_4533:
[----:B------:R-:W-:Y:S05]  /*16f0*/  BSYNC B0 ;  /* 0x0000000000007941 */ /* 0x000fea0003800000 */
.L_x_4532:
[----:B------:R-:W-:Y:S01]  /*1700*/  ISETP.GE.AND P0, PT, R3, UR6, PT ;  /* 0x0000000603007c0c */ /* 0x000fe2000bf06270 */
[----:B------:R-:W-:-:S12]  /*1710*/  BSSY B0, `(.L_x_4539) ;  /* 0x00002ca000007945 */ /* 0x000fd80003800000 */
[----:B------:R-:W-:Y:S05]  /*1720*/  @P0 BRA `(.L_x_4540) ;  /* 0x0000002c00200947 */ /* 0x000fea0003800000 */
[----:B0-----:R-:W0:Y:S01]  /*1730*/  LDC R4, c[0x0][0x218] ;  /* 0x00008600ff047b82 */ /* 0x001e220000000800 */
[----:B------:R-:W-:Y:S01]  /*1740*/  HFMA2.MMA R0, -RZ, RZ, 0, 0 ;  /* 0x00000000ff007435 */ /* 0x000fe200000001ff */
[----:B------:R-:W-:Y:S02]  /*1750*/  MOV R5, RZ ;  /* 0x000000ff00057202 */ /* 0x000fe40000000f00 */
        /* <DEDUP_REMOVED lines=279> */
[----:B------:R-:W-:Y:S01]  /*28d0*/  ULDC.64 UR8, c[0x0][0x330] ;  /* 0x0000cc0000087ab9 */ /* 0x000fe20000000a00 */
[----:B------:R-:W-:Y:S01]  /*28e0*/  MOV R6, RZ ;  /* 0x000000ff00067202 */ /* 0x000fe20000000f00 */
[----:B------:R-:W-:-:S04]  /*28f0*/  ULDC UR7, c[0x0][0x338] ;  /* 0x0000ce0000077ab9 */ /* 0x000fc80000000800 */
[----:B------:R-:W-:-:S05]  /*2900*/  IMAD.HI.U32 R10, R7, UR9, R6 ;  /* 0x00000009070a7c27 */ /* 0x000fca000f8e0006 */
[----:B------:R-:W-:Y:S01]  /*2910*/  SHF.R.U32.HI R11, RZ, UR7, R10 ;  /* 0x00000007ff0b7c19 */ /* 0x000fe2000801160a */
[----:B------:R-:W0:Y:S01]  /*2920*/  @P0 LDC.64 R12, c[0x0][0x340] ;  /* 0x0000d000ff0c0b82 */ /* 0x000e220000000a00 */
[----:B------:R-:W-:Y:S02]  /*2930*/  @P0 MOV R10, RZ ;  /* 0x000000ff000a0202 */ /* 0x000fe40000000f00 */
[----:B------:R-:W-:-:S05]  /*2940*/  IADD3 R6, -R11, RZ, RZ ;  /* 0x000000ff0b067210 */ /* 0x000fca0007ffe1ff */
[----:B------:R-:W1:Y:S01]  /*2950*/  @P0 LDC R15, c[0x0][0x33c] ;  /* 0x0000cf00ff0f0b82 */ /* 0x000e620000000800 */
[----:B------:R-:W-:Y:S01]  /*2960*/  IMAD R6, R6, UR8, R7 ;  /* 0x0000000806067c24 */ /* 0x000fe2000f8e0207 */
[----:B------:R-:W-:-:S03]  /*2970*/  ULDC.64 UR8, c[0x0][0x400] ;  /* 0x0001000000087ab9 */ /* 0x000fc60000000a00 */
[C---:B------:R-:W-:Y:S02]  /*2980*/  IMAD R5, R6.reuse, UR8, R5 ;  /* 0x0000000806057c24 */ /* 0x040fe4000f8e0205 */
[----:B------:R-:W-:Y:S01]  /*2990*/  IMAD R0, R6, UR9, R0 ;  /* 0x0000000906007c24 */ /* 0x000fe2000f8e0200 */
[----:B------:R-:W2:Y:S01]  /*29a0*/  @P0 LDC.64 R8, c[0x0][0x408] ;  /* 0x00010200ff080b82 */ /* 0x000ea20000000a00 */
[----:B0-----:R-:W-:-:S05]  /*29b0*/  @P0 IMAD.HI.U32 R2, R11, R12, R10 ;  /* 0x0000000c0b020227 */ /* 0x001fca00078e000a */
[----:B------:R-:W-:-:S04]  /*29c0*/  @P0 SHF.R.U32.HI R2, RZ, R13, R2 ;  /* 0x0000000dff020219 */ /* 0x000fc80000011602 */
[----:B------:R-:W-:-:S05]  /*29d0*/  @P0 IADD3 R10, -R2, RZ, RZ ;  /* 0x000000ff020a0210 */ /* 0x000fca0007ffe1ff */
[----:B-1----:R-:W-:-:S04]  /*29e0*/  @P0 IMAD R10, R15, R10, R11 ;  /* 0x0000000a0f0a0224 */ /* 0x002fc800078e020b */
[C---:B--2---:R-:W-:Y:S02]  /*29f0*/  @P0 IMAD R5, R10.reuse, R8, R5 ;  /* 0x000000080a050224 */ /* 0x044fe400078e0205 */
[----:B------:R-:W-:-:S07]  /*2a00*/  @P0 IMAD R0, R10, R9, R0 ;  /* 0x000000090a000224 */ /* 0x000fce00078e0200 */
.L_x_4541:
        /* <DEDUP_REMOVED lines=14> */
[----:B------:R-:W-:Y:S01]  /*2af0*/  MOV R8, 0x3e800000 ;  /* 0x3e80000000087802 */ /* 0x000fe20000000f00 */
[----:B------:R-:W-:Y:S01]  /*2b00*/  HFMA2.MMA R9, -RZ, RZ, 1.3056640625, -1.8671875 ;  /* 0x3d39bf78ff097435 */ /* 0x000fe200000001ff */
[----:B------:R-:W-:Y:S01]  /*2b10*/  BSSY B2, `(.L_x_4544) ;  /* 0x000001f000027945 */ /* 0x000fe20003800000 */
[----:B------:R-:W-:-:S06]  /*2b20*/  FMUL.FTZ R11, R11, 1.4426950216293334961 ;  /* 0x3fb8aa3b0b0b7820 */ /* 0x000fcc0000410000 */
[----:B------:R-:W0:Y:S02]  /*2b30*/  MUFU.EX2 R11, R11 ;  /* 0x0000000b000b7308 */ /* 0x000e240000000800 */
        /* <DEDUP_REMOVED lines=10> */
[C---:B------:R-:W-:Y:S02]  /*2be0*/  FFMA.FTZ R7, R2.reuse, -R9, 0.10546888411045074463 ;  /* 0x3dd8001202077423 */ /* 0x040fe40000010809 */
[----:B------:R0:W1:Y:S02]  /*2bf0*/  MUFU.RCP R9, R6 ;  /* 0x0000000600097308 */ /* 0x0000640000001000 */
        /* <DEDUP_REMOVED lines=13> */
[----:B------:R-:W-:-:S05]  /*2cd0*/  @P0 MOV R2, 0x7f800000 ;  /* 0x7f80000000020802 */ /* 0x000fca0000000f00 */
[----:B------:R-:W-:-:S05]  /*2ce0*/  @P0 FFMA.FTZ R0, R11, R2, +INF ;  /* 0x7f8000000b000423 */ /* 0x000fca0000010002 */
[----:B------:R-:W-:-:S07]  /*2cf0*/  FSEL R0, R0, -RZ, P1 ;  /* 0x800000ff00007208 */ /* 0x000fce0000800000 */
.L_x_4545:
[----:B------:R-:W-:Y:S05]  /*2d00*/  BSYNC B2 ;  /* 0x0000000000027941 */ /* 0x000fea0003800000 */
.L_x_4544:
[----:B------:R-:W-:-:S07]  /*2d10*/  FMUL.FTZ R11, R9, R0 ;  /* 0x00000000090b7220 */ /* 0x000fce0000410000 */
.L_x_4543:
[----:B------:R-:W-:Y:S05]  /*2d20*/  BSYNC B1 ;  /* 0x0000000000017941 */ /* 0x000fea0003800000 */
.L_x_4542:
[----:B------:R-:W-:Y:S02]  /*2d30*/  F2FP.BF16.F32.PACK_AB R11, RZ, R11 ;  /* 0x0000000bff0b723e */ /* 0x000fe400000010ff */
[----:B------:R-:W-:-:S03]  /*2d40*/  IADD3 R3, R3, 0x80, RZ ;  /* 0x0000008003037810 */ /* 0x000fc60007ffe0ff */
[----:B------:R1:W-:Y:S01]  /*2d50*/  STG.E.U16 desc[UR4][R4.64], R11 ;  /* 0x0000000b04007986 */ /* 0x0003e2000c101504 */
[----:B------:R-:W-:-:S13]  /*2d60*/  ISETP.GE.AND P0, PT, R3, UR6, PT ;  /* 0x0000000603007c0c */ /* 0x000fda000bf06270 */
[----:B-1----:R-:W-:Y:S05]  /*2d70*/  @P0 BRA `(.L_x_4540) ;  /* 0x00000014008c0947 */ /* 0x002fea0003800000 */
[----:B------:R-:W0:Y:S01]  /*2d80*/  LDC R4, c[0x0][0x218] ;  /* 0x00008600ff047b82 */ /* 0x000e220000000800 */
[----:B------:R-:W-:Y:S01]  /*2d90*/  HFMA2.MMA R5, -RZ, RZ, 0, 0 ;  /* 0x00000000ff057435 */ /* 0x000fe200000001ff */
[----:B------:R-:W-:Y:S02]  /*2da0*/  MOV R0, RZ ;  /* 0x000000ff00007202 */ /* 0x000fe40000000f00 */
[----:B0-----:R-:W-:-:S13]  /*2db0*/  ISETP.NE.AND P0, PT, R4, RZ, PT ;  /* 0x000000ff0400720c */ /* 0x001fda0003f05270 */
[----:B------:R-:W-:Y:S05]  /*2dc0*/  @!P0 BRA `(.L_x_4546) ;  /* 0x0000001000a48947 */ /* 0x000fea0003800000 */
        /* <DEDUP_REMOVED lines=233> */
[----:B------:R-:W-:-:S05]  /*3c60*/  SHF.R.U32.HI R9, RZ, UR7, R8 ;  /* 0x00000007ff097c19 */ /* 0x000fca0008011608 */
[----:B------:R-:W-:-:S04]  /*3c70*/  IMAD.MOV R6, RZ, RZ, -R9 ;  /* 0x000000ffff067224 */ /* 0x000fc800078e0a09 */
        /* <DEDUP_REMOVED lines=62> */
.L_x_4546:
        /* <DEDUP_REMOVED lines=47> */
.L_x_4550:
[----:B------:R-:W-:Y:S05]  /*4350*/  BSYNC B2 ;  /* 0x0000000000027941 */ /* 0x000fea0003800000 */
.L_x_4549:
[----:B------:R-:W-:-:S07]  /*4360*/  FMUL.FTZ R11, R9, R0 ;  /* 0x00000000090b7220 */ /* 0x000fce0000410000 */
.L_x_4548:
[----:B------:R-:W-:Y:S05]  /*4370*/  BSYNC B1 ;  /* 0x0000000000017941 */ /* 0x000fea0003800000 */
.L_x_4547:
[----:B------:R-:W-:Y:S02]  /*4380*/  F2FP.BF16.F32.PACK_AB R11, RZ, R11 ;  /* 0x0000000bff0b723e */ /* 0x000fe400000010ff */
[----:B------:R-:W-:-:S03]  /*4390*/  IADD3 R3, R3, 0x80, RZ ;  /* 0x0000008003037810 */ /* 0x000fc60007ffe0ff */
[----:B------:R1:W-:Y:S04]  /*43a0*/  STG.E.U16 desc[UR4][R4.64], R11 ;  /* 0x0000000b04007986 */ /* 0x0003e8000c101504 */
.L_x_4540:
[----:B------:R-:W-:Y:S05]  /*43b0*/  BSYNC B0 ;  /* 0x0000000000007941 */ /* 0x000fea0003800000 */
.L_x_4539:
[----:B------:R-:W-:-:S13]  /*43c0*/  ISETP.GE.AND P0, PT, R3, UR6, PT ;  /* 0x0000000603007c0c */ /* 0x000fda000bf06270 */
[----:B------:R-:W-:Y:S05]  /*43d0*/  @P0 EXIT ;  /* 0x000000000000094d */ /* 0x000fea0003800000 */
[----:B01----:R-:W0:Y:S01]  /*43e0*/  LDC R4, c[0x0][0x218] ;  /* 0x00008600ff047b82 */ /* 0x003e220000000800 */
[----:B------:R-:W-:Y:S01]  /*43f0*/  HFMA2.MMA R0, -RZ, RZ, 0, 0 ;  /* 0x00000000ff007435 */ /* 0x000fe200000001ff */
[----:B------:R-:W-:Y:S02]  /*4400*/  MOV R5, RZ ;  /* 0x000000ff00057202 */ /* 0x000fe40000000f00 */
[----:B0-----:R-:W-:-:S13]  /*4410*/  ISETP.NE.AND P0, PT, R4, RZ, PT ;  /* 0x000000ff0400720c */ /* 0x001fda0003f05270 */
[----:B------:R-:W-:Y:S05]  /*4420*/  @!P0 BRA `(.L_x_4551) ;  /* 0x0000001000a48947 */ /* 0x000fea0003800000 */
[----:B------:R-:W-:Y:S01]  /*4430*/  MOV R2, RZ ;  /* 0x000000ff00027202 */ /* 0x000fe20000000f00 */
[----:B------:R-:W-:Y:S01]  /*4440*/  ULDC.64 UR6, c[0x0][0x220] ;  /* 0x0000880000067ab9 */ /* 0x000fe20000000a00 */
[----:B------:R-:W-:-:S03]  /*4450*/  ISETP.NE.AND P0, PT, R4, 0x1, PT ;  /* 0x000000010400780c */ /* 0x000fc60003f05270 */
[----:B------:R-:W-:Y:S01]  /*4460*/  IMAD.HI.U32 R6, R3, UR6, R2 ;  /* 0x0000000603067c27 */ /* 0x000fe2000f8e0002 */
[----:B------:R-:W-:-:S04]  /*4470*/  ULDC UR6, c[0x0][0x21c] ;  /* 0x0000870000067ab9 */ /* 0x000fc80000000800 */
[----:B------:R-:W-:-:S04]  /*4480*/  SHF.R.U32.HI R7, RZ, UR7, R6 ;  /* 0x00000007ff077c19 */ /* 0x000fc80008011606 */
[----:B------:R-:W-:-:S05]  /*4490*/  IADD3 R0, -R7, RZ, RZ ;  /* 0x000000ff07007210 */ /* 0x000fca0007ffe1ff */
[----:B------:R-:W-:Y:S01]  /*44a0*/  IMAD R0, R0, UR6, R3 ;  /* 0x0000000600007c24 */ /* 0x000fe2000f8e0203 */
[----:B------:R-:W-:-:S03]  /*44b0*/  ULDC.64 UR6, c[0x0][0x348] ;  /* 0x0000d20000067ab9 */ /* 0x000fc60000000a00 */
        /* <DEDUP_REMOVED lines=41> */
[----:B------:R-:W-:-:S08]  /*4750*/  ISETP.NE.AND P0, PT, R4, 0x5, PT ;  /* 0x000000050400780c */ /* 0x000fd00003f05270 */
        /* <DEDUP_REMOVED lines=232> */
[----:B------:R-:W-:Y:S01]  /*55e0*/  ULDC.64 UR6, c[0x0][0x400] ;  /* 0x0001000000067ab9 */ /* 0x000fe20000000a00 */
[----:B------:R-:W-:Y:S02]  /*55f0*/  @P0 MOV R6, RZ ;  /* 0x000000ff00060202 */ /* 0x000fe40000000f00 */
[C---:B------:R-:W-:Y:S01]  /*5600*/  IADD3 R9, -R7.reuse, RZ, RZ ;  /* 0x000000ff07097210 */ /* 0x040fe20007ffe1ff */
[----:B------:R-:W1:Y:S08]  /*5610*/  @P0 LDC R13, c[0x0][0x33c] ;  /* 0x0000cf00ff0d0b82 */ /* 0x000e700000000800 */
[----:B------:R-:W2:Y:S01]  /*5620*/  @P0 LDC.64 R14, c[0x0][0x408] ;  /* 0x00010200ff0e0b82 */ /* 0x000ea20000000a00 */
[----:B0-----:R-:W-:-:S05]  /*5630*/  @P0 IMAD.HI.U32 R2, R7, R10, R6 ;  /* 0x0000000a07020227 */ /* 0x001fca00078e0006 */
[----:B------:R-:W-:Y:S01]  /*5640*/  @P0 SHF.R.U32.HI R4, RZ, R11, R2 ;  /* 0x0000000bff040219 */ /* 0x000fe20000011602 */
[----:B------:R-:W-:-:S03]  /*5650*/  IMAD R2, R9, UR8, R3 ;  /* 0x0000000809027c24 */ /* 0x000fc6000f8e0203 */
[----:B------:R-:W-:Y:S01]  /*5660*/  @P0 IADD3 R6, -R4, RZ, RZ ;  /* 0x000000ff04060210 */ /* 0x000fe20007ffe1ff */
[C---:B------:R-:W-:Y:S02]  /*5670*/  IMAD R5, R2.reuse, UR6, R5 ;  /* 0x0000000602057c24 */ /* 0x040fe4000f8e0205 */
[----:B------:R-:W-:Y:S02]  /*5680*/  IMAD R0, R2, UR7, R0 ;  /* 0x0000000702007c24 */ /* 0x000fe4000f8e0200 */
[----:B-1----:R-:W-:-:S04]  /*5690*/  @P0 IMAD R6, R13, R6, R7 ;  /* 0x000000060d060224 */ /* 0x002fc800078e0207 */
[C---:B--2---:R-:W-:Y:S02]  /*56a0*/  @P0 IMAD R5, R6.reuse, R14, R5 ;  /* 0x0000000e06050224 */ /* 0x044fe400078e0205 */
[----:B------:R-:W-:-:S07]  /*56b0*/  @P0 IMAD R0, R6, R15, R0 ;  /* 0x0000000f06000224 */ /* 0x000fce00078e0200 */
.L_x_4551:
[----:B------:R-:W-:Y:S01]  /*56c0*/  ULDC.64 UR6, c[0x0][0x418] ;  /* 0x0001060000067ab9 */ /* 0x000fe20000000a00 */
[----:B------:R-:W-:Y:S01]  /*56d0*/  ULDC.64 UR8, c[0x0][0x420] ;  /* 0x0001080000087ab9 */ /* 0x000fe20000000a00 */
        /* <DEDUP_REMOVED lines=8> */
[----:B------:R-:W-:-:S05]  /*5760*/  FMUL.FTZ R0, R4, UR8 ;  /* 0x0000000804007c20 */ /* 0x000fca0008410000 */
[----:B------:R-:W-:-:S13]  /*5770*/  FSETP.GT.FTZ.AND P0, PT, R0, UR9, PT ;  /* 0x0000000900007c0b */ /* 0x000fda000bf14000 */
[----:B------:R-:W-:Y:S05]  /*5780*/  @P0 BRA `(.L_x_4553) ;  /* 0x0000000000900947 */ /* 0x000fea0003800000 */
[----:B------:R-:W-:Y:S01]  /*5790*/  FMUL.FTZ R4, R4, UR8 ;  /* 0x0000000804047c20 */ /* 0x000fe20008410000 */
[----:B------:R-:W-:Y:S01]  /*57a0*/  HFMA2.MMA R9, -RZ, RZ, 1.625, 0 ;  /* 0x3e800000ff097435 */ /* 0x000fe200000001ff */
[----:B------:R-:W-:Y:S01]  /*57b0*/  MOV R8, 0x3d39bf78 ;  /* 0x3d39bf7800087802 */ /* 0x000fe20000000f00 */
[----:B------:R-:W-:Y:S01]  /*57c0*/  BSSY B1, `(.L_x_4554) ;  /* 0x000001f000017945 */ /* 0x000fe20003800000 */
[----:B------:R-:W-:-:S04]  /*57d0*/  FMUL.FTZ R4, R4, 1.4426950216293334961 ;  /* 0x3fb8aa3b04047820 */ /* 0x000fc80000410000 */
        /* <DEDUP_REMOVED lines=8> */
[----:B------:R-:W-:Y:S02]  /*5860*/  FFMA.FTZ R6, R6, R9, -1 ;  /* 0xbf80000006067423 */ /* 0x000fe40000010009 */
[----:B------:R-:W0:Y:S02]  /*5870*/  MUFU.RCP R9, UR8 ;  /* 0x0000000800097d08 */ /* 0x000e240008001000 */
        /* <DEDUP_REMOVED lines=13> */
[----:B0-----:R-:W-:Y:S06]  /*5950*/  @!P0 BRA `(.L_x_4555) ;  /* 0x0000000000148947 */ /* 0x001fec0003800000 */
[C---:B------:R-:W-:Y:S02]  /*5960*/  ISETP.GE.AND P0, PT, R7.reuse, -0x407fffff, PT ;  /* 0xbf8000010700780c */ /* 0x040fe40003f06270 */
[----:B------:R-:W-:-:S11]  /*5970*/  FSETP.NEU.FTZ.AND P1, PT, R7, RZ, PT ;  /* 0x000000ff0700720b */ /* 0x000fd60003f3d000 */
[----:B------:R-:W-:-:S05]  /*5980*/  @P0 MOV R4, 0x7f800000 ;  /* 0x7f80000000040802 */ /* 0x000fca0000000f00 */
[----:B------:R-:W-:-:S05]  /*5990*/  @P0 FFMA.FTZ R0, R7, R4, +INF ;  /* 0x7f80000007000423 */ /* 0x000fca0000010004 */
[----:B------:R-:W-:-:S07]  /*59a0*/  FSEL R0, R0, -RZ, P1 ;  /* 0x800000ff00007208 */ /* 0x000fce0000800000 */
.L_x_4555:
[----:B------:R-:W-:Y:S05]  /*59b0*/  BSYNC B1 ;  /* 0x0000000000017941 */ /* 0x000fea0003800000 */
.L_x_4554:
[----:B------:R-:W-:-:S07]  /*59c0*/  FMUL.FTZ R4, R9, R0 ;  /* 0x0000000009047220 */ /* 0x000fce0000410000 */
.L_x_4553:
[----:B------:R-:W-:Y:S05]  /*59d0*/  BSYNC B0 ;  /* 0x0000000000007941 */ /* 0x000fea0003800000 */
.L_x_4552:
[----:B------:R-:W-:-:S05]  /*59e0*/  F2FP.BF16.F32.PACK_AB R4, RZ, R4 ;  /* 0x00000004ff04723e */ /* 0x000fca00000010ff */
[----:B------:R-:W-:Y:S01]  /*59f0*/  STG.E.U16 desc[UR4][R2.64], R4 ;  /* 0x0000000402007986 */ /* 0x000fe2000c101504 */
[----:B------:R-:W-:Y:S05]  /*5a00*/  EXIT ;  /* 0x000000000000794d */ /* 0x000fea0003800000 */
.L_x_4556:
        /* <DEDUP_REMOVED lines=15> */
.L_x_7934:


//--------------------- .text._ZN2at6native27unrolled_elementwise_kernelIZZZNS0_65_GLOBAL__N__cd49fe81_27_ActivationSoftplusKernel_cu_1520ed90_292715softplus_kernelERNS_18TensorIteratorBaseERKN3c106ScalarES8_ENKUlvE_clEvENKUlvE2_clEvEUlNS5_8BFloat16EE_St5arrayIPcLm2EELi4E23TrivialOffsetCalculatorILi1EjESH_NS0_6memory15LoadWithoutCastENSI_16StoreWithoutCastEEEviT_T0_T2_T3_T4_T5_ --------------------------
	.section	.text._ZN2at6native27unrolled_elementwise_kernelIZZZNS0_65_GLOBAL__N__cd49fe81_27_ActivationSoftplusKernel_cu_1520ed90_292715softplus_kernelERNS_18TensorIteratorBaseERKN3c106ScalarES8_ENKUlvE_clEvENKUlvE2_clEvEUlNS5_8BFloat16EE_St5arrayIPcLm2EELi4E23TrivialOffsetCalculatorILi1EjESH_NS0_6memory15LoadWithoutCastENSI_16StoreWithoutCastEEEviT_T0_T2_T3_T4_T5_,"ax",@progbits
	.align	128
        .global         _ZN2at6native27unrolled_elementwise_kernelIZZZNS0_65_GLOBAL__N__cd49fe81_27_ActivationSoftplusKernel_cu_1520ed90_292715softplus_kernelERNS_18TensorIteratorBaseERKN3c106ScalarES8_ENKUlvE_clEvENKUlvE2_clEvEUlNS5_8BFloat16EE_St5arrayIPcLm2EELi4E23TrivialOffsetCalculatorILi1EjESH_NS0_6memory15LoadWithoutCastENSI_16StoreWithoutCastEEEviT_T0_T2_T3_T4_T5_
        .type           _ZN2at6native27unrolled_elementwise_kernelIZZZNS0_65_GLOBAL__N__cd49fe81_27_ActivationSoftplusKernel_cu_1520ed90_292715softplus_kernelERNS_18TensorIteratorBaseERKN3c106ScalarES8_ENKUlvE_clEvENKUlvE2_clEvEUlNS5_8BFloat16EE_St5arrayIPcLm2EELi4E23TrivialOffsetCalculatorILi1EjESH_NS0_6memory15LoadWithoutCastENSI_16StoreWithoutCastEEEviT_T0_T2_T3_T4_T5_,@function
        .size           _ZN2at6native27unrolled_elementwise_kernelIZZZNS0_65_GLOBAL__N__cd49fe81_27_ActivationSoftplusKernel_cu_1520ed90_292715softplus_kernelERNS_18TensorIteratorBaseERKN3c106ScalarES8_ENKUlvE_clEvENKUlvE2_clEvEUlNS5_8BFloat16EE_St5arrayIPcLm2EELi4E23TrivialOffsetCalculatorILi1EjESH_NS0_6memory15LoadWithoutCastENSI_16StoreWithoutCastEEEviT_T0_T2_T3_T4_T5_,(.L_x_7935 - _ZN2at6native27unrolled_elementwise_kernelIZZZNS0_65_GLOBAL__N__cd49fe81_27_ActivationSoftplusKernel_cu_1520ed90_292715softplus_kernelERNS_18TensorIteratorBaseERKN3c106ScalarES8_ENKUlvE_clEvENKUlvE2_clEvEUlNS5_8BFloat16EE_St5arrayIPcLm2EELi4E23TrivialOffsetCalculatorILi1EjESH_NS0_6memory15LoadWithoutCastENSI_16StoreWithoutCastEEEviT_T0_T2_T3_T4_T5_)
        .other          _ZN2at6native27unrolled_elementwise_kernelIZZZNS0_65_GLOBAL__N__cd49fe81_27_ActivationSoftplusKernel_cu_1520ed90_292715softplus_kernelERNS_18TensorIteratorBaseERKN3c106ScalarES8_ENKUlvE_clEvENKUlvE2_clEvEUlNS5_8BFloat16EE_St5arrayIPcLm2EELi4E23TrivialOffsetCalculatorILi1EjESH_NS0_6memory15LoadWithoutCastENSI_16StoreWithoutCastEEEviT_T0_T2_T3_T4_T5_,@"STO_CUDA_ENTRY STV_DEFAULT"
_ZN2at6native27unrolled_elementwise_kernelIZZZNS0_65_GLOBAL__N__cd49fe81_27_ActivationSoftplusKernel_cu_1520ed90_292715softplus_kernelERNS_18TensorIteratorBaseERKN3c106ScalarES8_ENKUlvE_clEvENKUlvE2_clEvEUlNS5_8BFloat16EE_St5arrayIPcLm2EELi4E23TrivialOffsetCalculatorILi1EjESH_NS0_6memory15LoadWithoutCastENSI_16StoreWithoutCastEEEviT_T0_T2_T3_T4_T5_:
.text._ZN2at6native27unrolled_elementwise_kernelIZZZNS0_65_GLOBAL__N__cd49fe81_27_ActivationSoftplusKernel_cu_1520ed90_292715softplus_kernelERNS_18TensorIteratorBaseERKN3c106ScalarES8_ENKUlvE_clEvENKUlvE2_clEvEUlNS5_8BFloat16EE_St5arrayIPcLm2EELi4E23TrivialOffsetCalculatorILi1EjESH_NS0_6memory15LoadWithoutCastENSI_16StoreWithoutCastEEEviT_T0_T2_T3_T4_T5_:
[----:B------:R-:W-:Y:S01]  /*0000*/  LDC R1, c[0x0][0x28] ;  /* 0x00000a00ff017b82 */ /* 0x000fe20000000800 */
[----:B------:R-:W0:Y:S07]  /*0010*/  S2R R0, SR_CTAID.X ;  /* 0x0000000000007919 */ /* 0x000e2e0000002500 */
[----:B------:R-:W0:Y:S01]  /*0020*/  LDC R5, c[0x0][0x210] ;  /* 0x00008400ff057b82 */ /* 0x000e220000000800 */
[----:B------:R-:W-:Y:S01]  /*0030*/  PRMT R16, RZ, 0x7610, R16 ;  /* 0x00007610ff107816 */ /* 0x000fe20000000010 */
[----:B------:R-:W-:Y:S01]  /*0040*/  ULDC.64 UR4, c[0x0][0x208] ;  /* 0x0000820000047ab9 */ /* 0x000fe20000000a00 */
[----:B------:R-:W1:Y:S01]  /*0050*/  S2R R3, SR_TID.X ;  /* 0x0000000000037919 */ /* 0x000e620000002100 */
[----:B0-----:R-:W-:Y:S01]  /*0060*/  IMAD R2, R0, -0x200, R5 ;  /* 0xfffffe0000027824 */ /* 0x001fe200078e0205 */
[----:B-1----:R-:W-:-:S04]  /*0070*/  MOV R13, R3 ;  /* 0x00000003000d7202 */ /* 0x002fc80000000f00 */
[----:B------:R-:W-:-:S13]  /*0080*/  ISETP.GE.AND P0, PT, R3, R2, PT ;  /* 0x000000020300720c */ /* 0x000fda0003f06270 */
[----:B------:R-:W-:Y:S01]  /*0090*/  @!P0 LEA R15, R0, R13, 0x9 ;  /* 0x0000000d000f8211 */ /* 0x000fe200078e48ff */
[----:B------:R-:W0:Y:S01]  /*00a0*/  @!P0 LDC.64 R6, c[0x0][0x230] ;  /* 0x00008c00ff068b82 */ /* 0x000e220000000a00 */
[----:B------:R-:W-:-:S04]  /*00b0*/  @!P0 IADD3 R13, R13, 0x80, RZ ;  /* 0x000000800d0d8810 */ /* 0x000fc80007ffe0ff */
[----:B------:R-:W-:-:S13]  /*00c0*/  ISETP.GE.AND P1, PT, R13, R2, PT ;  /* 0x000000020d00720c */ /* 0x000fda0003f26270 */
[----:B------:R-:W-:Y:S01]  /*00d0*/  @!P1 LEA R17, R0, R13, 0x9 ;  /* 0x0000000d00119211 */ /* 0x000fe200078e48ff */
[----:B------:R-:W1:Y:S01]  /*00e0*/  @!P1 LDC.64 R10, c[0x0][0x230] ;  /* 0x00008c00ff0a9b82 */ /* 0x000e620000000a00 */
[----:B------:R-:W-:-:S04]  /*00f0*/  @!P1 IADD3 R13, R13, 0x80, RZ ;  /* 0x000000800d0d9810 */ /* 0x000fc80007ffe0ff */
[----:B------:R-:W-:Y:S01]  /*0100*/  ISETP.GE.AND P3, PT, R13, R2, PT ;  /* 0x000000020d00720c */ /* 0x000fe20003f66270 */
[----:B0-----:R-:W-:-:S05]  /*0110*/  @!P0 IMAD.WIDE.U32 R6, R15, 0x2, R6 ;  /* 0x000000020f068825 */ /* 0x001fca00078e0006 */
[----:B------:R0:W5:Y:S07]  /*0120*/  @!P0 LDG.E.U16 R16, desc[UR4][R6.64] ;  /* 0x0000000406108981 */ /* 0x00016e000c1e1500 */
[----:B------:R-:W-:Y:S01]  /*0130*/  @!P3 LEA R19, R0, R13, 0x9 ;  /* 0x0000000d0013b211 */ /* 0x000fe200078e48ff */
[----:B------:R-:W2:Y:S01]  /*0140*/  @!P3 LDC.64 R8, c[0x0][0x230] ;  /* 0x00008c00ff08bb82 */ /* 0x000ea20000000a00 */
[----:B------:R-:W-:-:S04]  /*0150*/  @!P3 IADD3 R13, R13, 0x80, RZ ;  /* 0x000000800d0db810 */ /* 0x000fc80007ffe0ff */
[----:B------:R-:W-:Y:S01]  /*0160*/  ISETP.GE.AND P2, PT, R13, R2, PT ;  /* 0x000000020d00720c */ /* 0x000fe20003f46270 */
[----:B-1----:R-:W-:-:S12]  /*0170*/  @!P1 IMAD.WIDE.U32 R10, R17, 0x2, R10 ;  /* 0x00000002110a9825 */ /* 0x002fd800078e000a */
[----:B------:R-:W1:Y:S01]  /*0180*/  @!P2 LDC.64 R4, c[0x0][0x230] ;  /* 0x00008c00ff04ab82 */ /* 0x000e620000000a00 */
[----:B------:R-:W-:Y:S01]  /*0190*/  @!P2 LEA R13, R0, R13, 0x9 ;  /* 0x0000000d000da211 */ /* 0x000fe200078e48ff */
[--C-:B--2---:R-:W-:Y:S01]  /*01a0*/  @!P3 IMAD.WIDE.U32 R14, R19, 0x2, R8.reuse ;  /* 0x00000002130eb825 */ /* 0x104fe200078e0008 */
[----:B------:R-:W-:Y:S02]  /*01b0*/  PRMT R9, RZ, 0x7610, R9 ;  /* 0x00007610ff097816 */ /* 0x000fe40000000009 */
[----:B------:R-:W-:-:S04]  /*01c0*/  PRMT R8, RZ, 0x7610, R8 ;  /* 0x00007610ff087816 */ /* 0x000fc80000000008 */
[----:B------:R0:W5:Y:S04]  /*01d0*/  @!P1 LDG.E.U16 R9, desc[UR4][R10.64] ;  /* 0x000000040a099981 */ /* 0x000168000c1e1500 */
[----:B------:R0:W5:Y:S01]  /*01e0*/  @!P3 LDG.E.U16 R8, desc[UR4][R14.64] ;  /* 0x000000040e08b981 */ /* 0x000162000c1e1500 */
[----:B-1----:R-:W-:Y:S01]  /*01f0*/  @!P2 IMAD.WIDE.U32 R12, R13, 0x2, R4 ;  /* 0x000000020d0ca825 */ /* 0x002fe200078e0004 */
[----:B------:R-:W-:-:S06]  /*0200*/  PRMT R4, RZ, 0x7610, R4 ;  /* 0x00007610ff047816 */ /* 0x000fcc0000000004 */
[----:B------:R0:W5:Y:S01]  /*0210*/  @!P2 LDG.E.U16 R4, desc[UR4][R12.64] ;  /* 0x000000040c04a981 */ /* 0x000162000c1e1500 */
[----:B------:R-:W-:Y:S01]  /*0220*/  BSSY B0, `(.L_x_4557) ;  /* 0x000002e000007945 */ /* 0x000fe20003800000 */
[----:B------:R-:W-:-:S03]  /*0230*/  MOV R5, R3 ;  /* 0x0000000300057202 */ /* 0x000fc60000000f00 */
[----:B------:R-:W-:Y:S05]  /*0240*/  @P0 BRA `(.L_x_4558) ;  /* 0x0000000000ac0947 */ /* 0x000fea0003800000 */
[----:B0-----:R-:W0:Y:S01]  /*0250*/  LDC.64 R6, c[0x0][0x218] ;  /* 0x00008600ff067b82 */ /* 0x001e220000000a00 */
[----:B-----5:R-:W-:Y:S01]  /*0260*/  IMAD.U32 R11, R16, 0x10000, RZ ;  /* 0x00010000100b7824 */ /* 0x020fe200078e00ff */
[----:B------:R-:W-:Y:S03]  /*0270*/  BSSY B1, `(.L_x_4559) ;  /* 0x0000027000017945 */ /* 0x000fe60003800000 */
[----:B0-----:R-:W-:-:S05]  /*0280*/  FMUL.FTZ R10, R11, R6 ;  /* 0x000000060b0a7220 */ /* 0x001fca0000410000 */
[----:B------:R-:W-:-:S13]  /*0290*/  FSETP.GT.FTZ.AND P1, PT, R10, R7, PT ;  /* 0x000000070a00720b */ /* 0x000fda0003f34000 */
[----:B------:R-:W-:Y:S05]  /*02a0*/  @P1 BRA `(.L_x_4560) ;  /* 0x00000000008c1947 */ /* 0x000fea0003800000 */
[----:B------:R-:W-:Y:S01]  /*02b0*/  FMUL.FTZ R7, R10, 1.4426950216293334961 ;  /* 0x3fb8aa3b0a077820 */ /* 0x000fe20000410000 */
[----:B------:R-:W-:Y:S01]  /*02c0*/  HFMA2.MMA R13, -RZ, RZ, 1.625, 0 ;  /* 0x3e800000ff0d7435 */ /* 0x000fe200000001ff */
[----:B------:R-:W-:Y:S01]  /*02d0*/  MOV R14, 0x3d39bf78 ;  /* 0x3d39bf78000e7802 */ /* 0x000fe20000000f00 */
[----:B------:R-:W-:Y:S01]  /*02e0*/  MUFU.RCP R6, R6 ;  /* 0x0000000600067308 */ /* 0x000fe20000001000 */
[----:B------:R-:W-:Y:S07]  /*02f0*/  BSSY B2, `(.L_x_4561) ;  /* 0x000001d000027945 */ /* 0x000fee0003800000 */
        /* <DEDUP_REMOVED lines=25> */
[----:B------:R-:W-:-:S05]  /*0490*/  @P1 MOV R10, 0x7f800000 ;  /* 0x7f800000000a1802 */ /* 0x000fca0000000f00 */
[----:B------:R-:W-:-:S05]  /*04a0*/  @P1 FFMA.FTZ R11, R7, R10, +INF ;  /* 0x7f800000070b1423 */ /* 0x000fca000001000a */
[----:B------:R-:W-:-:S07]  /*04b0*/  FSEL R11, R11, -RZ, P2 ;  /* 0x800000ff0b0b7208 */ /* 0x000fce0001000000 */
.L_x_4562:
[----:B------:R-:W-:Y:S05]  /*04c0*/  BSYNC B2 ;  /* 0x0000000000027941 */ /* 0x000fea0003800000 */
.L_x_4561:
[----:B------:R-:W-:-:S07]  /*04d0*/  FMUL.FTZ R11, R6, R11 ;  /* 0x0000000b060b7220 */ /* 0x000fce0000410000 */
.L_x_4560:
[----:B------:R-:W-:Y:S05]  /*04e0*/  BSYNC B1 ;  /* 0x0000000000017941 */ /* 0x000fea0003800000 */
.L_x_4559:
[----:B------:R-:W-:-:S07]  /*04f0*/  F2FP.BF16.F32.PACK_AB R10, RZ, R11 ;  /* 0x0000000bff0a723e */ /* 0x000fce00000010ff */
.L_x_4558:
[----:B------:R-:W-:Y:S05]  /*0500*/  BSYNC B0 ;  /* 0x0000000000007941 */ /* 0x000fea0003800000 */
.L_x_4557:
[----:B0-----:R-:W-:Y:S01]  /*0510*/  IADD3 R7, R5, 0x80, RZ ;  /* 0x0000008005077810 */ /* 0x001fe20007ffe0ff */
[----:B------:R-:W-:Y:S03]  /*0520*/  BSSY B0, `(.L_x_4563) ;  /* 0x000002e000007945 */ /* 0x000fe60003800000 */
[----:B------:R-:W-:-:S13]  /*0530*/  ISETP.GE.AND P1, PT, R7, R2, PT ;  /* 0x000000020700720c */ /* 0x000fda0003f26270 */
[----:B------:R-:W-:Y:S05]  /*0540*/  @P1 BRA `(.L_x_4564) ;  /* 0x0000000000ac1947 */ /* 0x000fea0003800000 */
[----:B------:R-:W0:Y:S01]  /*0550*/  LDC.64 R6, c[0x0][0x218] ;  /* 0x00008600ff067b82 */ /* 0x000e220000000a00 */
[----:B-----5:R-:W-:Y:S01]  /*0560*/  SHF.L.U32 R9, R9, 0x10, RZ ;  /* 0x0000001009097819 */ /* 0x020fe200000006ff */
[----:B------:R-:W-:Y:S04]  /*0570*/  BSSY B1, `(.L_x_4565) ;  /* 0x0000027000017945 */ /* 0x000fe80003800000 */
[----:B0-----:R-:W-:-:S05]  /*0580*/  FMUL.FTZ R12, R9, R6 ;  /* 0x00000006090c7220 */ /* 0x001fca0000410000 */
[----:B------:R-:W-:-:S13]  /*0590*/  FSETP.GT.FTZ.AND P1, PT, R12, R7, PT ;  /* 0x000000070c00720b */ /* 0x000fda0003f34000 */
[----:B------:R-:W-:Y:S05]  /*05a0*/  @P1 BRA `(.L_x_4566) ;  /* 0x00000000008c1947 */ /* 0x000fea0003800000 */
[----:B------:R-:W-:Y:S01]  /*05b0*/  FMUL.FTZ R7, R12, 1.4426950216293334961 ;  /* 0x3fb8aa3b0c077820 */ /* 0x000fe20000410000 */
[----:B------:R-:W-:Y:S01]  /*05c0*/  HFMA2.MMA R14, -RZ, RZ, 1.625, 0 ;  /* 0x3e800000ff0e7435 */ /* 0x000fe200000001ff */
[----:B------:R-:W-:Y:S01]  /*05d0*/  MOV R16, 0x3d39bf78 ;  /* 0x3d39bf7800107802 */ /* 0x000fe20000000f00 */
[----:B------:R-:W-:Y:S03]  /*05e0*/  BSSY B2, `(.L_x_4567) ;  /* 0x000001e000027945 */ /* 0x000fe60003800000 */
[----:B------:R-:W0:Y:S02]  /*05f0*/  MUFU.EX2 R7, R7 ;  /* 0x0000000700077308 */ /* 0x000e240000000800 */
[C---:B0-----:R-:W-:Y:S01]  /*0600*/  FADD.FTZ.RZ R9, R7.reuse, 1 ;  /* 0x3f80000007097421 */ /* 0x041fe2000001c000 */
[----:B------:R-:W-:-:S03]  /*0610*/  ISETP.GE.U32.AND P1, PT, R7, 0x7f800000, PT ;  /* 0x7f8000000700780c */ /* 0x000fc60003f26070 */
[----:B------:R-:W-:-:S05]  /*0620*/  VIADD R9, R9, 0xc0c00000 ;  /* 0xc0c0000009097836 */ /* 0x000fca0000000000 */
        /* <DEDUP_REMOVED lines=25> */
.L_x_4568:
[----:B------:R-:W-:Y:S05]  /*07c0*/  BSYNC B2 ;  /* 0x0000000000027941 */ /* 0x000fea0003800000 */
.L_x_4567:
[----:B------:R-:W-:-:S07]  /*07d0*/  FMUL.FTZ R9, R16, R9 ;  /* 0x0000000910097220 */ /* 0x000fce0000410000 */
.L_x_4566:
[----:B------:R-:W-:Y:S05]  /*07e0*/  BSYNC B1 ;  /* 0x0000000000017941 */ /* 0x000fea0003800000 */
.L_x_4565:
[----:B------:R-:W-:-:S07]  /*07f0*/  F2FP.BF16.F32.PACK_AB R9, RZ, R9 ;  /* 0x00000009ff09723e */ /* 0x000fce00000010ff */
.L_x_4564:
[----:B------:R-:W-:Y:S05]  /*0800*/  BSYNC B0 ;  /* 0x0000000000007941 */ /* 0x000fea0003800000 */
.L_x_4563:
[----:B------:R-:W-:Y:S01]  /*0810*/  IADD3 R7, R5, 0x100, RZ ;  /* 0x0000010005077810 */ /* 0x000fe20007ffe0ff */
        /* <DEDUP_REMOVED lines=10> */
[----:B------:R-:W-:Y:S01]  /*08c0*/  IMAD.MOV.U32 R13, RZ, RZ, 0x3e800000 ;  /* 0x3e800000ff0d7424 */ /* 0x000fe200078e00ff */
[----:B------:R-:W-:Y:S01]  /*08d0*/  HFMA2.MMA R14, -RZ, RZ, 1.3056640625, -1.8671875 ;  /* 0x3d39bf78ff0e7435 */ /* 0x000fe200000001ff */
[----:B------:R-:W-:Y:S03]  /*08e0*/  BSSY B2, `(.L_x_4573) ;  /* 0x000001e000027945 */ /* 0x000fe60003800000 */
        /* <DEDUP_REMOVED lines=29> */
.L_x_4574:
[----:B------:R-:W-:Y:S05]  /*0ac0*/  BSYNC B2 ;  /* 0x0000000000027941 */ /* 0x000fea0003800000 */
.L_x_4573:
[----:B------:R-:W-:-:S07]  /*0ad0*/  FMUL.FTZ R11, R14, R11 ;  /* 0x0000000b0e0b7220 */ /* 0x000fce0000410000 */
.L_x_4572:
[----:B------:R-:W-:Y:S05]  /*0ae0*/  BSYNC B1 ;  /* 0x0000000000017941 */ /* 0x000fea0003800000 */
.L_x_4571:
[----:B------:R-:W-:-:S07]  /*0af0*/  F2FP.BF16.F32.PACK_AB R8, RZ, R11 ;  /* 0x0000000bff08723e */ /* 0x000fce00000010ff */
.L_x_4570:
[----:B------:R-:W-:Y:S05]  /*0b00*/  BSYNC B0 ;  /* 0x0000000000007941 */ /* 0x000fea0003800000 */
.L_x_4569:
        /* <DEDUP_REMOVED lines=11> */
[----:B------:R-:W-:Y:S01]  /*0bc0*/  MOV R13, 0x3e800000 ;  /* 0x3e800000000d7802 */ /* 0x000fe20000000f00 */
[----:B------:R-:W-:Y:S01]  /*0bd0*/  IMAD.MOV.U32 R14, RZ, RZ, 0x3d39bf78 ;  /* 0x3d39bf78ff0e7424 */ /* 0x000fe200078e00ff */
        /* <DEDUP_REMOVED lines=30> */
.L_x_4580:
[----:B------:R-:W-:Y:S05]  /*0dc0*/  BSYNC B2 ;  /* 0x0000000000027941 */ /* 0x000fea0003800000 */
.L_x_4579:
[----:B------:R-:W-:-:S07]  /*0dd0*/  FMUL.FTZ R11, R6, R7 ;  /* 0x00000007060b7220 */ /* 0x000fce0000410000 */
.L_x_4578:
[----:B------:R-:W-:Y:S05]  /*0de0*/  BSYNC B1 ;  /* 0x0000000000017941 */ /* 0x000fea0003800000 */
.L_x_4577:
[----:B------:R-:W-:-:S07]  /*0df0*/  F2FP.BF16.F32.PACK_AB R4, RZ, R11 ;  /* 0x0000000bff04723e */ /* 0x000fce00000010ff */
.L_x_4576:
[----:B------:R-:W-:Y:S05]  /*0e00*/  BSYNC B0 ;  /* 0x0000000000007941 */ /* 0x000fea0003800000 */
.L_x_4575:
[----:B------:R-:W0:Y:S01]  /*0e10*/  @!P0 LDC.64 R6, c[0x0][0x228] ;  /* 0x00008a00ff068b82 */ /* 0x000e220000000a00 */
[----:B------:R-:W-:Y:S01]  /*0e20*/  @!P0 IADD3 R5, R3, 0x80, RZ ;  /* 0x0000008003058810 */ /* 0x000fe20007ffe0ff */
[----:B------:R-:W-:Y:S01]  /*0e30*/  BSSY B0, `(.L_x_4581) ;  /* 0x0000010000007945 */ /* 0x000fe20003800000 */
[----:B------:R-:W-:Y:S02]  /*0e40*/  @!P0 LEA R3, R0, R3, 0x9 ;  /* 0x0000000300038211 */ /* 0x000fe400078e48ff */
[----:B------:R-:W-:-:S03]  /*0e50*/  ISETP.GE.AND P1, PT, R5, R2, PT ;  /* 0x000000020500720c */ /* 0x000fc60003f26270 */
[----:B0-----:R-:W-:-:S05]  /*0e60*/  @!P0 IMAD.WIDE.U32 R6, R3, 0x2, R6 ;  /* 0x0000000203068825 */ /* 0x001fca00078e0006 */
[----:B------:R0:W-:Y:S05]  /*0e70*/  @!P0 STG.E.U16 desc[UR4][R6.64], R10 ;  /* 0x0000000a06008986 */ /* 0x0001ea000c101504 */
        /* <DEDUP_REMOVED lines=11> */
.L_x_4582:
[----:B------:R-:W-:Y:S05]  /*0f30*/  BSYNC B0 ;  /* 0x0000000000007941 */ /* 0x000fea0003800000 */
.L_x_4581:
[----:B------:R-:W-:-:S13]  /*0f40*/  ISETP.GE.AND P0, PT, R5, R2, PT ;  /* 0x000000020500720c */ /* 0x000fda0003f06270 */
[----:B------:R-:W-:Y:S05]  /*0f50*/  @P0 EXIT ;  /* 0x000000000000094d */ /* 0x000fea0003800000 */
[----:B------:R-:W2:Y:S01]  /*0f60*/  LDC.64 R2, c[0x0][0x228] ;  /* 0x00008a00ff027b82 */ /* 0x000ea20000000a00 */
[----:B------:R-:W-:-:S05]  /*0f70*/  LEA R5, R0, R5, 0x9 ;  /* 0x0000000500057211 */ /* 0x000fca00078e48ff */
[----:B--2---:R-:W-:-:S05]  /*0f80*/  IMAD.WIDE.U32 R2, R5, 0x2, R2 ;  /* 0x0000000205027825 */ /* 0x004fca00078e0002 */
[----:B-----5:R-:W-:Y:S01]  /*0f90*/  STG.E.U16 desc[UR4][R2.64], R4 ;  /* 0x0000000402007986 */ /* 0x020fe2000c101504 */
[----:B------:R-:W-:Y:S05]  /*0fa0*/  EXIT ;  /* 0x000000000000794d */ /* 0x000fea0003800000 */
.L_x_4583:
        /* <DEDUP_REMOVED lines=13> */
.L_x_7935:


//--------------------- .text._ZN2at6native29vectorized_elementwise_kernelILi2EZZZNS0_65_GLOBAL__N__cd49fe81_27_ActivationSoftplusKernel_cu_1520ed90_292715softplus_kernelERNS_18TensorIteratorBaseERKN3c106ScalarES8_ENKUlvE_clEvENKUlvE2_clEvEUlNS5_8BFloat16EE_St5arrayIPcLm2EEEEviT0_T1_ --------------------------
	.section	.text._ZN2at6native29vectorized_elementwise_kernelILi2EZZZNS0_65_GLOBAL__N__cd49fe81_27_ActivationSoftplusKernel_cu_1520ed90_292715softplus_kernelERNS_18TensorIteratorBaseERKN3c106ScalarES8_ENKUlvE_clEvENKUlvE2_clEvEUlNS5_8BFloat16EE_St5arrayIPcLm2EEEEviT0_T1_,"ax",@progbits
	.align	128
        .global         _ZN2at6native29vectorized_elementwise_kernelILi2EZZZNS0_65_GLOBAL__N__cd49fe81_27_ActivationSoftplusKernel_cu_1520ed90_292715softplus_kernelERNS_18TensorIteratorBaseERKN3c106ScalarES8_ENKUlvE_clEvENKUlvE2_clEvEUlNS5_8BFloat16EE_St5arrayIPcLm2EEEEviT0_T1_
        .type           _ZN2at6native29vectorized_elementwise_kernelILi2EZZZNS0_65_GLOBAL__N__cd49fe81_27_ActivationSoftplusKernel_cu_1520ed90_292715softplus_kernelERNS_18TensorIteratorBaseERKN3c106ScalarES8_ENKUlvE_clEvENKUlvE2_clEvEUlNS5_8BFloat16EE_St5arrayIPcLm2EEEEviT0_T1_,@function
        .size           _ZN2at6native29vectorized_elementwise_kernelILi2EZZZNS0_65_GLOBAL__N__cd49fe81_27_ActivationSoftplusKernel_cu_1520ed90_292715softplus_kernelERNS_18TensorIteratorBaseERKN3c106ScalarES8_ENKUlvE_clEvENKUlvE2_clEvEUlNS5_8BFloat16EE_St5arrayIPcLm2EEEEviT0_T1_,(.L_x_7936 - _ZN2at6native29vectorized_elementwise_kernelILi2EZZZNS0_65_GLOBAL__N__cd49fe81_27_ActivationSoftplusKernel_cu_1520ed90_292715softplus_kernelERNS_18TensorIteratorBaseERKN3c106ScalarES8_ENKUlvE_clEvENKUlvE2_clEvEUlNS5_8BFloat16EE_St5arrayIPcLm2EEEEviT0_T1_)
        .other          _ZN2at6native29vectorized_elementwise_kernelILi2EZZZNS0_65_GLOBAL__N__cd49fe81_27_ActivationSoftplusKernel_cu_1520ed90_292715softplus_kernelERNS_18TensorIteratorBaseERKN3c106ScalarES8_ENKUlvE_clEvENKUlvE2_clEvEUlNS5_8BFloat16EE_St5arrayIPcLm2EEEEviT0_T1_,@"STO_CUDA_ENTRY STV_DEFAULT"
_ZN2at6native29vectorized_elementwise_kernelILi2EZZZNS0_65_GLOBAL__N__cd49fe81_27_ActivationSoftplusKernel_cu_1520ed90_292715softplus_kernelERNS_18TensorIteratorBaseERKN3c106ScalarES8_ENKUlvE_clEvENKUlvE2_clEvEUlNS5_8BFloat16EE_St5arrayIPcLm2EEEEviT0_T1_:
.text._ZN2at6native29vectorized_elementwise_kernelILi2EZZZNS0_65_GLOBAL__N__cd49fe81_27_ActivationSoftplusKernel_cu_1520ed90_292715softplus_kernelERNS_18TensorIteratorBaseERKN3c106ScalarES8_ENKUlvE_clEvENKUlvE2_clEvEUlNS5_8BFloat16EE_St5arrayIPcLm2EEEEviT0_T1_:
        /* <DEDUP_REMOVED lines=12> */
[----:B0-----:R-:W-:-:S05]  /*00c0*/  IMAD.WIDE.U32 R8, R0, 0x4, R2 ;  /* 0x0000000400087825 */ /* 0x001fca00078e0002 */
[----:B------:R-:W2:Y:S04]  /*00d0*/  LDG.E R5, desc[UR4][R8.64] ;  /* 0x0000000408057981 */ /* 0x000ea8000c1e1900 */
[----:B------:R0:W5:Y:S04]  /*00e0*/  LDG.E R4, desc[UR4][R8.64+0x200] ;  /* 0x0002000408047981 */ /* 0x000168000c1e1900 */
[----:B------:R0:W5:Y:S04]  /*00f0*/  LDG.E R3, desc[UR4][R8.64+0x400] ;  /* 0x0004000408037981 */ /* 0x000168000c1e1900 */
[----:B------:R0:W5:Y:S01]  /*0100*/  LDG.E R2, desc[UR4][R8.64+0x600] ;  /* 0x0006000408027981 */ /* 0x000162000c1e1900 */
[----:B------:R-:W-:Y:S01]  /*0110*/  BSSY B0, `(.L_x_4585) ;  /* 0x0000029000007945 */ /* 0x000fe20003800000 */
[----:B--2---:R-:W-:-:S02]  /*0120*/  SHF.L.U32 R6, R5, 0x10, RZ ;  /* 0x0000001005067819 */ /* 0x004fc400000006ff */
[----:B------:R-:W-:-:S03]  /*0130*/  PRMT R5, R5, 0x7632, R5 ;  /* 0x0000763205057816 */ /* 0x000fc60000000005 */
[----:B------:R-:W-:-:S05]  /*0140*/  FMUL.FTZ R7, R6, UR6 ;  /* 0x0000000606077c20 */ /* 0x000fca0008410000 */
[----:B------:R-:W-:-:S13]  /*0150*/  FSETP.GT.FTZ.AND P0, PT, R7, UR7, PT ;  /* 0x0000000707007c0b */ /* 0x000fda000bf14000 */
[----:B0-----:R-:W-:Y:S05]  /*0160*/  @P0 BRA `(.L_x_4586) ;  /* 0x00000000008c0947 */ /* 0x001fea0003800000 */
[----:B------:R-:W-:Y:S01]  /*0170*/  FMUL.FTZ R6, R7, 1.4426950216293334961 ;  /* 0x3fb8aa3b07067820 */ /* 0x000fe20000410000 */
[----:B------:R-:W-:Y:S01]  /*0180*/  HFMA2.MMA R10, -RZ, RZ, 1.625, 0 ;  /* 0x3e800000ff0a7435 */ /* 0x000fe200000001ff */
[----:B------:R-:W-:Y:S01]  /*0190*/  MOV R11, 0x3d39bf78 ;  /* 0x3d39bf78000b7802 */ /* 0x000fe20000000f00 */
        /* <DEDUP_REMOVED lines=30> */
.L_x_4588:
[----:B------:R-:W-:Y:S05]  /*0380*/  BSYNC B1 ;  /* 0x0000000000017941 */ /* 0x000fea0003800000 */
.L_x_4587:
[----:B------:R-:W-:-:S07]  /*0390*/  FMUL.FTZ R6, R10, R7 ;  /* 0x000000070a067220 */ /* 0x000fce0000410000 */
.L_x_4586:
[----:B------:R-:W-:Y:S05]  /*03a0*/  BSYNC B0 ;  /* 0x0000000000007941 */ /* 0x000fea0003800000 */
.L_x_4585:
[----:B------:R-:W-:Y:S01]  /*03b0*/  SHF.L.U32 R5, R5, 0x10, RZ ;  /* 0x0000001005057819 */ /* 0x000fe200000006ff */
[----:B------:R-:W-:Y:S04]  /*03c0*/  BSSY B0, `(.L_x_4589) ;  /* 0x0000027000007945 */ /* 0x000fe80003800000 */
[----:B------:R-:W-:-:S05]  /*03d0*/  FMUL.FTZ R7, R5, UR6 ;  /* 0x0000000605077c20 */ /* 0x000fca0008410000 */
[----:B------:R-:W-:-:S13]  /*03e0*/  FSETP.GT.FTZ.AND P0, PT, R7, UR7, PT ;  /* 0x0000000707007c0b */ /* 0x000fda000bf14000 */
[----:B------:R-:W-:Y:S05]  /*03f0*/  @P0 BRA `(.L_x_4590) ;  /* 0x00000000008c0947 */ /* 0x000fea0003800000 */
        /* <DEDUP_REMOVED lines=16> */
[----:B------:R-:W0:Y:S02]  /*0500*/  MUFU.RCP R12, UR6 ;  /* 0x00000006000c7d08 */ /* 0x000e240008001000 */
        /* <DEDUP_REMOVED lines=16> */
.L_x_4592:
[----:B------:R-:W-:Y:S05]  /*0610*/  BSYNC B1 ;  /* 0x0000000000017941 */ /* 0x000fea0003800000 */
.L_x_4591:
[----:B------:R-:W-:-:S07]  /*0620*/  FMUL.FTZ R5, R12, R7 ;  /* 0x000000070c057220 */ /* 0x000fce0000410000 */
.L_x_4590:
[----:B------:R-:W-:Y:S05]  /*0630*/  BSYNC B0 ;  /* 0x0000000000007941 */ /* 0x000fea0003800000 */
.L_x_4589:
[C---:B-----5:R-:W-:Y:S01]  /*0640*/  SHF.L.U32 R7, R4.reuse, 0x10, RZ ;  /* 0x0000001004077819 */ /* 0x060fe200000006ff */
[----:B------:R-:W-:Y:S01]  /*0650*/  BSSY B0, `(.L_x_4593) ;  /* 0x0000028000007945 */ /* 0x000fe20003800000 */
[----:B------:R-:W-:-:S03]  /*0660*/  PRMT R4, R4, 0x7632, R4 ;  /* 0x0000763204047816 */ /* 0x000fc60000000004 */
        /* <DEDUP_REMOVED lines=36> */
.L_x_4596:
[----:B------:R-:W-:Y:S05]  /*08b0*/  BSYNC B1 ;  /* 0x0000000000017941 */ /* 0x000fea0003800000 */
.L_x_4595:
[----:B------:R-:W-:-:S07]  /*08c0*/  FMUL.FTZ R7, R11, R8 ;  /* 0x000000080b077220 */ /* 0x000fce0000410000 */
.L_x_4594:
[----:B------:R-:W-:Y:S05]  /*08d0*/  BSYNC B0 ;  /* 0x0000000000007941 */ /* 0x000fea0003800000 */
.L_x_4593:
        /* <DEDUP_REMOVED lines=38> */
.L_x_4600:
[----:B------:R-:W-:Y:S05]  /*0b40*/  BSYNC B1 ;  /* 0x0000000000017941 */ /* 0x000fea0003800000 */
.L_x_4599:
[----:B------:R-:W-:-:S07]  /*0b50*/  FMUL.FTZ R4, R13, R8 ;  /* 0x000000080d047220 */ /* 0x000fce0000410000 */
.L_x_4598:
[----:B------:R-:W-:Y:S05]  /*0b60*/  BSYNC B0 ;  /* 0x0000000000007941 */ /* 0x000fea0003800000 */
.L_x_4597:
[C---:B------:R-:W-:Y:S01]  /*0b70*/  SHF.L.U32 R8, R3.reuse, 0x10, RZ ;  /* 0x0000001003087819 */ /* 0x040fe200000006ff */
        /* <DEDUP_REMOVED lines=38> */
.L_x_4604:
[----:B------:R-:W-:Y:S05]  /*0de0*/  BSYNC B1 ;  /* 0x0000000000017941 */ /* 0x000fea0003800000 */
.L_x_4603:
[----:B------:R-:W-:-:S07]  /*0df0*/  FMUL.FTZ R8, R12, R9 ;  /* 0x000000090c087220 */ /* 0x000fce0000410000 */
.L_x_4602:
[----:B------:R-:W-:Y:S05]  /*0e00*/  BSYNC B0 ;  /* 0x0000000000007941 */ /* 0x000fea0003800000 */
.L_x_4601:
        /* <DEDUP_REMOVED lines=38> */
.L_x_4608:
[----:B------:R-:W-:Y:S05]  /*1070*/  BSYNC B1 ;  /* 0x0000000000017941 */ /* 0x000fea0003800000 */
.L_x_4607:
[----:B------:R-:W-:-:S07]  /*1080*/  FMUL.FTZ R3, R14, R9 ;  /* 0x000000090e037220 */ /* 0x000fce0000410000 */
.L_x_4606:
[----:B------:R-:W-:Y:S05]  /*1090*/  BSYNC B0 ;  /* 0x0000000000007941 */ /* 0x000fea0003800000 */
.L_x_4605:
        /* <DEDUP_REMOVED lines=39> */
.L_x_4612:
[----:B------:R-:W-:Y:S05]  /*1310*/  BSYNC B1 ;  /* 0x0000000000017941 */ /* 0x000fea0003800000 */
.L_x_4611:
[----:B------:R-:W-:-:S07]  /*1320*/  FMUL.FTZ R9, R13, R10 ;  /* 0x0000000a0d097220 */ /* 0x000fce0000410000 */
.L_x_4610:
[----:B------:R-:W-:Y:S05]  /*1330*/  BSYNC B0 ;  /* 0x0000000000007941 */ /* 0x000fea0003800000 */
.L_x_4609:
        /* <DEDUP_REMOVED lines=38> */
.L_x_4616:
[----:B------:R-:W-:Y:S05]  /*15a0*/  BSYNC B1 ;  /* 0x0000000000017941 */ /* 0x000fea0003800000 */
.L_x_4615:
[----:B------:R-:W-:-:S07]  /*15b0*/  FMUL.FTZ R12, R15, R10 ;  /* 0x0000000a0f0c7220 */ /* 0x000fce0000410000 */
.L_x_4614:
[----:B------:R-:W-:Y:S05]  /*15c0*/  BSYNC B0 ;  /* 0x0000000000007941 */ /* 0x000fea0003800000 */
.L_x_4613:
[----:B------:R-:W0:Y:S01]  /*15d0*/  LDC.64 R10, c[0x0][0x228] ;  /* 0x00008a00ff0a7b82 */ /* 0x000e220000000a00 */
[----:B------:R-:W-:Y:S02]  /*15e0*/  F2FP.BF16.F32.PACK_AB R5, R5, R6 ;  /* 0x000000060505723e */ /* 0x000fe400000010ff */
[----:B------:R-:W-:Y:S02]  /*15f0*/  F2FP.BF16.F32.PACK_AB R7, R4, R7 ;  /* 0x000000070407723e */ /* 0x000fe400000010ff */
[----:B------:R-:W-:Y:S02]  /*1600*/  F2FP.BF16.F32.PACK_AB R3, R3, R8 ;  /* 0x000000080303723e */ /* 0x000fe400000010ff */
[----:B------:R-:W-:Y:S01]  /*1610*/  F2FP.BF16.F32.PACK_AB R9, R12, R9 ;  /* 0x000000090c09723e */ /* 0x000fe200000010ff */
[----:B0-----:R-:W-:-:S04]  /*1620*/  IMAD.WIDE.U32 R16, R16, 0x2, R10 ;  /* 0x0000000210107825 */ /* 0x001fc800078e000a */
[----:B------:R-:W-:-:S05]  /*1630*/  IMAD.WIDE R16, R0, 0x4, R16 ;  /* 0x0000000400107825 */ /* 0x000fca00078e0210 */
[----:B------:R-:W-:Y:S04]  /*1640*/  STG.E desc[UR4][R16.64], R5 ;  /* 0x0000000510007986 */ /* 0x000fe8000c101904 */
[----:B------:R-:W-:Y:S04]  /*1650*/  STG.E desc[UR4][R16.64+0x200], R7 ;  /* 0x0002000710007986 */ /* 0x000fe8000c101904 */
[----:B------:R-:W-:Y:S04]  /*1660*/  STG.E desc[UR4][R16.64+0x400], R3 ;  /* 0x0004000310007986 */ /* 0x000fe8000c101904 */
[----:B------:R-:W-:Y:S01]  /*1670*/  STG.E desc[UR4][R16.64+0x600], R9 ;  /* 0x0006000910007986 */ /* 0x000fe2000c101904 */
[----:B------:R-:W-:Y:S05]  /*1680*/  EXIT ;  /* 0x000000000000794d */ /* 0x000fea0003800000 */
.L_x_4584:
[----:B------:R-:W0:Y:S01]  /*1690*/  S2R R18, SR_TID.X ;  /* 0x0000000000127919 */ /* 0x000e220000002100 */
[----:B------:R-:W-:Y:S02]  /*16a0*/  PRMT R0, RZ, 0x7610, R0 ;  /* 0x00007610ff007816 */ /* 0x000fe40000000000 */
        /* <DEDUP_REMOVED lines=9> */
[----:B------:R-:W-:-:S13]  /*1740*/  ISETP.GE.AND P5, PT, R25, R17, PT ;  /* 0x000000111900720c */ /* 0x000fda0003fa6270 */
[----:B------:R-:W-:Y:S01]  /*1750*/  @!P5 IADD3 R29, R16, R25, RZ ;  /* 0x00000019101dd210 */ /* 0x000fe20007ffe0ff */
[----:B------:R-:W2:Y:S01]  /*1760*/  @!P5 LDC.64 R14, c[0x0][0x230] ;  /* 0x00008c00ff0edb82 */ /* 0x000ea20000000a00 */
[----:B------:R-:W-:-:S04]  /*1770*/  @!P5 IADD3 R25, R25, 0x80, RZ ;  /* 0x000000801919d810 */ /* 0x000fc80007ffe0ff */
[----:B------:R-:W-:Y:S01]  /*1780*/  ISETP.GE.AND P4, PT, R25, R17, PT ;  /* 0x000000111900720c */ /* 0x000fe20003f86270 */
[----:B-1----:R-:W-:-:S05]  /*1790*/  @!P6 IMAD.WIDE.U32 R2, R5, 0x2, R2 ;  /* 0x000000020502e825 */ /* 0x002fca00078e0002 */
[----:B------:R1:W5:Y:S07]  /*17a0*/  @!P6 LDG.E.U16 R0, desc[UR4][R2.64] ;  /* 0x000000040200e981 */ /* 0x00036e000c1e1500 */
[----:B------:R-:W-:Y:S01]  /*17b0*/  @!P4 IADD3 R27, R16, R25, RZ ;  /* 0x00000019101bc210 */ /* 0x000fe20007ffe0ff */
[----:B------:R-:W3:Y:S01]  /*17c0*/  @!P4 LDC.64 R10, c[0x0][0x230] ;  /* 0x00008c00ff0acb82 */ /* 0x000ee20000000a00 */
[----:B------:R-:W-:-:S04]  /*17d0*/  @!P4 IADD3 R25, R25, 0x80, RZ ;  /* 0x000000801919c810 */ /* 0x000fc80007ffe0ff */
[----:B------:R-:W-:-:S13]  /*17e0*/  ISETP.GE.AND P3, PT, R25, R17, PT ;  /* 0x000000111900720c */ /* 0x000fda0003f66270 */
[----:B------:R-:W-:Y:S01]  /*17f0*/  @!P3 IADD3 R23, R16, R25, RZ ;  /* 0x000000191017b210 */ /* 0x000fe20007ffe0ff */
[----:B-1----:R-:W1:Y:S01]  /*1800*/  @!P3 LDC.64 R2, c[0x0][0x230] ;  /* 0x00008c00ff02bb82 */ /* 0x002e620000000a00 */
[----:B------:R-:W-:-:S04]  /*1810*/  @!P3 IADD3 R25, R25, 0x80, RZ ;  /* 0x000000801919b810 */ /* 0x000fc80007ffe0ff */
[----:B------:R-:W-:-:S13]  /*1820*/  ISETP.GE.AND P2, PT, R25, R17, PT ;  /* 0x000000111900720c */ /* 0x000fda0003f46270 */
[----:B------:R-:W-:Y:S01]  /*1830*/  @!P2 IADD3 R19, R16, R25, RZ ;  /* 0x000000191013a210 */ /* 0x000fe20007ffe0ff */
[----:B------:R-:W4:Y:S01]  /*1840*/  @!P2 LDC.64 R4, c[0x0][0x230] ;  /* 0x00008c00ff04ab82 */ /* 0x000f220000000a00 */
[----:B------:R-:W-:-:S04]  /*1850*/  @!P2 IADD3 R25, R25, 0x80, RZ ;  /* 0x000000801919a810 */ /* 0x000fc80007ffe0ff */
[----:B------:R-:W-:-:S13]  /*1860*/  ISETP.GE.AND P1, PT, R25, R17, PT ;  /* 0x000000111900720c */ /* 0x000fda0003f26270 */
[----:B------:R-:W-:Y:S01]  /*1870*/  @!P1 IADD3 R21, R16, R25, RZ ;  /* 0x0000001910159210 */ /* 0x000fe20007ffe0ff */
[----:B------:R-:W2:Y:S01]  /*1880*/  @!P1 LDC.64 R6, c[0x0][0x230] ;  /* 0x00008c00ff069b82 */ /* 0x000ea20000000a00 */
[----:B------:R-:W-:-:S04]  /*1890*/  @!P1 IADD3 R25, R25, 0x80, RZ ;  /* 0x0000008019199810 */ /* 0x000fc80007ffe0ff */
[----:B------:R-:W-:-:S13]  /*18a0*/  ISETP.GE.AND P6, PT, R25, R17, PT ;  /* 0x000000111900720c */ /* 0x000fda0003fc6270 */
[----:B------:R-:W3:Y:S01]  /*18b0*/  @!P6 LDC.64 R8, c[0x0][0x230] ;  /* 0x00008c00ff08eb82 */ /* 0x000ee20000000a00 */
[----:B0-----:R-:W-:Y:S01]  /*18c0*/  @!P0 IMAD.WIDE.U32 R12, R20, 0x2, R12 ;  /* 0x00000002140c8825 */ /* 0x001fe200078e000c */
[----:B------:R-:W-:Y:S02]  /*18d0*/  PRMT R20, RZ, 0x7610, R20 ;  /* 0x00007610ff147816 */ /* 0x000fe40000000014 */
[----:B------:R-:W-:Y:S01]  /*18e0*/  @!P6 IADD3 R25, R16, R25, RZ ;  /* 0x000000191019e210 */ /* 0x000fe20007ffe0ff */
[----:B-1----:R-:W-:Y:S01]  /*18f0*/  @!P3 IMAD.WIDE.U32 R2, R23, 0x2, R2 ;  /* 0x000000021702b825 */ /* 0x002fe200078e0002 */
[----:B------:R-:W-:Y:S02]  /*1900*/  PRMT R22, RZ, 0x7610, R22 ;  /* 0x00007610ff167816 */ /* 0x000fe40000000016 */
[----:B------:R0:W5:Y:S01]  /*1910*/  @!P0 LDG.E.U16 R20, desc[UR4][R12.64] ;  /* 0x000000040c148981 */ /* 0x000162000c1e1500 */
[----:B----4-:R-:W-:Y:S01]  /*1920*/  @!P2 IMAD.WIDE.U32 R4, R19, 0x2, R4 ;  /* 0x000000021304a825 */ /* 0x010fe200078e0004 */
[----:B------:R-:W-:-:S02]  /*1930*/  PRMT R23, RZ, 0x7610, R23 ;  /* 0x00007610ff177816 */ /* 0x000fc40000000017 */
[----:B------:R-:W-:Y:S01]  /*1940*/  PRMT R19, RZ, 0x7610, R19 ;  /* 0x00007610ff137816 */ /* 0x000fe20000000013 */
[----:B--2---:R-:W-:Y:S01]  /*1950*/  @!P1 IMAD.WIDE.U32 R6, R21, 0x2, R6 ;  /* 0x0000000215069825 */ /* 0x004fe200078e0006 */
[----:B------:R-:W-:-:S03]  /*1960*/  PRMT R21, RZ, 0x7610, R21 ;  /* 0x00007610ff157816 */ /* 0x000fc60000000015 */
[----:B------:R-:W-:Y:S01]  /*1970*/  @!P5 IMAD.WIDE.U32 R14, R29, 0x2, R14 ;  /* 0x000000021d0ed825 */ /* 0x000fe200078e000e */
[----:B0-----:R-:W-:Y:S01]  /*1980*/  PRMT R13, RZ, 0x7610, R13 ;  /* 0x00007610ff0d7816 */ /* 0x001fe2000000000d */
[----:B------:R0:W5:Y:S01]  /*1990*/  @!P2 LDG.E.U16 R19, desc[UR4][R4.64] ;  /* 0x000000040413a981 */ /* 0x000162000c1e1500 */
[----:B------:R-:W-:Y:S01]  /*19a0*/  PRMT R12, RZ, 0x7610, R12 ;  /* 0x00007610ff0c7816 */ /* 0x000fe2000000000c */
[----:B---3--:R-:W-:Y:S02]  /*19b0*/  @!P4 IMAD.WIDE.U32 R10, R27, 0x2, R10 ;  /* 0x000000021b0ac825 */ /* 0x008fe400078e000a */
[----:B------:R0:W5:Y:S02]  /*19c0*/  @!P5 LDG.E.U16 R22, desc[UR4][R14.64] ;  /* 0x000000040e16d981 */ /* 0x000164000c1e1500 */
[----:B------:R-:W-:Y:S02]  /*19d0*/  @!P6 IMAD.WIDE.U32 R8, R25, 0x2, R8 ;  /* 0x000000021908e825 */ /* 0x000fe400078e0008 */
[----:B------:R0:W5:Y:S04]  /*19e0*/  @!P4 LDG.E.U16 R23, desc[UR4][R10.64] ;  /* 0x000000040a17c981 */ /* 0x000168000c1e1500 */
[----:B------:R0:W5:Y:S04]  /*19f0*/  @!P3 LDG.E.U16 R21, desc[UR4][R2.64] ;  /* 0x000000040215b981 */ /* 0x000168000c1e1500 */
[----:B------:R0:W5:Y:S04]  /*1a00*/  @!P1 LDG.E.U16 R13, desc[UR4][R6.64] ;  /* 0x00000004060d9981 */ /* 0x000168000c1e1500 */
[----:B------:R0:W5:Y:S01]  /*1a10*/  @!P6 LDG.E.U16 R12, desc[UR4][R8.64] ;  /* 0x00000004080ce981 */ /* 0x000162000c1e1500 */
[----:B------:R-:W-:Y:S04]  /*1a20*/  BSSY B0, `(.L_x_4617) ;  /* 0x000002d000007945 */ /* 0x000fe80003800000 */
[----:B------:R-:W-:Y:S05]  /*1a30*/  @P0 BRA `(.L_x_4618) ;  /* 0x0000000000ac0947 */ /* 0x000fea0003800000 */
[----:B0-----:R-:W0:Y:S01]  /*1a40*/  LDC.64 R2, c[0x0][0x218] ;  /* 0x00008600ff027b82 */ /* 0x001e220000000a00 */
        /* <DEDUP_REMOVED lines=38> */
.L_x_4622:
[----:B------:R-:W-:Y:S05]  /*1cb0*/  BSYNC B2 ;  /* 0x0000000000027941 */ /* 0x000fea0003800000 */
.L_x_4621:
[----:B------:R-:W-:-:S07]  /*1cc0*/  FMUL.FTZ R5, R8, R5 ;  /* 0x0000000508057220 */ /* 0x000fce0000410000 */
.L_x_4620:
[----:B------:R-:W-:Y:S05]  /*1cd0*/  BSYNC B1 ;  /* 0x0000000000017941 */ /* 0x000fea0003800000 */
.L_x_4619:
[----:B------:R-:W-:-:S07]  /*1ce0*/  F2FP.BF16.F32.PACK_AB R2, RZ, R5 ;  /* 0x00000005ff02723e */ /* 0x000fce00000010ff */
.L_x_4618:
[----:B------:R-:W-:Y:S05]  /*1cf0*/  BSYNC B0 ;  /* 0x0000000000007941 */ /* 0x000fea0003800000 */
.L_x_4617:
        /* <DEDUP_REMOVED lines=43> */
.L_x_4628:
[----:B------:R-:W-:Y:S05]  /*1fb0*/  BSYNC B2 ;  /* 0x0000000000027941 */ /* 0x000fea0003800000 */
.L_x_4627:
[----:B------:R-:W-:-:S07]  /*1fc0*/  FMUL.FTZ R3, R4, R3 ;  /* 0x0000000304037220 */ /* 0x000fce0000410000 */
.L_x_4626:
[----:B------:R-:W-:Y:S05]  /*1fd0*/  BSYNC B1 ;  /* 0x0000000000017941 */ /* 0x000fea0003800000 */
.L_x_4625:
[----:B------:R-:W-:-:S07]  /*1fe0*/  F2FP.BF16.F32.PACK_AB R0, RZ, R3 ;  /* 0x00000003ff00723e */ /* 0x000fce00000010ff */
.L_x_4624:
[----:B------:R-:W-:Y:S05]  /*1ff0*/  BSYNC B0 ;  /* 0x0000000000007941 */ /* 0x000fea0003800000 */
.L_x_4623:
        /* <DEDUP_REMOVED lines=43> */
.L_x_4634:
[----:B------:R-:W-:Y:S05]  /*22b0*/  BSYNC B2 ;  /* 0x0000000000027941 */ /* 0x000fea0003800000 */
.L_x_4633:
[----:B------:R-:W-:-:S07]  /*22c0*/  FMUL.FTZ R3, R10, R5 ;  /* 0x000000050a037220 */ /* 0x000fce0000410000 */
.L_x_4632:
[----:B------:R-:W-:Y:S05]  /*22d0*/  BSYNC B1 ;  /* 0x0000000000017941 */ /* 0x000fea0003800000 */
.L_x_4631:
[----:B------:R-:W-:-:S07]  /*22e0*/  F2FP.BF16.F32.PACK_AB R3, RZ, R3 ;  /* 0x00000003ff03723e */ /* 0x000fce00000010ff */
.L_x_4630:
[----:B------:R-:W-:Y:S05]  /*22f0*/  BSYNC B0 ;  /* 0x0000000000007941 */ /* 0x000fea0003800000 */
.L_x_4629:
        /* <DEDUP_REMOVED lines=43> */
.L_x_4640:
[----:B------:R-:W-:Y:S05]  /*25b0*/  BSYNC B2 ;  /* 0x0000000000027941 */ /* 0x000fea0003800000 */
.L_x_4639:
[----:B------:R-:W-:-:S07]  /*25c0*/  FMUL.FTZ R23, R23, R6 ;  /* 0x0000000617177220 */ /* 0x000fce0000410000 */
.L_x_4638:
[----:B------:R-:W-:Y:S05]  /*25d0*/  BSYNC B1 ;  /* 0x0000000000017941 */ /* 0x000fea0003800000 */
.L_x_4637:
[----:B------:R-:W-:-:S07]  /*25e0*/  F2FP.BF16.F32.PACK_AB R4, RZ, R23 ;  /* 0x00000017ff04723e */ /* 0x000fce00000010ff */
.L_x_4636:
[----:B------:R-:W-:Y:S05]  /*25f0*/  BSYNC B0 ;  /* 0x0000000000007941 */ /* 0x000fea0003800000 */
.L_x_4635:
        /* <DEDUP_REMOVED lines=43> */
.L_x_4646:
[----:B------:R-:W-:Y:S05]  /*28b0*/  BSYNC B2 ;  /* 0x0000000000027941 */ /* 0x000fea0003800000 */
.L_x_4645:
[----:B------:R-:W-:-:S07]  /*28c0*/  FMUL.FTZ R5, R14, R7 ;  /* 0x000000070e057220 */ /* 0x000fce0000410000 */
.L_x_4644:
[----:B------:R-:W-:Y:S05]  /*28d0*/  BSYNC B1 ;  /* 0x0000000000017941 */ /* 0x000fea0003800000 */
.L_x_4643:
[----:B------:R-:W-:-:S07]  /*28e0*/  F2FP.BF16.F32.PACK_AB R5, RZ, R5 ;  /* 0x00000005ff05723e */ /* 0x000fce00000010ff */
.L_x_4642:
[----:B------:R-:W-:Y:S05]  /*28f0*/  BSYNC B0 ;  /* 0x0000000000007941 */ /* 0x000fea0003800000 */
.L_x_4641:
        /* <DEDUP_REMOVED lines=43> */
.L_x_4652:
[----:B------:R-:W-:Y:S05]  /*2bb0*/  BSYNC B2 ;  /* 0x0000000000027941 */ /* 0x000fea0003800000 */
.L_x_4651:
[----:B------:R-:W-:-:S07]  /*2bc0*/  FMUL.FTZ R19, R19, R8 ;  /* 0x0000000813137220 */ /* 0x000fce0000410000 */
.L_x_4650:
[----:B------:R-:W-:Y:S05]  /*2bd0*/  BSYNC B1 ;  /* 0x0000000000017941 */ /* 0x000fea0003800000 */
.L_x_4649:
[----:B------:R-:W-:-:S07]  /*2be0*/  F2FP.BF16.F32.PACK_AB R6, RZ, R19 ;  /* 0x00000013ff06723e */ /* 0x000fce00000010ff */
.L_x_4648:
[----:B------:R-:W-:Y:S05]  /*2bf0*/  BSYNC B0 ;  /* 0x0000000000007941 */ /* 0x000fea0003800000 */
.L_x_4647:
        /* <DEDUP_REMOVED lines=43> */
.L_x_4658:
[----:B------:R-:W-:Y:S05]  /*2eb0*/  BSYNC B2 ;  /* 0x0000000000027941 */ /* 0x000fea0003800000 */
.L_x_4657:
[----:B------:R-:W-:-:S07]  /*2ec0*/  FMUL.FTZ R7, R20, R9 ;  /* 0x0000000914077220 */ /* 0x000fce0000410000 */
.L_x_4656:
[----:B------:R-:W-:Y:S05]  /*2ed0*/  BSYNC B1 ;  /* 0x0000000000017941 */ /* 0x000fea0003800000 */
.L_x_4655:
[----:B------:R-:W-:-:S07]  /*2ee0*/  F2FP.BF16.F32.PACK_AB R7, RZ, R7 ;  /* 0x00000007ff07723e */ /* 0x000fce00000010ff */
.L_x_4654:
[----:B------:R-:W-:Y:S05]  /*2ef0*/  BSYNC B0 ;  /* 0x0000000000007941 */ /* 0x000fea0003800000 */
.L_x_4653:
        /* <DEDUP_REMOVED lines=43> */
.L_x_4664:
[----:B------:R-:W-:Y:S05]  /*31b0*/  BSYNC B2 ;  /* 0x0000000000027941 */ /* 0x000fea0003800000 */
.L_x_4663:
[----:B------:R-:W-:-:S07]  /*31c0*/  FMUL.FTZ R11, R14, R11 ;  /* 0x0000000b0e0b7220 */ /* 0x000fce0000410000 */
.L_x_4662:
[----:B------:R-:W-:Y:S05]  /*31d0*/  BSYNC B1 ;  /* 0x0000000000017941 */ /* 0x000fea0003800000 */
.L_x_4661:
[----:B------:R-:W-:-:S07]  /*31e0*/  F2FP.BF16.F32.PACK_AB R8, RZ, R11 ;  /* 0x0000000bff08723e */ /* 0x000fce00000010ff */
.L_x_4660:
[----:B------:R-:W-:Y:S05]  /*31f0*/  BSYNC B0 ;  /* 0x0000000000007941 */ /* 0x000fea0003800000 */
.L_x_4659:
[----:B------:R-:W0:Y:S01]  /*3200*/  @!P0 LDC.64 R10, c[0x0][0x228] ;  /* 0x00008a00ff0a8b82 */ /* 0x000e220000000a00 */
[----:B------:R-:W-:Y:S01]  /*3210*/  @!P0 IADD3 R9, R16, R18, RZ ;  /* 0x0000001210098210 */ /* 0x000fe20007ffe0ff */
[----:B------:R-:W-:Y:S01]  /*3220*/  BSSY B0, `(.L_x_4665) ;  /* 0x0000030000007945 */ /* 0x000fe20003800000 */
[----:B------:R-:W-:-:S03]  /*3230*/  @!P0 IADD3 R18, R18, 0x80, RZ ;  /* 0x0000008012128810 */ /* 0x000fc60007ffe0ff */
[----:B------:R-:W-:Y:S01]  /*3240*/  BSSY B1, `(.L_x_4666) ;  /* 0x0000027000017945 */ /* 0x000fe20003800000 */
[----:B0-----:R-:W-:-:S05]  /*3250*/  @!P0 IMAD.WIDE.U32 R10, R9, 0x2, R10 ;  /* 0x00000002090a8825 */ /* 0x001fca00078e000a */
[----:B------:R0:W-:Y:S01]  /*3260*/  @!P0 STG.E.U16 desc[UR4][R10.64], R2 ;  /* 0x000000020a008986 */ /* 0x0001e2000c101504 */
[----:B------:R-:W-:-:S13]  /*3270*/  ISETP.GE.AND P0, PT, R18, R17, PT ;  /* 0x000000111200720c */ /* 0x000fda0003f06270 */
[----:B0-----:R-:W-:Y:S05]  /*3280*/  @P0 BRA `(.L_x_4667) ;  /* 0x0000000000300947 */ /* 0x001fea0003800000 */
[----:B------:R-:W0:Y:S01]  /*3290*/  LDC.64 R10, c[0x0][0x228] ;  /* 0x00008a00ff0a7b82 */ /* 0x000e220000000a00 */
[----:B------:R-:W-:Y:S02]  /*32a0*/  IADD3 R9, R16, R18, RZ ;  /* 0x0000001210097210 */ /* 0x000fe40007ffe0ff */
[----:B------:R-:W-:-:S04]  /*32b0*/  IADD3 R18, R18, 0x80, RZ ;  /* 0x0000008012127810 */ /* 0x000fc80007ffe0ff */
[----:B------:R-:W-:Y:S01]  /*32c0*/  ISETP.GE.AND P0, PT, R18, R17, PT ;  /* 0x000000111200720c */ /* 0x000fe20003f06270 */
[----:B0-----:R-:W-:-:S05]  /*32d0*/  IMAD.WIDE.U32 R10, R9, 0x2, R10 ;  /* 0x00000002090a7825 */ /* 0x001fca00078e000a */
[----:B-----5:R0:W-:Y:S07]  /*32e0*/  STG.E.U16 desc[UR4][R10.64], R0 ;  /* 0x000000000a007986 */ /* 0x0201ee000c101504 */
[----:B------:R-:W-:Y:S05]  /*32f0*/  @P0 BRA `(.L_x_4668) ;  /* 0x0000000000300947 */ /* 0x000fea0003800000 */
[----:B0-----:R-:W0:Y:S01]  /*3300*/  LDC.64 R10, c[0x0][0x228] ;  /* 0x00008a00ff0a7b82 */ /* 0x001e220000000a00 */
[----:B------:R-:W-:Y:S02]  /*3310*/  IADD3 R9, R16, R18, RZ ;  /* 0x0000001210097210 */ /* 0x000fe40007ffe0ff */
[----:B------:R-:W-:-:S03]  /*3320*/  IADD3 R18, R18, 0x80, RZ ;  /* 0x0000008012127810 */ /* 0x000fc60007ffe0ff */
[----:B0-----:R-:W-:-:S05]  /*3330*/  IMAD.WIDE.U32 R10, R9, 0x2, R10 ;  /* 0x00000002090a7825 */ /* 0x001fca00078e000a */
[----:B------:R0:W-:Y:S02]  /*3340*/  STG.E.U16 desc[UR4][R10.64], R3 ;  /* 0x000000030a007986 */ /* 0x0001e4000c101504 */
.L_x_4667:
[----:B------:R-:W-:-:S13]  /*3350*/  ISETP.GE.AND P0, PT, R18, R17, PT ;  /* 0x000000111200720c */ /* 0x000fda0003f06270 */
[----:B------:R-:W-:Y:S05]  /*3360*/  @P0 BRA `(.L_x_4669) ;  /* 0x0000000000300947 */ /* 0x000fea0003800000 */
[----:B0-----:R-:W0:Y:S01]  /*3370*/  LDC.64 R2, c[0x0][0x228] ;  /* 0x00008a00ff027b82 */ /* 0x001e220000000a00 */
[----:B------:R-:W-:Y:S02]  /*3380*/  IADD3 R9, R16, R18, RZ ;  /* 0x0000001210097210 */ /* 0x000fe40007ffe0ff */
[----:B------:R-:W-:-:S03]  /*3390*/  IADD3 R18, R18, 0x80, RZ ;  /* 0x0000008012127810 */ /* 0x000fc60007ffe0ff */
[----:B0-----:R-:W-:-:S05]  /*33a0*/  IMAD.WIDE.U32 R2, R9, 0x2, R2 ;  /* 0x0000000209027825 */ /* 0x001fca00078e0002 */
[----:B------:R1:W-:Y:S02]  /*33b0*/  STG.E.U16 desc[UR4][R2.64], R4 ;  /* 0x0000000402007986 */ /* 0x0003e4000c101504 */
.L_x_4668:
[----:B------:R-:W-:-:S13]  /*33c0*/  ISETP.GE.AND P0, PT, R18, R17, PT ;  /* 0x000000111200720c */ /* 0x000fda0003f06270 */
[----:B------:R-:W-:Y:S05]  /*33d0*/  @P0 BRA `(.L_x_4670) ;  /* 0x0000000000340947 */ /* 0x000fea0003800000 */
[----:B-1----:R-:W1:Y:S01]  /*33e0*/  LDC.64 R2, c[0x0][0x228] ;  /* 0x00008a00ff027b82 */ /* 0x002e620000000a00 */
[----:B------:R-:W-:Y:S02]  /*33f0*/  IADD3 R9, R16, R18, RZ ;  /* 0x0000001210097210 */ /* 0x000fe40007ffe0ff */
[----:B------:R-:W-:-:S03]  /*3400*/  IADD3 R18, R18, 0x80, RZ ;  /* 0x0000008012127810 */ /* 0x000fc60007ffe0ff */
[----:B-1----:R-:W-:-:S05]  /*3410*/  IMAD.WIDE.U32 R2, R9, 0x2, R2 ;  /* 0x0000000209027825 */ /* 0x002fca00078e0002 */
[----:B------:R1:W-:Y:S02]  /*3420*/  STG.E.U16 desc[UR4][R2.64], R5 ;  /* 0x0000000502007986 */ /* 0x0003e4000c101504 */
.L_x_4669:
        /* <DEDUP_REMOVED lines=8> */
.L_x_4670:
[----:B------:R-:W-:Y:S05]  /*34b0*/  BSYNC B1 ;  /* 0x0000000000017941 */ /* 0x000fea0003800000 */
.L_x_4666:
[----:B------:R-:W-:-:S13]  /*34c0*/  ISETP.GE.AND P0, PT, R18, R17, PT ;  /* 0x000000111200720c */ /* 0x000fda0003f06270 */
[----:B-12---:R-:W1:Y:S01]  /*34d0*/  @!P0 LDC.64 R2, c[0x0][0x228] ;  /* 0x00008a00ff028b82 */ /* 0x006e620000000a00 */
[----:B------:R-:W-:Y:S02]  /*34e0*/  @!P0 IADD3 R5, R16, R18, RZ ;  /* 0x0000001210058210 */ /* 0x000fe40007ffe0ff */
[----:B------:R-:W-:-:S03]  /*34f0*/  @!P0 IADD3 R18, R18, 0x80, RZ ;  /* 0x0000008012128810 */ /* 0x000fc60007ffe0ff */
[----:B-1----:R-:W-:-:S05]  /*3500*/  @!P0 IMAD.WIDE.U32 R2, R5, 0x2, R2 ;  /* 0x0000000205028825 */ /* 0x002fca00078e0002 */
[----:B------:R2:W-:Y:S02]  /*3510*/  @!P0 STG.E.U16 desc[UR4][R2.64], R7 ;  /* 0x0000000702008986 */ /* 0x0005e4000c101504 */
.L_x_4671:
[----:B------:R-:W-:Y:S05]  /*3520*/  BSYNC B0 ;  /* 0x0000000000007941 */ /* 0x000fea0003800000 */
.L_x_4665:
        /* <DEDUP_REMOVED lines=8> */
.L_x_4672:
        /* <DEDUP_REMOVED lines=13> */
.L_x_7936:


//--------------------- .text._ZN2at6native29vectorized_elementwise_kernelILi4EZZZNS0_65_GLOBAL__N__cd49fe81_27_ActivationSoftplusKernel_cu_1520ed90_292715softplus_kernelERNS_18TensorIteratorBaseERKN3c106ScalarES8_ENKUlvE_clEvENKUlvE2_clEvEUlNS5_8BFloat16EE_St5arrayIPcLm2EEEEviT0_T1_ --------------------------
	.section	.text._ZN2at6native29vectorized_elementwise_kernelILi4EZZZNS0_65_GLOBAL__N__cd49fe81_27_ActivationSoftplusKernel_cu_1520ed90_292715softplus_kernelERNS_18TensorIteratorBaseERKN3c106ScalarES8_ENKUlvE_clEvENKUlvE2_clEvEUlNS5_8BFloat16EE_St5arrayIPcLm2EEEEviT0_T1_,"ax",@progbits
	.align	128
        .global         _ZN2at6native29vectorized_elementwise_kernelILi4EZZZNS0_65_GLOBAL__N__cd49fe81_27_ActivationSoftplusKernel_cu_1520ed90_292715softplus_kernelERNS_18TensorIteratorBaseERKN3c106ScalarES8_ENKUlvE_clEvENKUlvE2_clEvEUlNS5_8BFloat16EE_St5arrayIPcLm2EEEEviT0_T1_
        .type           _ZN2at6native29vectorized_elementwise_kernelILi4EZZZNS0_65_GLOBAL__N__cd49fe81_27_ActivationSoftplusKernel_cu_1520ed90_292715softplus_kernelERNS_18TensorIteratorBaseERKN3c106ScalarES8_ENKUlvE_clEvENKUlvE2_clEvEUlNS5_8BFloat16EE_St5arrayIPcLm2EEEEviT0_T1_,@function
        .size           _ZN2at6native29vectorized_elementwise_kernelILi4EZZZNS0_65_GLOBAL__N__cd49fe81_27_ActivationSoftplusKernel_cu_1520ed90_292715softplus_kernelERNS_18TensorIteratorBaseERKN3c106ScalarES8_ENKUlvE_clEvENKUlvE2_clEvEUlNS5_8BFloat16EE_St5arrayIPcLm2EEEEviT0_T1_,(.L_x_7937 - _ZN2at6native29vectorized_elementwise_kernelILi4EZZZNS0_65_GLOBAL__N__cd49fe81_27_ActivationSoftplusKernel_cu_1520ed90_292715softplus_kernelERNS_18TensorIteratorBaseERKN3c106ScalarES8_ENKUlvE_clEvENKUlvE2_clEvEUlNS5_8BFloat16EE_St5arrayIPcLm2EEEEviT0_T1_)
        .other          _ZN2at6native29vectorized_elementwise_kernelILi4EZZZNS0_65_GLOBAL__N__cd49fe81_27_ActivationSoftplusKernel_cu_1520ed90_292715softplus_kernelERNS_18TensorIteratorBaseERKN3c106ScalarES8_ENKUlvE_clEvENKUlvE2_clEvEUlNS5_8BFloat16EE_St5arrayIPcLm2EEEEviT0_T1_,@"STO_CUDA_ENTRY STV_DEFAULT"
_ZN2at6native29vectorized_elementwise_kernelILi4EZZZNS0_65_GLOBAL__N__cd49fe81_27_ActivationSoftplusKernel_cu_1520ed90_292715softplus_kernelERNS_18TensorIteratorBaseERKN3c106ScalarES8_ENKUlvE_clEvENKUlvE2_clEvEUlNS5_8BFloat16EE_St5arrayIPcLm2EEEEviT0_T1_:
.text._ZN2at6native29vectorized_elementwise_kernelILi4EZZZNS0_65_GLOBAL__N__cd49fe81_27_ActivationSoftplusKernel_cu_1520ed90_292715softplus_kernelERNS_18TensorIteratorBaseERKN3c106ScalarES8_ENKUlvE_clEvENKUlvE2_clEvEUlNS5_8BFloat16EE_St5arrayIPcLm2EEEEviT0_T1_:
        /* <DEDUP_REMOVED lines=13> */
[----:B------:R-:W2:Y:S04]  /*00d0*/  LDG.E.64 R4, desc[UR4][R8.64] ;  /* 0x0000000408047981 */ /* 0x000ea8000c1e1b00 */
[----:B------:R0:W5:Y:S01]  /*00e0*/  LDG.E.64 R2, desc[UR4][R8.64+0x400] ;  /* 0x0004000408027981 */ /* 0x000162000c1e1b00 */
[----:B------:R-:W-:Y:S01]  /*00f0*/  BSSY B0, `(.L_x_4674) ;  /* 0x0000029000007945 */ /* 0x000fe20003800000 */
[C---:B--2---:R-:W-:Y:S02]  /*0100*/  SHF.L.U32 R6, R4.reuse, 0x10, RZ ;  /* 0x0000001004067819 */ /* 0x044fe400000006ff */
        /* <DEDUP_REMOVED lines=37> */
.L_x_4677:
[----:B------:R-:W-:Y:S05]  /*0360*/  BSYNC B1 ;  /* 0x0000000000017941 */ /* 0x000fea0003800000 */
.L_x_4676:
[----:B------:R-:W-:-:S07]  /*0370*/  FMUL.FTZ R6, R10, R7 ;  /* 0x000000070a067220 */ /* 0x000fce0000410000 */
.L_x_4675:
[----:B------:R-:W-:Y:S05]  /*0380*/  BSYNC B0 ;  /* 0x0000000000007941 */ /* 0x000fea0003800000 */
.L_x_4674:
        /* <DEDUP_REMOVED lines=38> */
.L_x_4681:
[----:B------:R-:W-:Y:S05]  /*05f0*/  BSYNC B1 ;  /* 0x0000000000017941 */ /* 0x000fea0003800000 */
.L_x_4680:
[----:B------:R-:W-:-:S07]  /*0600*/  FMUL.FTZ R7, R10, R7 ;  /* 0x000000070a077220 */ /* 0x000fce0000410000 */
.L_x_4679:
[----:B------:R-:W-:Y:S05]  /*0610*/  BSYNC B0 ;  /* 0x0000000000007941 */ /* 0x000fea0003800000 */
.L_x_4678:
        /* <DEDUP_REMOVED lines=39> */
.L_x_4685:
[----:B------:R-:W-:Y:S05]  /*0890*/  BSYNC B1 ;  /* 0x0000000000017941 */ /* 0x000fea0003800000 */
.L_x_4684:
[----:B------:R-:W-:-:S07]  /*08a0*/  FMUL.FTZ R4, R13, R8 ;  /* 0x000000080d047220 */ /* 0x000fce0000410000 */
.L_x_4683:
[----:B------:R-:W-:Y:S05]  /*08b0*/  BSYNC B0 ;  /* 0x0000000000007941 */ /* 0x000fea0003800000 */
.L_x_4682:
        /* <DEDUP_REMOVED lines=38> */
.L_x_4689:
[----:B------:R-:W-:Y:S05]  /*0b20*/  BSYNC B1 ;  /* 0x0000000000017941 */ /* 0x000fea0003800000 */
.L_x_4688:
[----:B------:R-:W-:-:S07]  /*0b30*/  FMUL.FTZ R5, R11, R8 ;  /* 0x000000080b057220 */ /* 0x000fce0000410000 */
.L_x_4687:
[----:B------:R-:W-:Y:S05]  /*0b40*/  BSYNC B0 ;  /* 0x0000000000007941 */ /* 0x000fea0003800000 */
.L_x_4686:
        /* <DEDUP_REMOVED lines=39> */
.L_x_4693:
[----:B------:R-:W-:Y:S05]  /*0dc0*/  BSYNC B1 ;  /* 0x0000000000017941 */ /* 0x000fea0003800000 */
.L_x_4692:
[----:B------:R-:W-:-:S07]  /*0dd0*/  FMUL.FTZ R8, R12, R9 ;  /* 0x000000090c087220 */ /* 0x000fce0000410000 */
.L_x_4691:
[----:B------:R-:W-:Y:S05]  /*0de0*/  BSYNC B0 ;  /* 0x0000000000007941 */ /* 0x000fea0003800000 */
.L_x_4690:
        /* <DEDUP_REMOVED lines=38> */
.L_x_4697:
[----:B------:R-:W-:Y:S05]  /*1050*/  BSYNC B1 ;  /* 0x0000000000017941 */ /* 0x000fea0003800000 */
.L_x_4696:
[----:B------:R-:W-:-:S07]  /*1060*/  FMUL.FTZ R9, R12, R9 ;  /* 0x000000090c097220 */ /* 0x000fce0000410000 */
.L_x_4695:
[----:B------:R-:W-:Y:S05]  /*1070*/  BSYNC B0 ;  /* 0x0000000000007941 */ /* 0x000fea0003800000 */
.L_x_4694:
        /* <DEDUP_REMOVED lines=39> */
.L_x_4701:
[----:B------:R-:W-:Y:S05]  /*12f0*/  BSYNC B1 ;  /* 0x0000000000017941 */ /* 0x000fea0003800000 */
.L_x_4700:
[----:B------:R-:W-:-:S07]  /*1300*/  FMUL.FTZ R2, R15, R10 ;  /* 0x0000000a0f027220 */ /* 0x000fce0000410000 */
.L_x_4699:
[----:B------:R-:W-:Y:S05]  /*1310*/  BSYNC B0 ;  /* 0x0000000000007941 */ /* 0x000fea0003800000 */
.L_x_4698:
        /* <DEDUP_REMOVED lines=38> */
.L_x_4705:
[----:B------:R-:W-:Y:S05]  /*1580*/  BSYNC B1 ;  /* 0x0000000000017941 */ /* 0x000fea0003800000 */
.L_x_4704:
[----:B------:R-:W-:-:S07]  /*1590*/  FMUL.FTZ R13, R13, R10 ;  /* 0x0000000a0d0d7220 */ /* 0x000fce0000410000 */
.L_x_4703:
[----:B------:R-:W-:Y:S05]  /*15a0*/  BSYNC B0 ;  /* 0x0000000000007941 */ /* 0x000fea0003800000 */
.L_x_4702:
[----:B------:R-:W0:Y:S01]  /*15b0*/  LDC.64 R10, c[0x0][0x228] ;  /* 0x00008a00ff0a7b82 */ /* 0x000e220000000a00 */
[----:B------:R-:W-:Y:S02]  /*15c0*/  F2FP.BF16.F32.PACK_AB R6, R7, R6 ;  /* 0x000000060706723e */ /* 0x000fe400000010ff */
[----:B------:R-:W-:Y:S02]  /*15d0*/  F2FP.BF16.F32.PACK_AB R8, R9, R8 ;  /* 0x000000080908723e */ /* 0x000fe400000010ff */
[----:B------:R-:W-:Y:S02]  /*15e0*/  F2FP.BF16.F32.PACK_AB R7, R5, R4 ;  /* 0x000000040507723e */ /* 0x000fe400000010ff */
[----:B------:R-:W-:Y:S01]  /*15f0*/  F2FP.BF16.F32.PACK_AB R9, R13, R2 ;  /* 0x000000020d09723e */ /* 0x000fe200000010ff */
[----:B0-----:R-:W-:-:S04]  /*1600*/  IMAD.WIDE.U32 R16, R16, 0x2, R10 ;  /* 0x0000000210107825 */ /* 0x001fc800078e000a */
[----:B------:R-:W-:-:S05]  /*1610*/  IMAD.WIDE R16, R0, 0x8, R16 ;  /* 0x0000000800107825 */ /* 0x000fca00078e0210 */
[----:B------:R-:W-:Y:S04]  /*1620*/  STG.E.64 desc[UR4][R16.64], R6 ;  /* 0x0000000610007986 */ /* 0x000fe8000c101b04 */
[----:B------:R-:W-:Y:S01]  /*1630*/  STG.E.64 desc[UR4][R16.64+0x400], R8 ;  /* 0x0004000810007986 */ /* 0x000fe2000c101b04 */
[----:B------:R-:W-:Y:S05]  /*1640*/  EXIT ;  /* 0x000000000000794d */ /* 0x000fea0003800000 */
.L_x_4673:
        /* <DEDUP_REMOVED lines=98> */
.L_x_4711:
[----:B------:R-:W-:Y:S05]  /*1c70*/  BSYNC B2 ;  /* 0x0000000000027941 */ /* 0x000fea0003800000 */
.L_x_4710:
[----:B------:R-:W-:-:S07]  /*1c80*/  FMUL.FTZ R5, R8, R5 ;  /* 0x0000000508057220 */ /* 0x000fce0000410000 */
.L_x_4709:
[----:B------:R-:W-:Y:S05]  /*1c90*/  BSYNC B1 ;  /* 0x0000000000017941 */ /* 0x000fea0003800000 */
.L_x_4708:
[----:B------:R-:W-:-:S07]  /*1ca0*/  F2FP.BF16.F32.PACK_AB R2, RZ, R5 ;  /* 0x00000005ff02723e */ /* 0x000fce00000010ff */
.L_x_4707:
[----:B------:R-:W-:Y:S05]  /*1cb0*/  BSYNC B0 ;  /* 0x0000000000007941 */ /* 0x000fea0003800000 */
.L_x_4706:
        /* <DEDUP_REMOVED lines=43> */
.L_x_4717:
[----:B------:R-:W-:Y:S05]  /*1f70*/  BSYNC B2 ;  /* 0x0000000000027941 */ /* 0x000fea0003800000 */
.L_x_4716:
[----:B------:R-:W-:-:S07]  /*1f80*/  FMUL.FTZ R3, R4, R3 ;  /* 0x0000000304037220 */ /* 0x000fce0000410000 */
.L_x_4715:
[----:B------:R-:W-:Y:S05]  /*1f90*/  BSYNC B1 ;  /* 0x0000000000017941 */ /* 0x000fea0003800000 */
.L_x_4714:
[----:B------:R-:W-:-:S07]  /*1fa0*/  F2FP.BF16.F32.PACK_AB R0, RZ, R3 ;  /* 0x00000003ff00723e */ /* 0x000fce00000010ff */
.L_x_4713:
[----:B------:R-:W-:Y:S05]  /*1fb0*/  BSYNC B0 ;  /* 0x0000000000007941 */ /* 0x000fea0003800000 */
.L_x_4712:
        /* <DEDUP_REMOVED lines=43> */
.L_x_4723:
[----:B------:R-:W-:Y:S05]  /*2270*/  BSYNC B2 ;  /* 0x0000000000027941 */ /* 0x000fea0003800000 */
.L_x_4722:
[----:B------:R-:W-:-:S07]  /*2280*/  FMUL.FTZ R3, R10, R5 ;  /* 0x000000050a037220 */ /* 0x000fce0000410000 */
.L_x_4721:
[----:B------:R-:W-:Y:S05]  /*2290*/  BSYNC B1 ;  /* 0x0000000000017941 */ /* 0x000fea0003800000 */
.L_x_4720:
[----:B------:R-:W-:-:S07]  /*22a0*/  F2FP.BF16.F32.PACK_AB R3, RZ, R3 ;  /* 0x00000003ff03723e */ /* 0x000fce00000010ff */
.L_x_4719:
[----:B------:R-:W-:Y:S05]  /*22b0*/  BSYNC B0 ;  /* 0x0000000000007941 */ /* 0x000fea0003800000 */
.L_x_4718:
        /* <DEDUP_REMOVED lines=43> */
.L_x_4729:
[----:B------:R-:W-:Y:S05]  /*2570*/  BSYNC B2 ;  /* 0x0000000000027941 */ /* 0x000fea0003800000 */
.L_x_4728:
[----:B------:R-:W-:-:S07]  /*2580*/  FMUL.FTZ R23, R23, R6 ;  /* 0x0000000617177220 */ /* 0x000fce0000410000 */
.L_x_4727:
[----:B------:R-:W-:Y:S05]  /*2590*/  BSYNC B1 ;  /* 0x0000000000017941 */ /* 0x000fea0003800000 */
.L_x_4726:
[----:B------:R-:W-:-:S07]  /*25a0*/  F2FP.BF16.F32.PACK_AB R4, RZ, R23 ;  /* 0x00000017ff04723e */ /* 0x000fce00000010ff */
.L_x_4725:
[----:B------:R-:W-:Y:S05]  /*25b0*/  BSYNC B0 ;  /* 0x0000000000007941 */ /* 0x000fea0003800000 */
.L_x_4724:
        /* <DEDUP_REMOVED lines=43> */
.L_x_4735:
[----:B------:R-:W-:Y:S05]  /*2870*/  BSYNC B2 ;  /* 0x0000000000027941 */ /* 0x000fea0003800000 */
.L_x_4734:
[----:B------:R-:W-:-:S07]  /*2880*/  FMUL.FTZ R5, R14, R7 ;  /* 0x000000070e057220 */ /* 0x000fce0000410000 */
.L_x_4733:
[----:B------:R-:W-:Y:S05]  /*2890*/  BSYNC B1 ;  /* 0x0000000000017941 */ /* 0x000fea0003800000 */
.L_x_4732:
[----:B------:R-:W-:-:S07]  /*28a0*/  F2FP.BF16.F32.PACK_AB R5, RZ, R5 ;  /* 0x00000005ff05723e */ /* 0x000fce00000010ff */
.L_x_4731:
[----:B------:R-:W-:Y:S05]  /*28b0*/  BSYNC B0 ;  /* 0x0000000000007941 */ /* 0x000fea0003800000 */
.L_x_4730:
        /* <DEDUP_REMOVED lines=43> */
.L_x_4741:
[----:B------:R-:W-:Y:S05]  /*2b70*/  BSYNC B2 ;  /* 0x0000000000027941 */ /* 0x000fea0003800000 */
.L_x_4740:
[----:B------:R-:W-:-:S07]  /*2b80*/  FMUL.FTZ R19, R19, R8 ;  /* 0x0000000813137220 */ /* 0x000fce0000410000 */
.L_x_4739:
[----:B------:R-:W-:Y:S05]  /*2b90*/  BSYNC B1 ;  /* 0x0000000000017941 */ /* 0x000fea0003800000 */
.L_x_4738:
[----:B------:R-:W-:-:S07]  /*2ba0*/  F2FP.BF16.F32.PACK_AB R6, RZ, R19 ;  /* 0x00000013ff06723e */ /* 0x000fce00000010ff */
.L_x_4737:
[----:B------:R-:W-:Y:S05]  /*2bb0*/  BSYNC B0 ;  /* 0x0000000000007941 */ /* 0x000fea0003800000 */
.L_x_4736:
        /* <DEDUP_REMOVED lines=43> */
.L_x_4747:
[----:B------:R-:W-:Y:S05]  /*2e70*/  BSYNC B2 ;  /* 0x0000000000027941 */ /* 0x000fea0003800000 */
.L_x_4746:
[----:B------:R-:W-:-:S07]  /*2e80*/  FMUL.FTZ R7, R20, R9 ;  /* 0x0000000914077220 */ /* 0x000fce0000410000 */
.L_x_4745:
[----:B------:R-:W-:Y:S05]  /*2e90*/  BSYNC B1 ;  /* 0x0000000000017941 */ /* 0x000fea0003800000 */
.L_x_4744:
[----:B------:R-:W-:-:S07]  /*2ea0*/  F2FP.BF16.F32.PACK_AB R7, RZ, R7 ;  /* 0x00000007ff07723e */ /* 0x000fce00000010ff */
.L_x_4743:
[----:B------:R-:W-:Y:S05]  /*2eb0*/  BSYNC B0 ;  /* 0x0000000000007941 */ /* 0x000fea0003800000 */
.L_x_4742:
        /* <DEDUP_REMOVED lines=43> */
.L_x_4753:
[----:B------:R-:W-:Y:S05]  /*3170*/  BSYNC B2 ;  /* 0x0000000000027941 */ /* 0x000fea0003800000 */
.L_x_4752:
[----:B------:R-:W-:-:S07]  /*3180*/  FMUL.FTZ R11, R14, R11 ;  /* 0x0000000b0e0b7220 */ /* 0x000fce0000410000 */
.L_x_4751:
[----:B------:R-:W-:Y:S05]  /*3190*/  BSYNC B1 ;  /* 0x0000000000017941 */ /* 0x000fea0003800000 */
.L_x_4750:
[----:B------:R-:W-:-:S07]  /*31a0*/  F2FP.BF16.F32.PACK_AB R8, RZ, R11 ;  /* 0x0000000bff08723e */ /* 0x000fce00000010ff */
.L_x_4749:
[----:B------:R-:W-:Y:S05]  /*31b0*/  BSYNC B0 ;  /* 0x0000000000007941 */ /* 0x000fea0003800000 */
.L_x_4748:
        /* <DEDUP_REMOVED lines=21> */
.L_x_4756:
[----:B------:R-:W-:-:S13]  /*3310*/  ISETP.GE.AND P0, PT, R18, R17, PT ;  /* 0x000000111200720c */ /* 0x000fda0003f06270 */
[----:B------:R-:W-:Y:S05]  /*3320*/  @P0 BRA `(.L_x_4758) ;  /* 0x0000000000300947 */ /* 0x000fea0003800000 */
[----:B0-----:R-:W0:Y:S01]  /*3330*/  LDC.64 R2, c[0x0][0x228] ;  /* 0x00008a00ff027b82 */ /* 0x001e220000000a00 */
[----:B------:R-:W-:Y:S02]  /*3340*/  IADD3 R9, R16, R18, RZ ;  /* 0x0000001210097210 */ /* 0x000fe40007ffe0ff */
[----:B------:R-:W-:-:S03]  /*3350*/  IADD3 R18, R18, 0x80, RZ ;  /* 0x0000008012127810 */ /* 0x000fc60007ffe0ff */
[----:B0-----:R-:W-:-:S05]  /*3360*/  IMAD.WIDE.U32 R2, R9, 0x2, R2 ;  /* 0x0000000209027825 */ /* 0x001fca00078e0002 */
[----:B------:R1:W-:Y:S02]  /*3370*/  STG.E.U16 desc[UR4][R2.64], R4 ;  /* 0x0000000402007986 */ /* 0x0003e4000c101504 */
.L_x_4757:
[----:B------:R-:W-:-:S13]  /*3380*/  ISETP.GE.AND P0, PT, R18, R17, PT ;  /* 0x000000111200720c */ /* 0x000fda0003f06270 */
[----:B------:R-:W-:Y:S05]  /*3390*/  @P0 BRA `(.L_x_4759) ;  /* 0x0000000000340947 */ /* 0x000fea0003800000 */
[----:B-1----:R-:W1:Y:S01]  /*33a0*/  LDC.64 R2, c[0x0][0x228] ;  /* 0x00008a00ff027b82 */ /* 0x002e620000000a00 */
[----:B------:R-:W-:Y:S02]  /*33b0*/  IADD3 R9, R16, R18, RZ ;  /* 0x0000001210097210 */ /* 0x000fe40007ffe0ff */
[----:B------:R-:W-:-:S03]  /*33c0*/  IADD3 R18, R18, 0x80, RZ ;  /* 0x0000008012127810 */ /* 0x000fc60007ffe0ff */
[----:B-1----:R-:W-:-:S05]  /*33d0*/  IMAD.WIDE.U32 R2, R9, 0x2, R2 ;  /* 0x0000000209027825 */ /* 0x002fca00078e0002 */
[----:B------:R1:W-:Y:S02]  /*33e0*/  STG.E.U16 desc[UR4][R2.64], R5 ;  /* 0x0000000502007986 */ /* 0x0003e4000c101504 */
.L_x_4758:
        /* <DEDUP_REMOVED lines=8> */
.L_x_4759:
[----:B------:R-:W-:Y:S05]  /*3470*/  BSYNC B1 ;  /* 0x0000000000017941 */ /* 0x000fea0003800000 */
.L_x_4755:
[----:B------:R-:W-:-:S13]  /*3480*/  ISETP.GE.AND P0, PT, R18, R17, PT ;  /* 0x000000111200720c */ /* 0x000fda0003f06270 */
[----:B-12---:R-:W1:Y:S01]  /*3490*/  @!P0 LDC.64 R2, c[0x0][0x228] ;  /* 0x00008a00ff028b82 */ /* 0x006e620000000a00 */
[----:B------:R-:W-:Y:S02]  /*34a0*/  @!P0 IADD3 R5, R16, R18, RZ ;  /* 0x0000001210058210 */ /* 0x000fe40007ffe0ff */
[----:B------:R-:W-:-:S03]  /*34b0*/  @!P0 IADD3 R18, R18, 0x80, RZ ;  /* 0x0000008012128810 */ /* 0x000fc60007ffe0ff */
[----:B-1----:R-:W-:-:S05]  /*34c0*/  @!P0 IMAD.WIDE.U32 R2, R5, 0x2, R2 ;  /* 0x0000000205028825 */ /* 0x002fca00078e0002 */
[----:B------:R2:W-:Y:S02]  /*34d0*/  @!P0 STG.E.U16 desc[UR4][R2.64], R7 ;  /* 0x0000000702008986 */ /* 0x0005e4000c101504 */
.L_x_4760:
[----:B------:R-:W-:Y:S05]  /*34e0*/  BSYNC B0 ;  /* 0x0000000000007941 */ /* 0x000fea0003800000 */
.L_x_4754:
        /* <DEDUP_REMOVED lines=8> */
.L_x_4761:
        /* <DEDUP_REMOVED lines=9> */
.L_x_7937:


//--------------------- .text._ZN2at6native29vectorized_elementwise_kernelILi8EZZZNS0_65_GLOBAL__N__cd49fe81_27_ActivationSoftplusKernel_cu_1520ed90_292715softplus_kernelERNS_18TensorIteratorBaseERKN3c106ScalarES8_ENKUlvE_clEvENKUlvE2_clEvEUlNS5_8BFloat16EE_St5arrayIPcLm2EEEEviT0_T1_ --------------------------
	.section	.text._ZN2at6native29vectorized_elementwise_kernelILi8EZZZNS0_65_GLOBAL__N__cd49fe81_27_ActivationSoftplusKernel_cu_1520ed90_292715softplus_kernelERNS_18TensorIteratorBaseERKN3c106ScalarES8_ENKUlvE_clEvENKUlvE2_clEvEUlNS5_8BFloat16EE_St5arrayIPcLm2EEEEviT0_T1_,"ax",@progbits
	.align	128
        .global         _ZN2at6native29vectorized_elementwise_kernelILi8EZZZNS0_65_GLOBAL__N__cd49fe81_27_ActivationSoftplusKernel_cu_1520ed90_292715softplus_kernelERNS_18TensorIteratorBaseERKN3c106ScalarES8_ENKUlvE_clEvENKUlvE2_clEvEUlNS5_8BFloat16EE_St5arrayIPcLm2EEEEviT0_T1_
        .type           _ZN2at6native29vectorized_elementwise_kernelILi8EZZZNS0_65_GLOBAL__N__cd49fe81_27_ActivationSoftplusKernel_cu_1520ed90_292715softplus_kernelERNS_18TensorIteratorBaseERKN3c106ScalarES8_ENKUlvE_clEvENKUlvE2_clEvEUlNS5_8BFloat16EE_St5arrayIPcLm2EEEEviT0_T1_,@function
        .size           _ZN2at6native29vectorized_elementwise_kernelILi8EZZZNS0_65_GLOBAL__N__cd49fe81_27_ActivationSoftplusKernel_cu_1520ed90_292715softplus_kernelERNS_18TensorIteratorBaseERKN3c106ScalarES8_ENKUlvE_clEvENKUlvE2_clEvEUlNS5_8BFloat16EE_St5arrayIPcLm2EEEEviT0_T1_,(.L_x_7938 - _ZN2at6native29vectorized_elementwise_kernelILi8EZZZNS0_65_GLOBAL__N__cd49fe81_27_ActivationSoftplusKernel_cu_1520ed90_292715softplus_kernelERNS_18TensorIteratorBaseERKN3c106ScalarES8_ENKUlvE_clEvENKUlvE2_clEvEUlNS5_8BFloat16EE_St5arrayIPcLm2EEEEviT0_T1_)
        .other          _ZN2at6native29vectorized_elementwise_kernelILi8EZZZNS0_65_GLOBAL__N__cd49fe81_27_ActivationSoftplusKernel_cu_1520ed90_292715softplus_kernelERNS_18TensorIteratorBaseERKN3c106ScalarES8_ENKUlvE_clEvENKUlvE2_clEvEUlNS5_8BFloat16EE_St5arrayIPcLm2EEEEviT0_T1_,@"STO_CUDA_ENTRY STV_DEFAULT"
_ZN2at6native29vectorized_elementwise_kernelILi8EZZZNS0_65_GLOBAL__N__cd49fe81_27_ActivationSoftplusKernel_cu_1520ed90_292715softplus_kernelERNS_18TensorIteratorBaseERKN3c106ScalarES8_ENKUlvE_clEvENKUlvE2_clEvEUlNS5_8BFloat16EE_St5arrayIPcLm2EEEEviT0_T1_:
.text._ZN2at6native29vectorized_elementwise_kernelILi8EZZZNS0_65_GLOBAL__N__cd49fe81_27_ActivationSoftplusKernel_cu_1520ed90_292715softplus_kernelERNS_18TensorIteratorBaseERKN3c106ScalarES8_ENKUlvE_clEvENKUlvE2_clEvEUlNS5_8BFloat16EE_St5arrayIPcLm2EEEEviT0_T1_:
        /* <DEDUP_REMOVED lines=12> */
[----:B0-----:R-:W-:-:S06]  /*00c0*/  IMAD.WIDE.U32 R6, R0, 0x10, R2 ;  /* 0x0000001000067825 */ /* 0x001fcc00078e0002 */
[----:B------:R-:W2:Y:S01]  /*00d0*/  LDG.E.128 R4, desc[UR4][R6.64] ;  /* 0x0000000406047981 */ /* 0x000ea2000c1e1d00 */
[----:B------:R-:W-:Y:S01]  /*00e0*/  BSSY B0, `(.L_x_4763) ;  /* 0x0000029000007945 */ /* 0x000fe20003800000 */
[C---:B--2---:R-:W-:Y:S02]  /*00f0*/  SHF.L.U32 R2, R4.reuse, 0x10, RZ ;  /* 0x0000001004027819 */ /* 0x044fe400000006ff */
        /* <DEDUP_REMOVED lines=37> */
.L_x_4766:
[----:B------:R-:W-:Y:S05]  /*0350*/  BSYNC B1 ;  /* 0x0000000000017941 */ /* 0x000fea0003800000 */
.L_x_4765:
[----:B------:R-:W-:-:S07]  /*0360*/  FMUL.FTZ R2, R10, R3 ;  /* 0x000000030a027220 */ /* 0x000fce0000410000 */
.L_x_4764:
[----:B------:R-:W-:Y:S05]  /*0370*/  BSYNC B0 ;  /* 0x0000000000007941 */ /* 0x000fea0003800000 */
.L_x_4763:
        /* <DEDUP_REMOVED lines=38> */
.L_x_4770:
[----:B------:R-:W-:Y:S05]  /*05e0*/  BSYNC B1 ;  /* 0x0000000000017941 */ /* 0x000fea0003800000 */
.L_x_4769:
[----:B------:R-:W-:-:S07]  /*05f0*/  FMUL.FTZ R3, R11, R4 ;  /* 0x000000040b037220 */ /* 0x000fce0000410000 */
.L_x_4768:
[----:B------:R-:W-:Y:S05]  /*0600*/  BSYNC B0 ;  /* 0x0000000000007941 */ /* 0x000fea0003800000 */
.L_x_4767:
        /* <DEDUP_REMOVED lines=39> */
.L_x_4774:
[----:B------:R-:W-:Y:S05]  /*0880*/  BSYNC B1 ;  /* 0x0000000000017941 */ /* 0x000fea0003800000 */
.L_x_4773:
[----:B------:R-:W-:-:S07]  /*0890*/  FMUL.FTZ R4, R13, R8 ;  /* 0x000000080d047220 */ /* 0x000fce0000410000 */
.L_x_4772:
[----:B------:R-:W-:Y:S05]  /*08a0*/  BSYNC B0 ;  /* 0x0000000000007941 */ /* 0x000fea0003800000 */
.L_x_4771:
        /* <DEDUP_REMOVED lines=38> */
.L_x_4778:
[----:B------:R-:W-:Y:S05]  /*0b10*/  BSYNC B1 ;  /* 0x0000000000017941 */ /* 0x000fea0003800000 */
.L_x_4777:
[----:B------:R-:W-:-:S07]  /*0b20*/  FMUL.FTZ R5, R11, R8 ;  /* 0x000000080b057220 */ /* 0x000fce0000410000 */
.L_x_4776:
[----:B------:R-:W-:Y:S05]  /*0b30*/  BSYNC B0 ;  /* 0x0000000000007941 */ /* 0x000fea0003800000 */
.L_x_4775:
        /* <DEDUP_REMOVED lines=39> */
.L_x_4782:
[----:B------:R-:W-:Y:S05]  /*0db0*/  BSYNC B1 ;  /* 0x0000000000017941 */ /* 0x000fea0003800000 */
.L_x_4781:
[----:B------:R-:W-:-:S07]  /*0dc0*/  FMUL.FTZ R8, R12, R9 ;  /* 0x000000090c087220 */ /* 0x000fce0000410000 */
.L_x_4780:
[----:B------:R-:W-:Y:S05]  /*0dd0*/  BSYNC B0 ;  /* 0x0000000000007941 */ /* 0x000fea0003800000 */
.L_x_4779:
        /* <DEDUP_REMOVED lines=38> */
.L_x_4786:
[----:B------:R-:W-:Y:S05]  /*1040*/  BSYNC B1 ;  /* 0x0000000000017941 */ /* 0x000fea0003800000 */
.L_x_4785:
[----:B------:R-:W-:-:S07]  /*1050*/  FMUL.FTZ R9, R12, R9 ;  /* 0x000000090c097220 */ /* 0x000fce0000410000 */
.L_x_4784:
[----:B------:R-:W-:Y:S05]  /*1060*/  BSYNC B0 ;  /* 0x0000000000007941 */ /* 0x000fea0003800000 */
.L_x_4783:
        /* <DEDUP_REMOVED lines=39> */
.L_x_4790:
[----:B------:R-:W-:Y:S05]  /*12e0*/  BSYNC B1 ;  /* 0x0000000000017941 */ /* 0x000fea0003800000 */
.L_x_4789:
[----:B------:R-:W-:-:S07]  /*12f0*/  FMUL.FTZ R10, R15, R10 ;  /* 0x0000000a0f0a7220 */ /* 0x000fce0000410000 */
.L_x_4788:
[----:B------:R-:W-:Y:S05]  /*1300*/  BSYNC B0 ;  /* 0x0000000000007941 */ /* 0x000fea0003800000 */
.L_x_4787:
        /* <DEDUP_REMOVED lines=38> */
.L_x_4794:
[----:B------:R-:W-:Y:S05]  /*1570*/  BSYNC B1 ;  /* 0x0000000000017941 */ /* 0x000fea0003800000 */
.L_x_4793:
[----:B------:R-:W-:-:S07]  /*1580*/  FMUL.FTZ R11, R14, R7 ;  /* 0x000000070e0b7220 */ /* 0x000fce0000410000 */
.L_x_4792:
[----:B------:R-:W-:Y:S05]  /*1590*/  BSYNC B0 ;  /* 0x0000000000007941 */ /* 0x000fea0003800000 */
.L_x_4791:
[----:B------:R-:W0:Y:S01]  /*15a0*/  LDC.64 R6, c[0x0][0x228] ;  /* 0x00008a00ff067b82 */ /* 0x000e220000000a00 */
[----:B------:R-:W-:Y:S02]  /*15b0*/  F2FP.BF16.F32.PACK_AB R5, R5, R4 ;  /* 0x000000040505723e */ /* 0x000fe400000010ff */
[----:B------:R-:W-:Y:S01]  /*15c0*/  F2FP.BF16.F32.PACK_AB R4, R3, R2 ;  /* 0x000000020304723e */ /* 0x000fe200000010ff */
[----:B0-----:R-:W-:Y:S01]  /*15d0*/  IMAD.WIDE.U32 R16, R16, 0x2, R6 ;  /* 0x0000000210107825 */ /* 0x001fe200078e0006 */
[----:B------:R-:W-:Y:S02]  /*15e0*/  F2FP.BF16.F32.PACK_AB R6, R9, R8 ;  /* 0x000000080906723e */ /* 0x000fe400000010ff */
[----:B------:R-:W-:Y:S01]  /*15f0*/  F2FP.BF16.F32.PACK_AB R7, R11, R10 ;  /* 0x0000000a0b07723e */ /* 0x000fe200000010ff */
[----:B------:R-:W-:-:S05]  /*1600*/  IMAD.WIDE R16, R0, 0x10, R16 ;  /* 0x0000001000107825 */ /* 0x000fca00078e0210 */
[----:B------:R-:W-:Y:S01]  /*1610*/  STG.E.128 desc[UR4][R16.64], R4 ;  /* 0x0000000410007986 */ /* 0x000fe2000c101d04 */
[----:B------:R-:W-:Y:S05]  /*1620*/  EXIT ;  /* 0x000000000000794d */ /* 0x000fea0003800000 */
.L_x_4762:
        /* <DEDUP_REMOVED lines=98> */
.L_x_4800:
[----:B------:R-:W-:Y:S05]  /*1c50*/  BSYNC B2 ;  /* 0x0000000000027941 */ /* 0x000fea0003800000 */
.L_x_4799:
[----:B------:R-:W-:-:S07]  /*1c60*/  FMUL.FTZ R5, R8, R5 ;  /* 0x0000000508057220 */ /* 0x000fce0000410000 */
.L_x_4798:
[----:B------:R-:W-:Y:S05]  /*1c70*/  BSYNC B1 ;  /* 0x0000000000017941 */ /* 0x000fea0003800000 */
.L_x_4797:
[----:B------:R-:W-:-:S07]  /*1c80*/  F2FP.BF16.F32.PACK_AB R2, RZ, R5 ;  /* 0x00000005ff02723e */ /* 0x000fce00000010ff */
.L_x_4796:
[----:B------:R-:W-:Y:S05]  /*1c90*/  BSYNC B0 ;  /* 0x0000000000007941 */ /* 0x000fea0003800000 */
.L_x_4795:
        /* <DEDUP_REMOVED lines=43> */
.L_x_4806:
[----:B------:R-:W-:Y:S05]  /*1f50*/  BSYNC B2 ;  /* 0x0000000000027941 */ /* 0x000fea0003800000 */
.L_x_4805:
[----:B------:R-:W-:-:S07]  /*1f60*/  FMUL.FTZ R3, R4, R3 ;  /* 0x0000000304037220 */ /* 0x000fce0000410000 */
.L_x_4804:
[----:B------:R-:W-:Y:S05]  /*1f70*/  BSYNC B1 ;  /* 0x0000000000017941 */ /* 0x000fea0003800000 */
.L_x_4803:
[----:B------:R-:W-:-:S07]  /*1f80*/  F2FP.BF16.F32.PACK_AB R0, RZ, R3 ;  /* 0x00000003ff00723e */ /* 0x000fce00000010ff */
.L_x_4802:
[----:B------:R-:W-:Y:S05]  /*1f90*/  BSYNC B0 ;  /* 0x0000000000007941 */ /* 0x000fea0003800000 */
.L_x_4801:
        /* <DEDUP_REMOVED lines=43> */
.L_x_4812:
[----:B------:R-:W-:Y:S05]  /*2250*/  BSYNC B2 ;  /* 0x0000000000027941 */ /* 0x000fea0003800000 */
.L_x_4811:
[----:B------:R-:W-:-:S07]  /*2260*/  FMUL.FTZ R3, R10, R5 ;  /* 0x000000050a037220 */ /* 0x000fce0000410000 */
.L_x_4810:
[----:B------:R-:W-:Y:S05]  /*2270*/  BSYNC B1 ;  /* 0x0000000000017941 */ /* 0x000fea0003800000 */
.L_x_4809:
[----:B------:R-:W-:-:S07]  /*2280*/  F2FP.BF16.F32.PACK_AB R3, RZ, R3 ;  /* 0x00000003ff03723e */ /* 0x000fce00000010ff */
.L_x_4808:
[----:B------:R-:W-:Y:S05]  /*2290*/  BSYNC B0 ;  /* 0x0000000000007941 */ /* 0x000fea0003800000 */
.L_x_4807:
        /* <DEDUP_REMOVED lines=43> */
.L_x_4818:
[----:B------:R-:W-:Y:S05]  /*2550*/  BSYNC B2 ;  /* 0x0000000000027941 */ /* 0x000fea0003800000 */
.L_x_4817:
[----:B------:R-:W-:-:S07]  /*2560*/  FMUL.FTZ R23, R23, R6 ;  /* 0x0000000617177220 */ /* 0x000fce0000410000 */
.L_x_4816:
[----:B------:R-:W-:Y:S05]  /*2570*/  BSYNC B1 ;  /* 0x0000000000017941 */ /* 0x000fea0003800000 */
.L_x_4815:
[----:B------:R-:W-:-:S07]  /*2580*/  F2FP.BF16.F32.PACK_AB R4, RZ, R23 ;  /* 0x00000017ff04723e */ /* 0x000fce00000010ff */
.L_x_4814:
[----:B------:R-:W-:Y:S05]  /*2590*/  BSYNC B0 ;  /* 0x0000000000007941 */ /* 0x000fea0003800000 */
.L_x_4813:
        /* <DEDUP_REMOVED lines=43> */
.L_x_4824:
[----:B------:R-:W-:Y:S05]  /*2850*/  BSYNC B2 ;  /* 0x0000000000027941 */ /* 0x000fea0003800000 */
.L_x_4823:
[----:B------:R-:W-:-:S07]  /*2860*/  FMUL.FTZ R5, R14, R7 ;  /* 0x000000070e057220 */ /* 0x000fce0000410000 */
.L_x_4822:
[----:B------:R-:W-:Y:S05]  /*2870*/  BSYNC B1 ;  /* 0x0000000000017941 */ /* 0x000fea0003800000 */
.L_x_4821:
[----:B------:R-:W-:-:S07]  /*2880*/  F2FP.BF16.F32.PACK_AB R5, RZ, R5 ;  /* 0x00000005ff05723e */ /* 0x000fce00000010ff */
.L_x_4820:
[----:B------:R-:W-:Y:S05]  /*2890*/  BSYNC B0 ;  /* 0x0000000000007941 */ /* 0x000fea0003800000 */
.L_x_4819:
        /* <DEDUP_REMOVED lines=43> */
.L_x_4830:
[----:B------:R-:W-:Y:S05]  /*2b50*/  BSYNC B2 ;  /* 0x0000000000027941 */ /* 0x000fea0003800000 */
.L_x_4829:
[----:B------:R-:W-:-:S07]  /*2b60*/  FMUL.FTZ R19, R19, R8 ;  /* 0x0000000813137220 */ /* 0x000fce0000410000 */
.L_x_4828:
[----:B------:R-:W-:Y:S05]  /*2b70*/  BSYNC B1 ;  /* 0x0000000000017941 */ /* 0x000fea0003800000 */
.L_x_4827:
[----:B------:R-:W-:-:S07]  /*2b80*/  F2FP.BF16.F32.PACK_AB R6, RZ, R19 ;  /* 0x00000013ff06723e */ /* 0x000fce00000010ff */
.L_x_4826:
[----:B------:R-:W-:Y:S05]  /*2b90*/  BSYNC B0 ;  /* 0x0000000000007941 */ /* 0x000fea0003800000 */
.L_x_4825:
        /* <DEDUP_REMOVED lines=43> */
.L_x_4836:
[----:B------:R-:W-:Y:S05]  /*2e50*/  BSYNC B2 ;  /* 0x0000000000027941 */ /* 0x000fea0003800000 */
.L_x_4835:
[----:B------:R-:W-:-:S07]  /*2e60*/  FMUL.FTZ R7, R20, R9 ;  /* 0x0000000914077220 */ /* 0x000fce0000410000 */
.L_x_4834:
[----:B------:R-:W-:Y:S05]  /*2e70*/  BSYNC B1 ;  /* 0x0000000000017941 */ /* 0x000fea0003800000 */
.L_x_4833:
[----:B------:R-:W-:-:S07]  /*2e80*/  F2FP.BF16.F32.PACK_AB R7, RZ, R7 ;  /* 0x00000007ff07723e */ /* 0x000fce00000010ff */
.L_x_4832:
[----:B------:R-:W-:Y:S05]  /*2e90*/  BSYNC B0 ;  /* 0x0000000000007941 */ /* 0x000fea0003800000 */
.L_x_4831:
        /* <DEDUP_REMOVED lines=43> */
.L_x_4842:
[----:B------:R-:W-:Y:S05]  /*3150*/  BSYNC B2 ;  /* 0x0000000000027941 */ /* 0x000fea0003800000 */
.L_x_4841:
[----:B------:R-:W-:-:S07]  /*3160*/  FMUL.FTZ R11, R14, R11 ;  /* 0x0000000b0e0b7220 */ /* 0x000fce0000410000 */
.L_x_4840:
[----:B------:R-:W-:Y:S05]  /*3170*/  BSYNC B1 ;  /* 0x0000000000017941 */ /* 0x000fea0003800000 */
.L_x_4839:
[----:B------:R-:W-:-:S07]  /*3180*/  F2FP.BF16.F32.PACK_AB R8, RZ, R11 ;  /* 0x0000000bff08723e */ /* 0x000fce00000010ff */
.L_x_4838:
[----:B------:R-:W-:Y:S05]  /*3190*/  BSYNC B0 ;  /* 0x0000000000007941 */ /* 0x000fea0003800000 */
.L_x_4837:
        /* <DEDUP_REMOVED lines=21> */
.L_x_4845:
[----:B------:R-:W-:-:S13]  /*32f0*/  ISETP.GE.AND P0, PT, R18, R17, PT ;  /* 0x000000111200720c */ /* 0x000fda0003f06270 */
[----:B------:R-:W-:Y:S05]  /*3300*/  @P0 BRA `(.L_x_4847) ;  /* 0x0000000000300947 */ /* 0x000fea0003800000 */
[----:B0-----:R-:W0:Y:S01]  /*3310*/  LDC.64 R2, c[0x0][0x228] ;  /* 0x00008a00ff027b82 */ /* 0x001e220000000a00 */
[----:B------:R-:W-:Y:S02]  /*3320*/  IADD3 R9, R16, R18, RZ ;  /* 0x0000001210097210 */ /* 0x000fe40007ffe0ff */
[----:B------:R-:W-:-:S03]  /*3330*/  IADD3 R18, R18, 0x80, RZ ;  /* 0x0000008012127810 */ /* 0x000fc60007ffe0ff */
[----:B0-----:R-:W-:-:S05]  /*3340*/  IMAD.WIDE.U32 R2, R9, 0x2, R2 ;  /* 0x0000000209027825 */ /* 0x001fca00078e0002 */
[----:B------:R1:W-:Y:S02]  /*3350*/  STG.E.U16 desc[UR4][R2.64], R4 ;  /* 0x0000000402007986 */ /* 0x0003e4000c101504 */
.L_x_4846:
[----:B------:R-:W-:-:S13]  /*3360*/  ISETP.GE.AND P0, PT, R18, R17, PT ;  /* 0x000000111200720c */ /* 0x000fda0003f06270 */
[----:B------:R-:W-:Y:S05]  /*3370*/  @P0 BRA `(.L_x_4848) ;  /* 0x0000000000340947 */ /* 0x000fea0003800000 */
[----:B-1----:R-:W1:Y:S01]  /*3380*/  LDC.64 R2, c[0x0][0x228] ;  /* 0x00008a00ff027b82 */ /* 0x002e620000000a00 */
[----:B------:R-:W-:Y:S02]  /*3390*/  IADD3 R9, R16, R18, RZ ;  /* 0x0000001210097210 */ /* 0x000fe40007ffe0ff */
[----:B------:R-:W-:-:S03]  /*33a0*/  IADD3 R18, R18, 0x80, RZ ;  /* 0x0000008012127810 */ /* 0x000fc60007ffe0ff */
[----:B-1----:R-:W-:-:S05]  /*33b0*/  IMAD.WIDE.U32 R2, R9, 0x2, R2 ;  /* 0x0000000209027825 */ /* 0x002fca00078e0002 */
[----:B------:R1:W-:Y:S02]  /*33c0*/  STG.E.U16 desc[UR4][R2.64], R5 ;  /* 0x0000000502007986 */ /* 0x0003e4000c101504 */
.L_x_4847:
        /* <DEDUP_REMOVED lines=8> */
.L_x_4848:
[----:B------:R-:W-:Y:S05]  /*3450*/  BSYNC B1 ;  /* 0x0000000000017941 */ /* 0x000fea0003800000 */
.L_x_4844:
[----:B------:R-:W-:-:S13]  /*3460*/  ISETP.GE.AND P0, PT, R18, R17, PT ;  /* 0x000000111200720c */ /* 0x000fda0003f06270 */
[----:B-12---:R-:W1:Y:S01]  /*3470*/  @!P0 LDC.64 R2, c[0x0][0x228] ;  /* 0x00008a00ff028b82 */ /* 0x006e620000000a00 */
[----:B------:R-:W-:Y:S02]  /*3480*/  @!P0 IADD3 R5, R16, R18, RZ ;  /* 0x0000001210058210 */ /* 0x000fe40007ffe0ff */
[----:B------:R-:W-:-:S03]  /*3490*/  @!P0 IADD3 R18, R18, 0x80, RZ ;  /* 0x0000008012128810 */ /* 0x000fc60007ffe0ff */
[----:B-1----:R-:W-:-:S05]  /*34a0*/  @!P0 IMAD.WIDE.U32 R2, R5, 0x2, R2 ;  /* 0x0000000205028825 */ /* 0x002fca00078e0002 */
[----:B------:R2:W-:Y:S02]  /*34b0*/  @!P0 STG.E.U16 desc[UR4][R2.64], R7 ;  /* 0x0000000702008986 */ /* 0x0005e4000c101504 */
.L_x_4849:
[----:B------:R-:W-:Y:S05]  /*34c0*/  BSYNC B0 ;  /* 0x0000000000007941 */ /* 0x000fea0003800000 */
.L_x_4843:
        /* <DEDUP_REMOVED lines=8> */
.L_x_4850:
        /* <DEDUP_REMOVED lines=11> */
.L_x_7938:


//--------------------- .text._ZN2at6native18elementwise_kernelILi128ELi4EZNS0_15gpu_kernel_implIZZZNS0_65_GLOBAL__N__cd49fe81_27_ActivationSoftplusKernel_cu_1520ed90_292715softplus_kernelERNS_18TensorIteratorBaseERKN3c106ScalarES9_ENKUlvE_clEvENKUlvE1_clEvEUlNS6_4HalfEE_EEvS5_RKT_EUliE_EEviT1_ --------------------------
	.section	.text._ZN2at6native18elementwise_kernelILi128ELi4EZNS0_15gpu_kernel_implIZZZNS0_65_GLOBAL__N__cd49fe81_27_ActivationSoftplusKernel_cu_1520ed90_292715softplus_kernelERNS_18TensorIteratorBaseERKN3c106ScalarES9_ENKUlvE_clEvENKUlvE1_clEvEUlNS6_4HalfEE_EEvS5_RKT_EUliE_EEviT1_,"ax",@progbits
	.align	128
        .global         _ZN2at6native18elementwise_kernelILi128ELi4EZNS0_15gpu_kernel_implIZZZNS0_65_GLOBAL__N__cd49fe81_27_ActivationSoftplusKernel_cu_1520ed90_292715softplus_kernelERNS_18TensorIteratorBaseERKN3c106ScalarES9_ENKUlvE_clEvENKUlvE1_clEvEUlNS6_4HalfEE_EEvS5_RKT_EUliE_EEviT1_
        .type           _ZN2at6native18elementwise_kernelILi128ELi4EZNS0_15gpu_kernel_implIZZZNS0_65_GLOBAL__N__cd49fe81_27_ActivationSoftplusKernel_cu_1520ed90_292715softplus_kernelERNS_18TensorIteratorBaseERKN3c106ScalarES9_ENKUlvE_clEvENKUlvE1_clEvEUlNS6_4HalfEE_EEvS5_RKT_EUliE_EEviT1_,@function
        .size           _ZN2at6native18elementwise_kernelILi128ELi4EZNS0_15gpu_kernel_implIZZZNS0_65_GLOBAL__N__cd49fe81_27_ActivationSoftplusKernel_cu_1520ed90_292715softplus_kernelERNS_18TensorIteratorBaseERKN3c106ScalarES9_ENKUlvE_clEvENKUlvE1_clEvEUlNS6_4HalfEE_EEvS5_RKT_EUliE_EEviT1_,(.L_x_7939 - _ZN2at6native18elementwise_kernelILi128ELi4EZNS0_15gpu_kernel_implIZZZNS0_65_GLOBAL__N__cd49fe81_27_ActivationSoftplusKernel_cu_1520ed90_292715softplus_kernelERNS_18TensorIteratorBaseERKN3c106ScalarES9_ENKUlvE_clEvENKUlvE1_clEvEUlNS6_4HalfEE_EEvS5_RKT_EUliE_EEviT1_)
        .other          _ZN2at6native18elementwise_kernelILi128ELi4EZNS0_15gpu_kernel_implIZZZNS0_65_GLOBAL__N__cd49fe81_27_ActivationSoftplusKernel_cu_1520ed90_292715softplus_kernelERNS_18TensorIteratorBaseERKN3c106ScalarES9_ENKUlvE_clEvENKUlvE1_clEvEUlNS6_4HalfEE_EEvS5_RKT_EUliE_EEviT1_,@"STO_CUDA_ENTRY STV_DEFAULT"
_ZN2at6native18elementwise_kernelILi128ELi4EZNS0_15gpu_kernel_implIZZZNS0_65_GLOBAL__N__cd49fe81_27_ActivationSoftplusKernel_cu_1520ed90_292715softplus_kernelERNS_18TensorIteratorBaseERKN3c106ScalarES9_ENKUlvE_clEvENKUlvE1_clEvEUlNS6_4HalfEE_EEvS5_RKT_EUliE_EEviT1_:
.text._ZN2at6native18elementwise_kernelILi128ELi4EZNS0_15gpu_kernel_implIZZZNS0_65_GLOBAL__N__cd49fe81_27_ActivationSoftplusKernel_cu_1520ed90_292715softplus_kernelERNS_18TensorIteratorBaseERKN3c106ScalarES9_ENKUlvE_clEvENKUlvE1_clEvEUlNS6_4HalfEE_EEvS5_RKT_EUliE_EEviT1_:
        /* <DEDUP_REMOVED lines=315> */
.L_x_4853:
        /* <DEDUP_REMOVED lines=22> */
.L_x_4857:
[----:B------:R-:W2:Y:S02]  /*1510*/  LDG.E.U8 R2, desc[UR36][R2.64] ;  /* 0x0000002402027981 */ /* 0x000ea4000c1e1100 */
[----:B--2---:R-:W-:-:S04]  /*1520*/  I2FP.F32.U32 R0, R2 ;  /* 0x0000000200007245 */ /* 0x004fc80000201000 */
[----:B------:R-:W-:Y:S01]  /*1530*/  F2FP.F16.F32.PACK_AB R0, RZ, R0 ;  /* 0x00000000ff00723e */ /* 0x000fe200000000ff */
[----:B------:R-:W-:Y:S06]  /*1540*/  BRA `(.L_x_4859) ;  /* 0x0000000c00887947 */ /* 0x000fec0003800000 */
.L_x_4856:
        /* <DEDUP_REMOVED lines=10> */
.L_x_4861:
[----:B------:R-:W2:Y:S02]  /*15f0*/  LDG.E R2, desc[UR36][R2.64] ;  /* 0x0000002402027981 */ /* 0x000ea4000c1e1900 */
[----:B--2---:R-:W-:-:S04]  /*1600*/  I2FP.F32.S32 R0, R2 ;  /* 0x0000000200007245 */ /* 0x004fc80000201400 */
[----:B------:R-:W-:Y:S01]  /*1610*/  F2FP.F16.F32.PACK_AB R0, RZ, R0 ;  /* 0x00000000ff00723e */ /* 0x000fe200000000ff */
[----:B------:R-:W-:Y:S06]  /*1620*/  BRA `(.L_x_4859) ;  /* 0x0000000c00507947 */ /* 0x000fec0003800000 */
.L_x_4860:
[----:B------:R-:W2:Y:S02]  /*1630*/  LDG.E.U16 R2, desc[UR36][R2.64] ;  /* 0x0000002402027981 */ /* 0x000ea4000c1e1500 */
[----:B--2---:R-:W0:Y:S02]  /*1640*/  I2F.S16 R0, R2 ;  /* 0x0000000200007306 */ /* 0x004e240000101400 */
[----:B0-----:R-:W-:Y:S01]  /*1650*/  F2FP.F16.F32.PACK_AB R0, RZ, R0 ;  /* 0x00000000ff00723e */ /* 0x001fe200000000ff */
[----:B------:R-:W-:Y:S06]  /*1660*/  BRA `(.L_x_4859) ;  /* 0x0000000c00407947 */ /* 0x000fec0003800000 */
.L_x_4855:
        /* <DEDUP_REMOVED lines=9> */
.L_x_4863:
[----:B------:R0:W5:Y:S01]  /*1700*/  LDG.E.U16 R0, desc[UR36][R2.64] ;  /* 0x0000002402007981 */ /* 0x000162000c1e1500 */
[----:B------:R-:W-:Y:S05]  /*1710*/  BRA `(.L_x_4859) ;  /* 0x0000000c00147947 */ /* 0x000fea0003800000 */
.L_x_4862:
        /* <DEDUP_REMOVED lines=9> */
.L_x_4865:
[----:B------:R1:W5:Y:S01]  /*17b0*/  LDG.E.U16 R0, desc[UR36][R2.64] ;  /* 0x0000002402007981 */ /* 0x000362000c1e1500 */
[----:B------:R-:W-:Y:S05]  /*17c0*/  BRA `(.L_x_4859) ;  /* 0x0000000800e87947 */ /* 0x000fea0003800000 */
.L_x_4864:
        /* <DEDUP_REMOVED lines=8> */
.L_x_4854:
        /* <DEDUP_REMOVED lines=13> */
.L_x_4868:
        /* <DEDUP_REMOVED lines=8> */
.L_x_4867:
        /* <DEDUP_REMOVED lines=28> */
.L_x_4870:
        /* <DEDUP_REMOVED lines=15> */
.L_x_4869:
[----:B------:R-:W2:Y:S02]  /*1c50*/  LDG.E.U16 R0, desc[UR36][R2.64] ;  /* 0x0000002402007981 */ /* 0x000ea4000c1e1500 */
[----:B--2---:R-:W-:-:S05]  /*1c60*/  IMAD.U32 R0, R0, 0x10000, RZ ;  /* 0x0001000000007824 */ /* 0x004fca00078e00ff */
[----:B------:R-:W-:Y:S01]  /*1c70*/  F2FP.F16.F32.PACK_AB R0, RZ, R0 ;  /* 0x00000000ff00723e */ /* 0x000fe200000000ff */
[----:B------:R-:W-:Y:S06]  /*1c80*/  BRA `(.L_x_4859) ;  /* 0x0000000400b87947 */ /* 0x000fec0003800000 */
.L_x_4866:
        /* <DEDUP_REMOVED lines=12> */
.L_x_4873:
[----:B------:R-:W2:Y:S01]  /*1d50*/  LDG.E.U8 R2, desc[UR36][R2.64] ;  /* 0x0000002402027981 */ /* 0x000ea2000c1e1100 */
[----:B------:R-:W-:Y:S01]  /*1d60*/  BSSY B0, `(.L_x_4874) ;  /* 0x0000018000007945 */ /* 0x000fe20003800000 */
[----:B------:R-:W-:Y:S01]  /*1d70*/  IMAD.MOV.U32 R0, RZ, RZ, RZ ;  /* 0x000000ffff007224 */ /* 0x000fe200078e00ff */
[----:B--2---:R-:W-:-:S13]  /*1d80*/  ISETP.NE.AND P0, PT, R2, RZ, PT ;  /* 0x000000ff0200720c */ /* 0x004fda0003f05270 */
[----:B------:R-:W-:Y:S05]  /*1d90*/  @!P0 BRA `(.L_x_4875) ;  /* 0x0000000000508947 */ /* 0x000fea0003800000 */
[----:B------:R-:W-:-:S13]  /*1da0*/  ISETP.NE.AND P0, PT, R2, 0x80, PT ;  /* 0x000000800200780c */ /* 0x000fda0003f05270 */
[----:B------:R-:W-:Y:S01]  /*1db0*/  @!P0 MOV R0, 0x7f800001 ;  /* 0x7f80000100008802 */ /* 0x000fe20000000f00 */
        /* <DEDUP_REMOVED lines=14> */
.L_x_4877:
[----:B------:R-:W-:Y:S05]  /*1ea0*/  BSYNC B1 ;  /* 0x0000000000017941 */ /* 0x000fea0003800000 */
.L_x_4876:
[----:B------:R-:W-:Y:S01]  /*1eb0*/  LEA R3, R0, 0x3b800000, 0x17 ;  /* 0x3b80000000037811 */ /* 0x000fe200078eb8ff */
[----:B------:R-:W-:-:S05]  /*1ec0*/  IMAD.SHL.U32 R0, R2, 0x100000, RZ ;  /* 0x0010000002007824 */ /* 0x000fca00078e00ff */
[----:B------:R-:W-:-:S07]  /*1ed0*/  LOP3.LUT R0, R3, R0, R4, 0xfe, !PT ;  /* 0x0000000003007212 */ /* 0x000fce00078efe04 */
.L_x_4875:
[----:B------:R-:W-:Y:S05]  /*1ee0*/  BSYNC B0 ;  /* 0x0000000000007941 */ /* 0x000fea0003800000 */
.L_x_4874:
[----:B------:R-:W-:Y:S01]  /*1ef0*/  F2FP.F16.F32.PACK_AB R0, RZ, R0 ;  /* 0x00000000ff00723e */ /* 0x000fe200000000ff */
[----:B------:R-:W-:Y:S06]  /*1f00*/  BRA `(.L_x_4859) ;  /* 0x0000000400187947 */ /* 0x000fec0003800000 */
.L_x_4872:
        /* <DEDUP_REMOVED lines=21> */
.L_x_4881:
[----:B------:R-:W-:Y:S05]  /*2060*/  BSYNC B1 ;  /* 0x0000000000017941 */ /* 0x000fea0003800000 */
.L_x_4880:
[----:B------:R-:W-:Y:S01]  /*2070*/  LEA R3, R0, 0x37800000, 0x17 ;  /* 0x3780000000037811 */ /* 0x000fe200078eb8ff */
[----:B------:R-:W-:-:S05]  /*2080*/  IMAD.SHL.U32 R0, R2, 0x200000, RZ ;  /* 0x0020000002007824 */ /* 0x000fca00078e00ff */
[----:B------:R-:W-:-:S07]  /*2090*/  LOP3.LUT R0, R3, R0, R4, 0xfe, !PT ;  /* 0x0000000003007212 */ /* 0x000fce00078efe04 */
.L_x_4879:
[----:B------:R-:W-:Y:S05]  /*20a0*/  BSYNC B0 ;  /* 0x0000000000007941 */ /* 0x000fea0003800000 */
.L_x_4878:
[----:B------:R-:W-:Y:S01]  /*20b0*/  F2FP.F16.F32.PACK_AB R0, RZ, R0 ;  /* 0x00000000ff00723e */ /* 0x000fe200000000ff */
[----:B------:R-:W-:Y:S06]  /*20c0*/  BRA `(.L_x_4859) ;  /* 0x0000000000a87947 */ /* 0x000fec0003800000 */
.L_x_4871:
        /* <DEDUP_REMOVED lines=14> */
.L_x_4885:
[----:B------:R-:W-:Y:S05]  /*21b0*/  BSYNC B0 ;  /* 0x0000000000007941 */ /* 0x000fea0003800000 */
.L_x_4884:
[----:B------:R-:W-:Y:S01]  /*21c0*/  F2FP.F16.F32.PACK_AB R0, RZ, R0 ;  /* 0x00000000ff00723e */ /* 0x000fe200000000ff */
[----:B------:R-:W-:Y:S06]  /*21d0*/  BRA `(.L_x_4859) ;  /* 0x0000000000647947 */ /* 0x000fec0003800000 */
.L_x_4858:
        /* <DEDUP_REMOVED lines=16> */
.L_x_4886:
[----:B------:R-:W-:Y:S01]  /*22e0*/  PRMT R0, RZ, 0x7610, R0 ;  /* 0x00007610ff007816 */ /* 0x000fe20000000000 */
[----:B------:R-:W-:Y:S06]  /*22f0*/  BRA `(.L_x_4859) ;  /* 0x00000000001c7947 */ /* 0x000fec0003800000 */
.L_x_4883:
[----:B------:R-:W2:Y:S02]  /*2300*/  LDG.E.64 R2, desc[UR36][R2.64] ;  /* 0x0000002402027981 */ /* 0x000ea4000c1e1b00 */
[----:B--2---:R-:W0:Y:S02]  /*2310*/  I2F.U64 R0, R2 ;  /* 0x0000000200007312 */ /* 0x004e240000301000 */
[----:B0-----:R-:W-:Y:S01]  /*2320*/  F2FP.F16.F32.PACK_AB R0, RZ, R0 ;  /* 0x00000000ff00723e */ /* 0x001fe200000000ff */
[----:B------:R-:W-:Y:S06]  /*2330*/  BRA `(.L_x_4859) ;  /* 0x00000000000c7947 */ /* 0x000fec0003800000 */
.L_x_4882:
[----:B------:R-:W2:Y:S02]  /*2340*/  LDG.E R2, desc[UR36][R2.64] ;  /* 0x0000002402027981 */ /* 0x000ea4000c1e1900 */
[----:B--2---:R-:W-:-:S04]  /*2350*/  I2FP.F32.U32 R0, R2 ;  /* 0x0000000200007245 */ /* 0x004fc80000201000 */
[----:B------:R-:W-:-:S07]  /*2360*/  F2FP.F16.F32.PACK_AB R0, RZ, R0 ;  /* 0x00000000ff00723e */ /* 0x000fce00000000ff */
.L_x_4859:
[----:B01----:R-:W0:Y:S01]  /*2370*/  LDC.64 R2, c[0x0][0x420] ;  /* 0x00010800ff027b82 */ /* 0x003e220000000a00 */
[----:B-----5:R-:W-:Y:S01]  /*2380*/  HADD2.F32 R5, -RZ, R0.H0_H0 ;  /* 0x20000000ff057230 */ /* 0x020fe20000004100 */
[----:B------:R-:W-:Y:S04]  /*2390*/  BSSY B0, `(.L_x_4887) ;  /* 0x0000028000007945 */ /* 0x000fe80003800000 */
        /* <DEDUP_REMOVED lines=37> */
.L_x_4890:
[----:B------:R-:W-:Y:S05]  /*25f0*/  BSYNC B1 ;  /* 0x0000000000017941 */ /* 0x000fea0003800000 */
.L_x_4889:
[----:B------:R-:W-:-:S07]  /*2600*/  FMUL.FTZ R5, R2, R3 ;  /* 0x0000000302057220 */ /* 0x000fce0000410000 */
.L_x_4888:
[----:B------:R-:W-:Y:S05]  /*2610*/  BSYNC B0 ;  /* 0x0000000000007941 */ /* 0x000fea0003800000 */
.L_x_4887:
[----:B------:R-:W0:Y:S01]  /*2620*/  LDC.U8 R2, c[0x0][0x430] ;  /* 0x00010c00ff027b82 */ /* 0x000e220000000000 */
[----:B------:R-:W-:Y:S02]  /*2630*/  F2FP.F16.F32.PACK_AB R5, RZ, R5 ;  /* 0x00000005ff05723e */ /* 0x000fe400000000ff */
        /* <DEDUP_REMOVED lines=15> */
.L_x_4894:
[----:B------:R-:W-:-:S06]  /*2730*/  HADD2.F32 R3, -RZ, R5.H0_H0 ;  /* 0x20000005ff037230 */ /* 0x000fcc0000004100 */
[----:B------:R-:W0:Y:S02]  /*2740*/  F2I.S64.TRUNC R2, R3 ;  /* 0x0000000300027311 */ /* 0x000e24000020d900 */
[----:B0-----:R1:W-:Y:S01]  /*2750*/  STG.E.U8 desc[UR36][R16.64], R2 ;  /* 0x0000000210007986 */ /* 0x0013e2000c101124 */
[----:B------:R-:W-:Y:S05]  /*2760*/  BRA `(.L_x_4896) ;  /* 0x0000000c00847947 */ /* 0x000fea0003800000 */
.L_x_4893:
        /* <DEDUP_REMOVED lines=10> */
.L_x_4898:
[----:B------:R-:W-:-:S06]  /*2810*/  HADD2.F32 R5, -RZ, R5.H0_H0 ;  /* 0x20000005ff057230 */ /* 0x000fcc0000004100 */
[----:B------:R-:W0:Y:S02]  /*2820*/  F2I.FTZ.TRUNC.NTZ R5, R5 ;  /* 0x0000000500057305 */ /* 0x000e24000021f100 */
[----:B0-----:R3:W-:Y:S01]  /*2830*/  STG.E desc[UR36][R16.64], R5 ;  /* 0x0000000510007986 */ /* 0x0017e2000c101924 */
[----:B------:R-:W-:Y:S05]  /*2840*/  BRA `(.L_x_4896) ;  /* 0x0000000c004c7947 */ /* 0x000fea0003800000 */
.L_x_4897:
[----:B------:R-:W-:-:S06]  /*2850*/  HADD2.F32 R5, -RZ, R5.H0_H0 ;  /* 0x20000005ff057230 */ /* 0x000fcc0000004100 */
[----:B------:R-:W0:Y:S02]  /*2860*/  F2I.FTZ.TRUNC.NTZ R5, R5 ;  /* 0x0000000500057305 */ /* 0x000e24000021f100 */
[----:B0-----:R2:W-:Y:S01]  /*2870*/  STG.E.U16 desc[UR36][R16.64], R5 ;  /* 0x0000000510007986 */ /* 0x0015e2000c101524 */
[----:B------:R-:W-:Y:S05]  /*2880*/  BRA `(.L_x_4896) ;  /* 0x0000000c003c7947 */ /* 0x000fea0003800000 */
.L_x_4892:
        /* <DEDUP_REMOVED lines=9> */
.L_x_4900:
[----:B------:R0:W-:Y:S01]  /*2920*/  STG.E.U16 desc[UR36][R16.64], R5 ;  /* 0x0000000510007986 */ /* 0x0001e2000c101524 */
[----:B------:R-:W-:Y:S05]  /*2930*/  BRA `(.L_x_4896) ;  /* 0x0000000c00107947 */ /* 0x000fea0003800000 */
.L_x_4899:
        /* <DEDUP_REMOVED lines=10> */
.L_x_4902:
[----:B------:R-:W-:-:S05]  /*29e0*/  HADD2.F32 R0, -RZ, R5.H0_H0 ;  /* 0x20000005ff007230 */ /* 0x000fca0000004100 */
[----:B------:R-:W-:-:S04]  /*29f0*/  F2FP.F16.F32.PACK_AB R0, RZ, R0 ;  /* 0x00000000ff00723e */ /* 0x000fc800000000ff */
[----:B------:R-:W-:-:S05]  /*2a00*/  PRMT R0, R0, 0x5410, RZ ;  /* 0x0000541000007816 */ /* 0x000fca00000000ff */
[----:B------:R0:W-:Y:S01]  /*2a10*/  STG.E desc[UR36][R16.64], R0 ;  /* 0x0000000010007986 */ /* 0x0001e2000c101924 */
[----:B------:R-:W-:Y:S05]  /*2a20*/  BRA `(.L_x_4896) ;  /* 0x0000000800d47947 */ /* 0x000fea0003800000 */
.L_x_4901:
[----:B------:R-:W-:-:S05]  /*2a30*/  HADD2.F32 R2, -RZ, R5.H0_H0 ;  /* 0x20000005ff027230 */ /* 0x000fca0000004100 */
[----:B------:R-:W-:-:S06]  /*2a40*/  FMUL.FTZ R2, R2, 1 ;  /* 0x3f80000002027820 */ /* 0x000fcc0000410000 */
[----:B------:R-:W0:Y:S02]  /*2a50*/  F2F.F64.F32 R2, R2 ;  /* 0x0000000200027310 */ /* 0x000e240000201800 */
[----:B0-----:R0:W-:Y:S01]  /*2a60*/  STG.E.64 desc[UR36][R16.64], R2 ;  /* 0x0000000210007986 */ /* 0x0011e2000c101b24 */
[----:B------:R-:W-:Y:S05]  /*2a70*/  BRA `(.L_x_4896) ;  /* 0x0000000800c07947 */ /* 0x000fea0003800000 */
.L_x_4891:
        /* <DEDUP_REMOVED lines=13> */
.L_x_4905:
[----:B------:R-:W-:Y:S01]  /*2b50*/  HADD2.F32 R5, -RZ, R5.H0_H0 ;  /* 0x20000005ff057230 */ /* 0x000fe20000004100 */
[----:B------:R-:W-:-:S04]  /*2b60*/  CS2R R6, SRZ ;  /* 0x0000000000067805 */ /* 0x000fc8000001ff00 */
[----:B------:R-:W-:-:S06]  /*2b70*/  FMUL.FTZ R5, R5, 1 ;  /* 0x3f80000005057820 */ /* 0x000fcc0000410000 */
[----:B------:R-:W0:Y:S02]  /*2b80*/  F2F.F64.F32 R4, R5 ;  /* 0x0000000500047310 */ /* 0x000e240000201800 */
[----:B0-----:R0:W-:Y:S01]  /*2b90*/  STG.E.128 desc[UR36][R16.64], R4 ;  /* 0x0000000410007986 */ /* 0x0011e2000c101d24 */
[----:B------:R-:W-:Y:S05]  /*2ba0*/  BRA `(.L_x_4896) ;  /* 0x0000000800747947 */ /* 0x000fea0003800000 */
.L_x_4904:
        /* <DEDUP_REMOVED lines=21> */
.L_x_4909:
[----:B------:R-:W-:Y:S05]  /*2d00*/  BSYNC B0 ;  /* 0x0000000000007941 */ /* 0x000fea0003800000 */
.L_x_4908:
[----:B------:R-:W-:-:S05]  /*2d10*/  LOP3.LUT R3, R0, R3, RZ, 0xfc, !PT ;  /* 0x0000000300037212 */ /* 0x000fca00078efcff */
[----:B------:R0:W-:Y:S01]  /*2d20*/  STG.E.U8 desc[UR36][R16.64], R3 ;  /* 0x0000000310007986 */ /* 0x0001e2000c101124 */
[----:B------:R-:W-:Y:S05]  /*2d30*/  BRA `(.L_x_4896) ;  /* 0x0000000800107947 */ /* 0x000fea0003800000 */
.L_x_4907:
        /* <DEDUP_REMOVED lines=13> */
.L_x_4911:
[----:B------:R-:W-:Y:S01]  /*2e10*/  IMAD.MOV.U32 R0, RZ, RZ, 0x7f ;  /* 0x0000007fff007424 */ /* 0x000fe200078e00ff */
[----:B------:R-:W-:-:S04]  /*2e20*/  ISETP.GT.U32.AND P0, PT, R2, 0x7f800000, PT ;  /* 0x7f8000000200780c */ /* 0x000fc80003f04070 */
[----:B------:R-:W-:-:S09]  /*2e30*/  SEL R0, R0, 0x7c, P0 ;  /* 0x0000007c00007807 */ /* 0x000fd20000000000 */
.L_x_4912:
[----:B------:R-:W-:Y:S05]  /*2e40*/  BSYNC B0 ;  /* 0x0000000000007941 */ /* 0x000fea0003800000 */
.L_x_4910:
[----:B------:R-:W-:-:S04]  /*2e50*/  LOP3.LUT R2, R5, 0x80000000, RZ, 0xc0, !PT ;  /* 0x8000000005027812 */ /* 0x000fc800078ec0ff */
[----:B------:R-:W-:-:S04]  /*2e60*/  SHF.R.U32.HI R3, RZ, 0x18, R2 ;  /* 0x00000018ff037819 */ /* 0x000fc80000011602 */
[----:B------:R-:W-:-:S05]  /*2e70*/  LOP3.LUT R3, R0, R3, RZ, 0xfc, !PT ;  /* 0x0000000300037212 */ /* 0x000fca00078efcff */
[----:B------:R0:W-:Y:S01]  /*2e80*/  STG.E.U8 desc[UR36][R16.64], R3 ;  /* 0x0000000310007986 */ /* 0x0001e2000c101124 */
[----:B------:R-:W-:Y:S05]  /*2e90*/  BRA `(.L_x_4896) ;  /* 0x0000000400b87947 */ /* 0x000fea0003800000 */
.L_x_4906:
[----:B------:R-:W-:-:S05]  /*2ea0*/  HADD2.F32 R0, -RZ, R5.H0_H0 ;  /* 0x20000005ff007230 */ /* 0x000fca0000004100 */
[----:B------:R-:W-:-:S05]  /*2eb0*/  F2FP.BF16.F32.PACK_AB R0, RZ, R0 ;  /* 0x00000000ff00723e */ /* 0x000fca00000010ff */
[----:B------:R0:W-:Y:S01]  /*2ec0*/  STG.E.U16 desc[UR36][R16.64], R0 ;  /* 0x0000000010007986 */ /* 0x0001e2000c101524 */
[----:B------:R-:W-:Y:S05]  /*2ed0*/  BRA `(.L_x_4896) ;  /* 0x0000000400a87947 */ /* 0x000fea0003800000 */
.L_x_4903:
        /* <DEDUP_REMOVED lines=12> */
.L_x_4915:
        /* <DEDUP_REMOVED lines=17> */
.L_x_4918:
[----:B------:R-:W-:-:S04]  /*30b0*/  LOP3.LUT R2, R5, 0x80000000, RZ, 0xc0, !PT ;  /* 0x8000000005027812 */ /* 0x000fc800078ec0ff */
[----:B------:R-:W-:-:S04]  /*30c0*/  SHF.R.U32.HI R3, RZ, 0x18, R2 ;  /* 0x00000018ff037819 */ /* 0x000fc80000011602 */
[----:B------:R-:W-:-:S04]  /*30d0*/  LOP3.LUT R0, R0, R3, RZ, 0xfc, !PT ;  /* 0x0000000300007212 */ /* 0x000fc800078efcff */
[----:B------:R-:W-:-:S07]  /*30e0*/  PRMT R8, R0, 0x7610, R8 ;  /* 0x0000761000087816 */ /* 0x000fce0000000008 */
.L_x_4917:
[----:B------:R-:W-:Y:S05]  /*30f0*/  BSYNC B0 ;  /* 0x0000000000007941 */ /* 0x000fea0003800000 */
.L_x_4916:
[----:B------:R0:W-:Y:S01]  /*3100*/  STG.E.U8 desc[UR36][R16.64], R8 ;  /* 0x0000000810007986 */ /* 0x0001e2000c101124 */
[----:B------:R-:W-:Y:S05]  /*3110*/  BRA `(.L_x_4896) ;  /* 0x0000000400187947 */ /* 0x000fea0003800000 */
.L_x_4914:
[----:B------:R-:W-:Y:S01]  /*3120*/  HADD2.F32 R5, -RZ, R5.H0_H0 ;  /* 0x20000005ff057230 */ /* 0x000fe20000004100 */
[----:B------:R-:W-:Y:S01]  /*3130*/  BSSY B0, `(.L_x_4919) ;  /* 0x0000014000007945 */ /* 0x000fe20003800000 */
[----:B------:R-:W-:-:S03]  /*3140*/  HFMA2.MMA R8, -RZ, RZ, 0, 7.62939453125e-06 ;  /* 0x00000080ff087435 */ /* 0x000fc600000001ff */
        /* <DEDUP_REMOVED lines=14> */
.L_x_4921:
[----:B------:R-:W-:-:S04]  /*3230*/  LOP3.LUT R2, R5, 0x80000000, RZ, 0xc0, !PT ;  /* 0x8000000005027812 */ /* 0x000fc800078ec0ff */
[----:B------:R-:W-:-:S04]  /*3240*/  SHF.R.U32.HI R3, RZ, 0x18, R2 ;  /* 0x00000018ff037819 */ /* 0x000fc80000011602 */
[----:B------:R-:W-:-:S04]  /*3250*/  LOP3.LUT R0, R0, R3, RZ, 0xfc, !PT ;  /* 0x0000000300007212 */ /* 0x000fc800078efcff */
[----:B------:R-:W-:-:S07]  /*3260*/  PRMT R8, R0, 0x7610, R8 ;  /* 0x0000761000087816 */ /* 0x000fce0000000008 */
.L_x_4920:
[----:B------:R-:W-:Y:S05]  /*3270*/  BSYNC B0 ;  /* 0x0000000000007941 */ /* 0x000fea0003800000 */
.L_x_4919:
[----:B------:R0:W-:Y:S01]  /*3280*/  STG.E.U8 desc[UR36][R16.64], R8 ;  /* 0x0000000810007986 */ /* 0x0001e2000c101124 */
[----:B------:R-:W-:Y:S05]  /*3290*/  BRA `(.L_x_4896) ;  /* 0x0000000000b87947 */ /* 0x000fea0003800000 */
.L_x_4913:
        /* <DEDUP_REMOVED lines=22> */
.L_x_4895:
        /* <DEDUP_REMOVED lines=16> */
.L_x_4924:
[----:B------:R-:W-:Y:S05]  /*3500*/  BRA `(.L_x_4896) ;  /* 0x00000000001c7947 */ /* 0x000fea0003800000 */
.L_x_4923:
[----:B------:R-:W-:-:S06]  /*3510*/  HADD2.F32 R2, -RZ, R5.H0_H0 ;  /* 0x20000005ff027230 */ /* 0x000fcc0000004100 */
[----:B------:R-:W0:Y:S02]  /*3520*/  F2I.U64.TRUNC R2, R2 ;  /* 0x0000000200027311 */ /* 0x000e24000020d800 */
[----:B0-----:R0:W-:Y:S01]  /*3530*/  STG.E.64 desc[UR36][R16.64], R2 ;  /* 0x0000000210007986 */ /* 0x0011e2000c101b24 */
[----:B------:R-:W-:Y:S05]  /*3540*/  BRA `(.L_x_4896) ;  /* 0x00000000000c7947 */ /* 0x000fea0003800000 */
.L_x_4922:
[----:B------:R-:W-:-:S06]  /*3550*/  HADD2.F32 R5, -RZ, R5.H0_H0 ;  /* 0x20000005ff057230 */ /* 0x000fcc0000004100 */
[----:B------:R-:W0:Y:S02]  /*3560*/  F2I.FTZ.U32.TRUNC.NTZ R5, R5 ;  /* 0x0000000500057305 */ /* 0x000e24000021f000 */
[----:B0-----:R0:W-:Y:S02]  /*3570*/  STG.E desc[UR36][R16.64], R5 ;  /* 0x0000000510007986 */ /* 0x0011e4000c101924 */
.L_x_4896:
[----:B------:R-:W-:-:S04]  /*3580*/  IMAD R18, R23, 0x200, R18 ;  /* 0x0000020017127824 */ /* 0x000fc800078e0212 */
[----:B------:R-:W-:-:S07]  /*3590*/  VIADD R19, R18, 0x80 ;  /* 0x0000008012137836 */ /* 0x000fce0000000000 */
.L_x_4852:
[----:B------:R-:W-:Y:S05]  /*35a0*/  BSYNC B6 ;  /* 0x0000000000067941 */ /* 0x000fea0003800000 */
.L_x_4851:
[----:B------:R-:W-:Y:S01]  /*35b0*/  ULDC UR4, c[0x0][0x210] ;  /* 0x0000840000047ab9 */ /* 0x000fe20000000800 */
[----:B------:R-:W-:Y:S01]  /*35c0*/  BSSY B6, `(.L_x_4925) ;  /* 0x0000350000067945 */ /* 0x000fe20003800000 */
[----:B------:R-:W-:-:S13]  /*35d0*/  ISETP.GE.AND P0, PT, R19, UR4, PT ;  /* 0x0000000413007c0c */ /* 0x000fda000bf06270 */
[----:B------:R-:W-:Y:S05]  /*35e0*/  @P0 BRA `(.L_x_4926) ;  /* 0x0000003400340947 */ /* 0x000fea0003800000 */
[----:B0-----:R-:W0:Y:S01]  /*35f0*/  LDC R6, c[0x0][0x218] ;  /* 0x00008600ff067b82 */ /* 0x001e220000000800 */
[----:B------:R-:W-:Y:S02]  /*3600*/  IMAD.MOV.U32 R0, RZ, RZ, RZ ;  /* 0x000000ffff007224 */ /* 0x000fe400078e00ff */
        /* <DEDUP_REMOVED lines=301> */
.L_x_4927:
        /* <DEDUP_REMOVED lines=22> */
.L_x_4931:
[----:B------:R-:W2:Y:S02]  /*4a40*/  LDG.E.U8 R2, desc[UR36][R2.64] ;  /* 0x0000002402027981 */ /* 0x000ea4000c1e1100 */
[----:B--2---:R-:W-:-:S04]  /*4a50*/  I2FP.F32.U32 R0, R2 ;  /* 0x0000000200007245 */ /* 0x004fc80000201000 */
[----:B------:R-:W-:Y:S01]  /*4a60*/  F2FP.F16.F32.PACK_AB R0, RZ, R0 ;  /* 0x00000000ff00723e */ /* 0x000fe200000000ff */
[----:B------:R-:W-:Y:S06]  /*4a70*/  BRA `(.L_x_4933) ;  /* 0x0000000c00887947 */ /* 0x000fec0003800000 */
.L_x_4930:
        /* <DEDUP_REMOVED lines=10> */
.L_x_4935:
[----:B------:R-:W2:Y:S02]  /*4b20*/  LDG.E R2, desc[UR36][R2.64] ;  /* 0x0000002402027981 */ /* 0x000ea4000c1e1900 */
[----:B--2---:R-:W-:-:S04]  /*4b30*/  I2FP.F32.S32 R0, R2 ;  /* 0x0000000200007245 */ /* 0x004fc80000201400 */
[----:B------:R-:W-:Y:S01]  /*4b40*/  F2FP.F16.F32.PACK_AB R0, RZ, R0 ;  /* 0x00000000ff00723e */ /* 0x000fe200000000ff */
[----:B------:R-:W-:Y:S06]  /*4b50*/  BRA `(.L_x_4933) ;  /* 0x0000000c00507947 */ /* 0x000fec0003800000 */
.L_x_4934:
[----:B------:R-:W2:Y:S02]  /*4b60*/  LDG.E.U16 R2, desc[UR36][R2.64] ;  /* 0x0000002402027981 */ /* 0x000ea4000c1e1500 */
[----:B--2---:R-:W0:Y:S02]  /*4b70*/  I2F.S16 R0, R2 ;  /* 0x0000000200007306 */ /* 0x004e240000101400 */
[----:B0-----:R-:W-:Y:S01]  /*4b80*/  F2FP.F16.F32.PACK_AB R0, RZ, R0 ;  /* 0x00000000ff00723e */ /* 0x001fe200000000ff */
[----:B------:R-:W-:Y:S06]  /*4b90*/  BRA `(.L_x_4933) ;  /* 0x0000000c00407947 */ /* 0x000fec0003800000 */
.L_x_4929:
        /* <DEDUP_REMOVED lines=9> */
.L_x_4937:
[----:B------:R0:W5:Y:S01]  /*4c30*/  LDG.E.U16 R0, desc[UR36][R2.64] ;  /* 0x0000002402007981 */ /* 0x000162000c1e1500 */
[----:B------:R-:W-:Y:S05]  /*4c40*/  BRA `(.L_x_4933) ;  /* 0x0000000c00147947 */ /* 0x000fea0003800000 */
.L_x_4936:
        /* <DEDUP_REMOVED lines=9> */
.L_x_4939:
[----:B------:R1:W5:Y:S01]  /*4ce0*/  LDG.E.U16 R0, desc[UR36][R2.64] ;  /* 0x0000002402007981 */ /* 0x000362000c1e1500 */
[----:B------:R-:W-:Y:S05]  /*4cf0*/  BRA `(.L_x_4933) ;  /* 0x0000000800e87947 */ /* 0x000fea0003800000 */
.L_x_4938:
        /* <DEDUP_REMOVED lines=8> */
.L_x_4928:
        /* <DEDUP_REMOVED lines=13> */
.L_x_4942:
        /* <DEDUP_REMOVED lines=8> */
.L_x_4941:
        /* <DEDUP_REMOVED lines=28> */
.L_x_4944:
        /* <DEDUP_REMOVED lines=15> */
.L_x_4943:
[----:B------:R-:W2:Y:S02]  /*5180*/  LDG.E.U16 R0, desc[UR36][R2.64] ;  /* 0x0000002402007981 */ /* 0x000ea4000c1e1500 */
[----:B--2---:R-:W-:-:S05]  /*5190*/  IMAD.U32 R0, R0, 0x10000, RZ ;  /* 0x0001000000007824 */ /* 0x004fca00078e00ff */
[----:B------:R-:W-:Y:S01]  /*51a0*/  F2FP.F16.F32.PACK_AB R0, RZ, R0 ;  /* 0x00000000ff00723e */ /* 0x000fe200000000ff */
[----:B------:R-:W-:Y:S06]  /*51b0*/  BRA `(.L_x_4933) ;  /* 0x0000000400b87947 */ /* 0x000fec0003800000 */
.L_x_4940:
        /* <DEDUP_REMOVED lines=12> */
.L_x_4947:
        /* <DEDUP_REMOVED lines=21> */
.L_x_4951:
[----:B------:R-:W-:Y:S05]  /*53d0*/  BSYNC B1 ;  /* 0x0000000000017941 */ /* 0x000fea0003800000 */
.L_x_4950:
[----:B------:R-:W-:Y:S01]  /*53e0*/  LEA R3, R0, 0x3b800000, 0x17 ;  /* 0x3b80000000037811 */ /* 0x000fe200078eb8ff */
[----:B------:R-:W-:-:S05]  /*53f0*/  IMAD.SHL.U32 R0, R2, 0x100000, RZ ;  /* 0x0010000002007824 */ /* 0x000fca00078e00ff */
[----:B------:R-:W-:-:S07]  /*5400*/  LOP3.LUT R0, R3, R0, R4, 0xfe, !PT ;  /* 0x0000000003007212 */ /* 0x000fce00078efe04 */
.L_x_4949:
[----:B------:R-:W-:Y:S05]  /*5410*/  BSYNC B0 ;  /* 0x0000000000007941 */ /* 0x000fea0003800000 */
.L_x_4948:
[----:B------:R-:W-:Y:S01]  /*5420*/  F2FP.F16.F32.PACK_AB R0, RZ, R0 ;  /* 0x00000000ff00723e */ /* 0x000fe200000000ff */
[----:B------:R-:W-:Y:S06]  /*5430*/  BRA `(.L_x_4933) ;  /* 0x0000000400187947 */ /* 0x000fec0003800000 */
.L_x_4946:
        /* <DEDUP_REMOVED lines=21> */
.L_x_4955:
[----:B------:R-:W-:Y:S05]  /*5590*/  BSYNC B1 ;  /* 0x0000000000017941 */ /* 0x000fea0003800000 */
.L_x_4954:
[----:B------:R-:W-:Y:S01]  /*55a0*/  LEA R3, R0, 0x37800000, 0x17 ;  /* 0x3780000000037811 */ /* 0x000fe200078eb8ff */
[----:B------:R-:W-:-:S05]  /*55b0*/  IMAD.SHL.U32 R0, R2, 0x200000, RZ ;  /* 0x0020000002007824 */ /* 0x000fca00078e00ff */
[----:B------:R-:W-:-:S07]  /*55c0*/  LOP3.LUT R0, R3, R0, R4, 0xfe, !PT ;  /* 0x0000000003007212 */ /* 0x000fce00078efe04 */
.L_x_4953:
[----:B------:R-:W-:Y:S05]  /*55d0*/  BSYNC B0 ;  /* 0x0000000000007941 */ /* 0x000fea0003800000 */
.L_x_4952:
[----:B------:R-:W-:Y:S01]  /*55e0*/  F2FP.F16.F32.PACK_AB R0, RZ, R0 ;  /* 0x00000000ff00723e */ /* 0x000fe200000000ff */
[----:B------:R-:W-:Y:S06]  /*55f0*/  BRA `(.L_x_4933) ;  /* 0x0000000000a87947 */ /* 0x000fec0003800000 */
.L_x_4945:
        /* <DEDUP_REMOVED lines=14> */
.L_x_4959:
[----:B------:R-:W-:Y:S05]  /*56e0*/  BSYNC B0 ;  /* 0x0000000000007941 */ /* 0x000fea0003800000 */
.L_x_4958:
[----:B------:R-:W-:Y:S01]  /*56f0*/  F2FP.F16.F32.PACK_AB R0, RZ, R0 ;  /* 0x00000000ff00723e */ /* 0x000fe200000000ff */
[----:B------:R-:W-:Y:S06]  /*5700*/  BRA `(.L_x_4933) ;  /* 0x0000000000647947 */ /* 0x000fec0003800000 */
.L_x_4932:
        /* <DEDUP_REMOVED lines=16> */
.L_x_4960:
[----:B------:R-:W-:Y:S01]  /*5810*/  PRMT R0, RZ, 0x7610, R0 ;  /* 0x00007610ff007816 */ /* 0x000fe20000000000 */
[----:B------:R-:W-:Y:S06]  /*5820*/  BRA `(.L_x_4933) ;  /* 0x00000000001c7947 */ /* 0x000fec0003800000 */
.L_x_4957:
[----:B------:R-:W2:Y:S02]  /*5830*/  LDG.E.64 R2, desc[UR36][R2.64] ;  /* 0x0000002402027981 */ /* 0x000ea4000c1e1b00 */
[----:B--2---:R-:W0:Y:S02]  /*5840*/  I2F.U64 R0, R2 ;  /* 0x0000000200007312 */ /* 0x004e240000301000 */
[----:B0-----:R-:W-:Y:S01]  /*5850*/  F2FP.F16.F32.PACK_AB R0, RZ, R0 ;  /* 0x00000000ff00723e */ /* 0x001fe200000000ff */
[----:B------:R-:W-:Y:S06]  /*5860*/  BRA `(.L_x_4933) ;  /* 0x00000000000c7947 */ /* 0x000fec0003800000 */
.L_x_4956:
[----:B------:R-:W2:Y:S02]  /*5870*/  LDG.E R2, desc[UR36][R2.64] ;  /* 0x0000002402027981 */ /* 0x000ea4000c1e1900 */
[----:B--2---:R-:W-:-:S04]  /*5880*/  I2FP.F32.U32 R0, R2 ;  /* 0x0000000200007245 */ /* 0x004fc80000201000 */
[----:B------:R-:W-:-:S07]  /*5890*/  F2FP.F16.F32.PACK_AB R0, RZ, R0 ;  /* 0x00000000ff00723e */ /* 0x000fce00000000ff */
.L_x_4933:
        /* <DEDUP_REMOVED lines=40> */
.L_x_4964:
[----:B------:R-:W-:Y:S05]  /*5b20*/  BSYNC B1 ;  /* 0x0000000000017941 */ /* 0x000fea0003800000 */
.L_x_4963:
[----:B------:R-:W-:-:S07]  /*5b30*/  FMUL.FTZ R5, R7, R0 ;  /* 0x0000000007057220 */ /* 0x000fce0000410000 */
.L_x_4962:
[----:B------:R-:W-:Y:S05]  /*5b40*/  BSYNC B0 ;  /* 0x0000000000007941 */ /* 0x000fea0003800000 */
.L_x_4961:
        /* <DEDUP_REMOVED lines=17> */
.L_x_4968:
[----:B------:R-:W-:-:S06]  /*5c60*/  HADD2.F32 R3, -RZ, R0.H0_H0 ;  /* 0x20000000ff037230 */ /* 0x000fcc0000004100 */
[----:B------:R-:W0:Y:S02]  /*5c70*/  F2I.S64.TRUNC R2, R3 ;  /* 0x0000000300027311 */ /* 0x000e24000020d900 */
[----:B0-----:R0:W-:Y:S01]  /*5c80*/  STG.E.U8 desc[UR36][R16.64], R2 ;  /* 0x0000000210007986 */ /* 0x0011e2000c101124 */
[----:B------:R-:W-:Y:S05]  /*5c90*/  BRA `(.L_x_4970) ;  /* 0x0000000c00847947 */ /* 0x000fea0003800000 */
.L_x_4967:
        /* <DEDUP_REMOVED lines=10> */
.L_x_4972:
[----:B------:R-:W-:-:S04]  /*5d40*/  HADD2.F32 R0, -RZ, R0.H0_H0 ;  /* 0x20000000ff007230 */ /* 0x000fc80000004100 */
[----:B------:R-:W0:Y:S02]  /*5d50*/  F2I.FTZ.TRUNC.NTZ R3, R0 ;  /* 0x0000000000037305 */ /* 0x000e24000021f100 */
[----:B0-----:R3:W-:Y:S01]  /*5d60*/  STG.E desc[UR36][R16.64], R3 ;  /* 0x0000000310007986 */ /* 0x0017e2000c101924 */
[----:B------:R-:W-:Y:S05]  /*5d70*/  BRA `(.L_x_4970) ;  /* 0x0000000c004c7947 */ /* 0x000fea0003800000 */
.L_x_4971:
[----:B------:R-:W-:-:S04]  /*5d80*/  HADD2.F32 R0, -RZ, R0.H0_H0 ;  /* 0x20000000ff007230 */ /* 0x000fc80000004100 */
[----:B------:R-:W0:Y:S02]  /*5d90*/  F2I.FTZ.TRUNC.NTZ R3, R0 ;  /* 0x0000000000037305 */ /* 0x000e24000021f100 */
[----:B0-----:R2:W-:Y:S01]  /*5da0*/  STG.E.U16 desc[UR36][R16.64], R3 ;  /* 0x0000000310007986 */ /* 0x0015e2000c101524 */
[----:B------:R-:W-:Y:S05]  /*5db0*/  BRA `(.L_x_4970) ;  /* 0x0000000c003c7947 */ /* 0x000fea0003800000 */
.L_x_4966:
        /* <DEDUP_REMOVED lines=9> */
.L_x_4974:
[----:B------:R0:W-:Y:S01]  /*5e50*/  STG.E.U16 desc[UR36][R16.64], R0 ;  /* 0x0000000010007986 */ /* 0x0001e2000c101524 */
[----:B------:R-:W-:Y:S05]  /*5e60*/  BRA `(.L_x_4970) ;  /* 0x0000000c00107947 */ /* 0x000fea0003800000 */
.L_x_4973:
        /* <DEDUP_REMOVED lines=10> */
.L_x_4976:
[----:B------:R-:W-:-:S05]  /*5f10*/  HADD2.F32 R0, -RZ, R0.H0_H0 ;  /* 0x20000000ff007230 */ /* 0x000fca0000004100 */
[----:B------:R-:W-:-:S04]  /*5f20*/  F2FP.F16.F32.PACK_AB R0, RZ, R0 ;  /* 0x00000000ff00723e */ /* 0x000fc800000000ff */
[----:B------:R-:W-:-:S05]  /*5f30*/  PRMT R0, R0, 0x5410, RZ ;  /* 0x0000541000007816 */ /* 0x000fca00000000ff */
[----:B------:R0:W-:Y:S01]  /*5f40*/  STG.E desc[UR36][R16.64], R0 ;  /* 0x0000000010007986 */ /* 0x0001e2000c101924 */
[----:B------:R-:W-:Y:S05]  /*5f50*/  BRA `(.L_x_4970) ;  /* 0x0000000800d47947 */ /* 0x000fea0003800000 */
.L_x_4975:
[----:B------:R-:W-:-:S05]  /*5f60*/  HADD2.F32 R2, -RZ, R0.H0_H0 ;  /* 0x20000000ff027230 */ /* 0x000fca0000004100 */
[----:B------:R-:W-:-:S06]  /*5f70*/  FMUL.FTZ R2, R2, 1 ;  /* 0x3f80000002027820 */ /* 0x000fcc0000410000 */
[----:B------:R-:W0:Y:S02]  /*5f80*/  F2F.F64.F32 R2, R2 ;  /* 0x0000000200027310 */ /* 0x000e240000201800 */
[----:B0-----:R0:W-:Y:S01]  /*5f90*/  STG.E.64 desc[UR36][R16.64], R2 ;  /* 0x0000000210007986 */ /* 0x0011e2000c101b24 */
[----:B------:R-:W-:Y:S05]  /*5fa0*/  BRA `(.L_x_4970) ;  /* 0x0000000800c07947 */ /* 0x000fea0003800000 */
.L_x_4965:
        /* <DEDUP_REMOVED lines=13> */
.L_x_4979:
[----:B------:R-:W-:Y:S01]  /*6080*/  HADD2.F32 R0, -RZ, R0.H0_H0 ;  /* 0x20000000ff007230 */ /* 0x000fe20000004100 */
[----:B------:R-:W-:-:S04]  /*6090*/  CS2R R6, SRZ ;  /* 0x0000000000067805 */ /* 0x000fc8000001ff00 */
[----:B------:R-:W-:-:S04]  /*60a0*/  FMUL.FTZ R0, R0, 1 ;  /* 0x3f80000000007820 */ /* 0x000fc80000410000 */
[----:B------:R-:W0:Y:S02]  /*60b0*/  F2F.F64.F32 R4, R0 ;  /* 0x0000000000047310 */ /* 0x000e240000201800 */
[----:B0-----:R0:W-:Y:S01]  /*60c0*/  STG.E.128 desc[UR36][R16.64], R4 ;  /* 0x0000000410007986 */ /* 0x0011e2000c101d24 */
[----:B------:R-:W-:Y:S05]  /*60d0*/  BRA `(.L_x_4970) ;  /* 0x0000000800747947 */ /* 0x000fea0003800000 */
.L_x_4978:
        /* <DEDUP_REMOVED lines=21> */
.L_x_4983:
[----:B------:R-:W-:Y:S05]  /*6230*/  BSYNC B0 ;  /* 0x0000000000007941 */ /* 0x000fea0003800000 */
.L_x_4982:
[----:B------:R-:W-:-:S05]  /*6240*/  LOP3.LUT R3, R0, R3, RZ, 0xfc, !PT ;  /* 0x0000000300037212 */ /* 0x000fca00078efcff */
[----:B------:R0:W-:Y:S01]  /*6250*/  STG.E.U8 desc[UR36][R16.64], R3 ;  /* 0x0000000310007986 */ /* 0x0001e2000c101124 */
[----:B------:R-:W-:Y:S05]  /*6260*/  BRA `(.L_x_4970) ;  /* 0x0000000800107947 */ /* 0x000fea0003800000 */
.L_x_4981:
        /* <DEDUP_REMOVED lines=13> */
.L_x_4985:
[----:B------:R-:W-:Y:S01]  /*6340*/  IMAD.MOV.U32 R0, RZ, RZ, 0x7f ;  /* 0x0000007fff007424 */ /* 0x000fe200078e00ff */
[----:B------:R-:W-:-:S04]  /*6350*/  ISETP.GT.U32.AND P0, PT, R2, 0x7f800000, PT ;  /* 0x7f8000000200780c */ /* 0x000fc80003f04070 */
[----:B------:R-:W-:-:S09]  /*6360*/  SEL R0, R0, 0x7c, P0 ;  /* 0x0000007c00007807 */ /* 0x000fd20000000000 */
.L_x_4986:
[----:B------:R-:W-:Y:S05]  /*6370*/  BSYNC B0 ;  /* 0x0000000000007941 */ /* 0x000fea0003800000 */
.L_x_4984:
[----:B------:R-:W-:-:S04]  /*6380*/  LOP3.LUT R2, R3, 0x80000000, RZ, 0xc0, !PT ;  /* 0x8000000003027812 */ /* 0x000fc800078ec0ff */
[----:B------:R-:W-:-:S04]  /*6390*/  SHF.R.U32.HI R3, RZ, 0x18, R2 ;  /* 0x00000018ff037819 */ /* 0x000fc80000011602 */
[----:B------:R-:W-:-:S05]  /*63a0*/  LOP3.LUT R3, R0, R3, RZ, 0xfc, !PT ;  /* 0x0000000300037212 */ /* 0x000fca00078efcff */
[----:B------:R0:W-:Y:S01]  /*63b0*/  STG.E.U8 desc[UR36][R16.64], R3 ;  /* 0x0000000310007986 */ /* 0x0001e2000c101124 */
[----:B------:R-:W-:Y:S05]  /*63c0*/  BRA `(.L_x_4970) ;  /* 0x0000000400b87947 */ /* 0x000fea0003800000 */
.L_x_4980:
[----:B------:R-:W-:-:S05]  /*63d0*/  HADD2.F32 R0, -RZ, R0.H0_H0 ;  /* 0x20000000ff007230 */ /* 0x000fca0000004100 */
[----:B------:R-:W-:-:S05]  /*63e0*/  F2FP.BF16.F32.PACK_AB R0, RZ, R0 ;  /* 0x00000000ff00723e */ /* 0x000fca00000010ff */
[----:B------:R0:W-:Y:S01]  /*63f0*/  STG.E.U16 desc[UR36][R16.64], R0 ;  /* 0x0000000010007986 */ /* 0x0001e2000c101524 */
[----:B------:R-:W-:Y:S05]  /*6400*/  BRA `(.L_x_4970) ;  /* 0x0000000400a87947 */ /* 0x000fea0003800000 */
.L_x_4977:
        /* <DEDUP_REMOVED lines=12> */
.L_x_4989:
        /* <DEDUP_REMOVED lines=17> */
.L_x_4992:
[----:B------:R-:W-:-:S04]  /*65e0*/  LOP3.LUT R2, R3, 0x80000000, RZ, 0xc0, !PT ;  /* 0x8000000003027812 */ /* 0x000fc800078ec0ff */
[----:B------:R-:W-:-:S04]  /*65f0*/  SHF.R.U32.HI R3, RZ, 0x18, R2 ;  /* 0x00000018ff037819 */ /* 0x000fc80000011602 */
[----:B------:R-:W-:-:S04]  /*6600*/  LOP3.LUT R0, R0, R3, RZ, 0xfc, !PT ;  /* 0x0000000300007212 */ /* 0x000fc800078efcff */
[----:B------:R-:W-:-:S07]  /*6610*/  PRMT R8, R0, 0x7610, R8 ;  /* 0x0000761000087816 */ /* 0x000fce0000000008 */
.L_x_4991:
[----:B------:R-:W-:Y:S05]  /*6620*/  BSYNC B0 ;  /* 0x0000000000007941 */ /* 0x000fea0003800000 */
.L_x_4990:
[----:B------:R0:W-:Y:S01]  /*6630*/  STG.E.U8 desc[UR36][R16.64], R8 ;  /* 0x0000000810007986 */ /* 0x0001e2000c101124 */
[----:B------:R-:W-:Y:S05]  /*6640*/  BRA `(.L_x_4970) ;  /* 0x0000000400187947 */ /* 0x000fea0003800000 */
.L_x_4988:
        /* <DEDUP_REMOVED lines=17> */
.L_x_4995:
[----:B------:R-:W-:-:S04]  /*6760*/  LOP3.LUT R2, R3, 0x80000000, RZ, 0xc0, !PT ;  /* 0x8000000003027812 */ /* 0x000fc800078ec0ff */
[----:B------:R-:W-:-:S04]  /*6770*/  SHF.R.U32.HI R3, RZ, 0x18, R2 ;  /* 0x00000018ff037819 */ /* 0x000fc80000011602 */
[----:B------:R-:W-:-:S04]  /*6780*/  LOP3.LUT R0, R0, R3, RZ, 0xfc, !PT ;  /* 0x0000000300007212 */ /* 0x000fc800078efcff */
[----:B------:R-:W-:-:S07]  /*6790*/  PRMT R8, R0, 0x7610, R8 ;  /* 0x0000761000087816 */ /* 0x000fce0000000008 */
.L_x_4994:
[----:B------:R-:W-:Y:S05]  /*67a0*/  BSYNC B0 ;  /* 0x0000000000007941 */ /* 0x000fea0003800000 */
.L_x_4993:
[----:B------:R0:W-:Y:S01]  /*67b0*/  STG.E.U8 desc[UR36][R16.64], R8 ;  /* 0x0000000810007986 */ /* 0x0001e2000c101124 */
[----:B------:R-:W-:Y:S05]  /*67c0*/  BRA `(.L_x_4970) ;  /* 0x0000000000b87947 */ /* 0x000fea0003800000 */
.L_x_4987:
        /* <DEDUP_REMOVED lines=22> */
.L_x_4969:
        /* <DEDUP_REMOVED lines=16> */
.L_x_4998:
[----:B------:R-:W-:Y:S05]  /*6a30*/  BRA `(.L_x_4970) ;  /* 0x00000000001c7947 */ /* 0x000fea0003800000 */
.L_x_4997:
[----:B------:R-:W-:-:S06]  /*6a40*/  HADD2.F32 R2, -RZ, R0.H0_H0 ;  /* 0x20000000ff027230 */ /* 0x000fcc0000004100 */
[----:B------:R-:W0:Y:S02]  /*6a50*/  F2I.U64.TRUNC R2, R2 ;  /* 0x0000000200027311 */ /* 0x000e24000020d800 */
[----:B0-----:R0:W-:Y:S01]  /*6a60*/  STG.E.64 desc[UR36][R16.64], R2 ;  /* 0x0000000210007986 */ /* 0x0011e2000c101b24 */
[----:B------:R-:W-:Y:S05]  /*6a70*/  BRA `(.L_x_4970) ;  /* 0x00000000000c7947 */ /* 0x000fea0003800000 */
.L_x_4996:
[----:B------:R-:W-:-:S04]  /*6a80*/  HADD2.F32 R0, -RZ, R0.H0_H0 ;  /* 0x20000000ff007230 */ /* 0x000fc80000004100 */
[----:B------:R-:W0:Y:S02]  /*6a90*/  F2I.FTZ.U32.TRUNC.NTZ R3, R0 ;  /* 0x0000000000037305 */ /* 0x000e24000021f000 */
[----:B0-----:R0:W-:Y:S02]  /*6aa0*/  STG.E desc[UR36][R16.64], R3 ;  /* 0x0000000310007986 */ /* 0x0011e4000c101924 */
.L_x_4970:
[----:B------:R-:W-:-:S07]  /*6ab0*/  VIADD R19, R19, 0x80 ;  /* 0x0000008013137836 */ /* 0x000fce0000000000 */
.L_x_4926:
[----:B------:R-:W-:Y:S05]  /*6ac0*/  BSYNC B6 ;  /* 0x0000000000067941 */ /* 0x000fea0003800000 */
.L_x_4925:
        /* <DEDUP_REMOVED lines=307> */
.L_x_5001:
        /* <DEDUP_REMOVED lines=22> */
.L_x_5005:
[----:B------:R-:W2:Y:S02]  /*7f60*/  LDG.E.U8 R2, desc[UR36][R2.64] ;  /* 0x0000002402027981 */ /* 0x000ea4000c1e1100 */
[----:B--2---:R-:W-:-:S04]  /*7f70*/  I2FP.F32.U32 R0, R2 ;  /* 0x0000000200007245 */ /* 0x004fc80000201000 */
[----:B------:R-:W-:Y:S01]  /*7f80*/  F2FP.F16.F32.PACK_AB R0, RZ, R0 ;  /* 0x00000000ff00723e */ /* 0x000fe200000000ff */
[----:B------:R-:W-:Y:S06]  /*7f90*/  BRA `(.L_x_5007) ;  /* 0x0000000c00887947 */ /* 0x000fec0003800000 */
.L_x_5004:
        /* <DEDUP_REMOVED lines=10> */
.L_x_5009:
[----:B------:R-:W2:Y:S02]  /*8040*/  LDG.E R2, desc[UR36][R2.64] ;  /* 0x0000002402027981 */ /* 0x000ea4000c1e1900 */
[----:B--2---:R-:W-:-:S04]  /*8050*/  I2FP.F32.S32 R0, R2 ;  /* 0x0000000200007245 */ /* 0x004fc80000201400 */
[----:B------:R-:W-:Y:S01]  /*8060*/  F2FP.F16.F32.PACK_AB R0, RZ, R0 ;  /* 0x00000000ff00723e */ /* 0x000fe200000000ff */
[----:B------:R-:W-:Y:S06]  /*8070*/  BRA `(.L_x_5007) ;  /* 0x0000000c00507947 */ /* 0x000fec0003800000 */
.L_x_5008:
[----:B------:R-:W2:Y:S02]  /*8080*/  LDG.E.U16 R2, desc[UR36][R2.64] ;  /* 0x0000002402027981 */ /* 0x000ea4000c1e1500 */
[----:B--2---:R-:W0:Y:S02]  /*8090*/  I2F.S16 R0, R2 ;  /* 0x0000000200007306 */ /* 0x004e240000101400 */
[----:B0-----:R-:W-:Y:S01]  /*80a0*/  F2FP.F16.F32.PACK_AB R0, RZ, R0 ;  /* 0x00000000ff00723e */ /* 0x001fe200000000ff */
[----:B------:R-:W-:Y:S06]  /*80b0*/  BRA `(.L_x_5007) ;  /* 0x0000000c00407947 */ /* 0x000fec0003800000 */
.L_x_5003:
        /* <DEDUP_REMOVED lines=9> */
.L_x_5011:
[----:B------:R0:W5:Y:S01]  /*8150*/  LDG.E.U16 R0, desc[UR36][R2.64] ;  /* 0x0000002402007981 */ /* 0x000162000c1e1500 */
[----:B------:R-:W-:Y:S05]  /*8160*/  BRA `(.L_x_5007) ;  /* 0x0000000c00147947 */ /* 0x000fea0003800000 */
.L_x_5010:
        /* <DEDUP_REMOVED lines=9> */
.L_x_5013:
[----:B------:R1:W5:Y:S01]  /*8200*/  LDG.E.U16 R0, desc[UR36][R2.64] ;  /* 0x0000002402007981 */ /* 0x000362000c1e1500 */
[----:B------:R-:W-:Y:S05]  /*8210*/  BRA `(.L_x_5007) ;  /* 0x0000000800e87947 */ /* 0x000fea0003800000 */
.L_x_5012:
        /* <DEDUP_REMOVED lines=8> */
.L_x_5002:
        /* <DEDUP_REMOVED lines=13> */
.L_x_5016:
        /* <DEDUP_REMOVED lines=8> */
.L_x_5015:
        /* <DEDUP_REMOVED lines=28> */
.L_x_5018:
        /* <DEDUP_REMOVED lines=15> */
.L_x_5017:
[----:B------:R-:W2:Y:S02]  /*86a0*/  LDG.E.U16 R0, desc[UR36][R2.64] ;  /* 0x0000002402007981 */ /* 0x000ea4000c1e1500 */
[----:B--2---:R-:W-:-:S05]  /*86b0*/  IMAD.U32 R0, R0, 0x10000, RZ ;  /* 0x0001000000007824 */ /* 0x004fca00078e00ff */
[----:B------:R-:W-:Y:S01]  /*86c0*/  F2FP.F16.F32.PACK_AB R0, RZ, R0 ;  /* 0x00000000ff00723e */ /* 0x000fe200000000ff */
[----:B------:R-:W-:Y:S06]  /*86d0*/  BRA `(.L_x_5007) ;  /* 0x0000000400b87947 */ /* 0x000fec0003800000 */
.L_x_5014:
        /* <DEDUP_REMOVED lines=12> */
.L_x_5021:
[----:B------:R-:W2:Y:S01]  /*87a0*/  LDG.E.U8 R2, desc[UR36][R2.64] ;  /* 0x0000002402027981 */ /* 0x000ea2000c1e1100 */
[----:B------:R-:W-:Y:S01]  /*87b0*/  BSSY B0, `(.L_x_5022) ;  /* 0x0000018000007945 */ /* 0x000fe20003800000 */
[----:B------:R-:W-:Y:S02]  /*87c0*/  MOV R0, RZ ;  /* 0x000000ff00007202 */ /* 0x000fe40000000f00 */
        /* <DEDUP_REMOVED lines=18> */
.L_x_5025:
[----:B------:R-:W-:Y:S05]  /*88f0*/  BSYNC B1 ;  /* 0x0000000000017941 */ /* 0x000fea0003800000 */
.L_x_5024:
[----:B------:R-:W-:Y:S01]  /*8900*/  LEA R3, R0, 0x3b800000, 0x17 ;  /* 0x3b80000000037811 */ /* 0x000fe200078eb8ff */
[----:B------:R-:W-:-:S05]  /*8910*/  IMAD.SHL.U32 R0, R2, 0x100000, RZ ;  /* 0x0010000002007824 */ /* 0x000fca00078e00ff */
[----:B------:R-:W-:-:S07]  /*8920*/  LOP3.LUT R0, R3, R0, R4, 0xfe, !PT ;  /* 0x0000000003007212 */ /* 0x000fce00078efe04 */
.L_x_5023:
[----:B------:R-:W-:Y:S05]  /*8930*/  BSYNC B0 ;  /* 0x0000000000007941 */ /* 0x000fea0003800000 */
.L_x_5022:
[----:B------:R-:W-:Y:S01]  /*8940*/  F2FP.F16.F32.PACK_AB R0, RZ, R0 ;  /* 0x00000000ff00723e */ /* 0x000fe200000000ff */
[----:B------:R-:W-:Y:S06]  /*8950*/  BRA `(.L_x_5007) ;  /* 0x0000000400187947 */ /* 0x000fec0003800000 */
.L_x_5020:
        /* <DEDUP_REMOVED lines=21> */
.L_x_5029:
[----:B------:R-:W-:Y:S05]  /*8ab0*/  BSYNC B1 ;  /* 0x0000000000017941 */ /* 0x000fea0003800000 */
.L_x_5028:
[----:B------:R-:W-:Y:S01]  /*8ac0*/  LEA R3, R0, 0x37800000, 0x17 ;  /* 0x3780000000037811 */ /* 0x000fe200078eb8ff */
[----:B------:R-:W-:-:S05]  /*8ad0*/  IMAD.SHL.U32 R0, R2, 0x200000, RZ ;  /* 0x0020000002007824 */ /* 0x000fca00078e00ff */
[----:B------:R-:W-:-:S07]  /*8ae0*/  LOP3.LUT R0, R3, R0, R4, 0xfe, !PT ;  /* 0x0000000003007212 */ /* 0x000fce00078efe04 */
.L_x_5027:
[----:B------:R-:W-:Y:S05]  /*8af0*/  BSYNC B0 ;  /* 0x0000000000007941 */ /* 0x000fea0003800000 */
.L_x_5026:
[----:B------:R-:W-:Y:S01]  /*8b00*/  F2FP.F16.F32.PACK_AB R0, RZ, R0 ;  /* 0x00000000ff00723e */ /* 0x000fe200000000ff */
[----:B------:R-:W-:Y:S06]  /*8b10*/  BRA `(.L_x_5007) ;  /* 0x0000000000a87947 */ /* 0x000fec0003800000 */
.L_x_5019:
        /* <DEDUP_REMOVED lines=14> */
.L_x_5033:
[----:B------:R-:W-:Y:S05]  /*8c00*/  BSYNC B0 ;  /* 0x0000000000007941 */ /* 0x000fea0003800000 */
.L_x_5032:
[----:B------:R-:W-:Y:S01]  /*8c10*/  F2FP.F16.F32.PACK_AB R0, RZ, R0 ;  /* 0x00000000ff00723e */ /* 0x000fe200000000ff */
[----:B------:R-:W-:Y:S06]  /*8c20*/  BRA `(.L_x_5007) ;  /* 0x0000000000647947 */ /* 0x000fec0003800000 */
.L_x_5006:
        /* <DEDUP_REMOVED lines=16> */
.L_x_5034:
[----:B------:R-:W-:Y:S01]  /*8d30*/  PRMT R0, RZ, 0x7610, R0 ;  /* 0x00007610ff007816 */ /* 0x000fe20000000000 */
[----:B------:R-:W-:Y:S06]  /*8d40*/  BRA `(.L_x_5007) ;  /* 0x00000000001c7947 */ /* 0x000fec0003800000 */
.L_x_5031:
[----:B------:R-:W2:Y:S02]  /*8d50*/  LDG.E.64 R2, desc[UR36][R2.64] ;  /* 0x0000002402027981 */ /* 0x000ea4000c1e1b00 */
[----:B--2---:R-:W0:Y:S02]  /*8d60*/  I2F.U64 R0, R2 ;  /* 0x0000000200007312 */ /* 0x004e240000301000 */
[----:B0-----:R-:W-:Y:S01]  /*8d70*/  F2FP.F16.F32.PACK_AB R0, RZ, R0 ;  /* 0x00000000ff00723e */ /* 0x001fe200000000ff */
[----:B------:R-:W-:Y:S06]  /*8d80*/  BRA `(.L_x_5007) ;  /* 0x00000000000c7947 */ /* 0x000fec0003800000 */
.L_x_5030:
[----:B------:R-:W2:Y:S02]  /*8d90*/  LDG.E R2, desc[UR36][R2.64] ;  /* 0x0000002402027981 */ /* 0x000ea4000c1e1900 */
[----:B--2---:R-:W-:-:S04]  /*8da0*/  I2FP.F32.U32 R0, R2 ;  /* 0x0000000200007245 */ /* 0x004fc80000201000 */
[----:B------:R-:W-:-:S07]  /*8db0*/  F2FP.F16.F32.PACK_AB R0, RZ, R0 ;  /* 0x00000000ff00723e */ /* 0x000fce00000000ff */
.L_x_5007:
        /* <DEDUP_REMOVED lines=40> */
.L_x_5038:
[----:B------:R-:W-:Y:S05]  /*9040*/  BSYNC B1 ;  /* 0x0000000000017941 */ /* 0x000fea0003800000 */
.L_x_5037:
[----:B------:R-:W-:-:S07]  /*9050*/  FMUL.FTZ R5, R7, R0 ;  /* 0x0000000007057220 */ /* 0x000fce0000410000 */
.L_x_5036:
[----:B------:R-:W-:Y:S05]  /*9060*/  BSYNC B0 ;  /* 0x0000000000007941 */ /* 0x000fea0003800000 */
.L_x_5035:
        /* <DEDUP_REMOVED lines=17> */
.L_x_5042:
[----:B------:R-:W-:-:S06]  /*9180*/  HADD2.F32 R3, -RZ, R0.H0_H0 ;  /* 0x20000000ff037230 */ /* 0x000fcc0000004100 */
[----:B------:R-:W0:Y:S02]  /*9190*/  F2I.S64.TRUNC R2, R3 ;  /* 0x0000000300027311 */ /* 0x000e24000020d900 */
[----:B0-----:R0:W-:Y:S01]  /*91a0*/  STG.E.U8 desc[UR36][R16.64], R2 ;  /* 0x0000000210007986 */ /* 0x0011e2000c101124 */
[----:B------:R-:W-:Y:S05]  /*91b0*/  BRA `(.L_x_5044) ;  /* 0x0000000c00847947 */ /* 0x000fea0003800000 */
.L_x_5041:
        /* <DEDUP_REMOVED lines=10> */
.L_x_5046:
[----:B------:R-:W-:-:S04]  /*9260*/  HADD2.F32 R0, -RZ, R0.H0_H0 ;  /* 0x20000000ff007230 */ /* 0x000fc80000004100 */
[----:B------:R-:W0:Y:S02]  /*9270*/  F2I.FTZ.TRUNC.NTZ R3, R0 ;  /* 0x0000000000037305 */ /* 0x000e24000021f100 */
[----:B0-----:R0:W-:Y:S01]  /*9280*/  STG.E desc[UR36][R16.64], R3 ;  /* 0x0000000310007986 */ /* 0x0011e2000c101924 */
[----:B------:R-:W-:Y:S05]  /*9290*/  BRA `(.L_x_5044) ;  /* 0x0000000c004c7947 */ /* 0x000fea0003800000 */
.L_x_5045:
[----:B------:R-:W-:-:S04]  /*92a0*/  HADD2.F32 R0, -RZ, R0.H0_H0 ;  /* 0x20000000ff007230 */ /* 0x000fc80000004100 */
[----:B------:R-:W0:Y:S02]  /*92b0*/  F2I.FTZ.TRUNC.NTZ R3, R0 ;  /* 0x0000000000037305 */ /* 0x000e24000021f100 */
[----:B0-----:R0:W-:Y:S01]  /*92c0*/  STG.E.U16 desc[UR36][R16.64], R3 ;  /* 0x0000000310007986 */ /* 0x0011e2000c101524 */
[----:B------:R-:W-:Y:S05]  /*92d0*/  BRA `(.L_x_5044) ;  /* 0x0000000c003c7947 */ /* 0x000fea0003800000 */
.L_x_5040:
        /* <DEDUP_REMOVED lines=9> */
.L_x_5048:
[----:B------:R0:W-:Y:S01]  /*9370*/  STG.E.U16 desc[UR36][R16.64], R0 ;  /* 0x0000000010007986 */ /* 0x0001e2000c101524 */
[----:B------:R-:W-:Y:S05]  /*9380*/  BRA `(.L_x_5044) ;  /* 0x0000000c00107947 */ /* 0x000fea0003800000 */
.L_x_5047:
        /* <DEDUP_REMOVED lines=10> */
.L_x_5050:
[----:B------:R-:W-:-:S05]  /*9430*/  HADD2.F32 R0, -RZ, R0.H0_H0 ;  /* 0x20000000ff007230 */ /* 0x000fca0000004100 */
[----:B------:R-:W-:-:S04]  /*9440*/  F2FP.F16.F32.PACK_AB R0, RZ, R0 ;  /* 0x00000000ff00723e */ /* 0x000fc800000000ff */
[----:B------:R-:W-:-:S05]  /*9450*/  PRMT R0, R0, 0x5410, RZ ;  /* 0x0000541000007816 */ /* 0x000fca00000000ff */
[----:B------:R0:W-:Y:S01]  /*9460*/  STG.E desc[UR36][R16.64], R0 ;  /* 0x0000000010007986 */ /* 0x0001e2000c101924 */
[----:B------:R-:W-:Y:S05]  /*9470*/  BRA `(.L_x_5044) ;  /* 0x0000000800d47947 */ /* 0x000fea0003800000 */
.L_x_5049:
[----:B------:R-:W-:-:S05]  /*9480*/  HADD2.F32 R2, -RZ, R0.H0_H0 ;  /* 0x20000000ff027230 */ /* 0x000fca0000004100 */
[----:B------:R-:W-:-:S06]  /*9490*/  FMUL.FTZ R2, R2, 1 ;  /* 0x3f80000002027820 */ /* 0x000fcc0000410000 */
[----:B------:R-:W0:Y:S02]  /*94a0*/  F2F.F64.F32 R2, R2 ;  /* 0x0000000200027310 */ /* 0x000e240000201800 */
[----:B0-----:R0:W-:Y:S01]  /*94b0*/  STG.E.64 desc[UR36][R16.64], R2 ;  /* 0x0000000210007986 */ /* 0x0011e2000c101b24 */
[----:B------:R-:W-:Y:S05]  /*94c0*/  BRA `(.L_x_5044) ;  /* 0x0000000800c07947 */ /* 0x000fea0003800000 */
.L_x_5039:
        /* <DEDUP_REMOVED lines=13> */
.L_x_5053:
[----:B------:R-:W-:Y:S01]  /*95a0*/  HADD2.F32 R0, -RZ, R0.H0_H0 ;  /* 0x20000000ff007230 */ /* 0x000fe20000004100 */
[----:B------:R-:W-:-:S04]  /*95b0*/  CS2R R6, SRZ ;  /* 0x0000000000067805 */ /* 0x000fc8000001ff00 */
[----:B------:R-:W-:-:S04]  /*95c0*/  FMUL.FTZ R0, R0, 1 ;  /* 0x3f80000000007820 */ /* 0x000fc80000410000 */
[----:B------:R-:W0:Y:S02]  /*95d0*/  F2F.F64.F32 R4, R0 ;  /* 0x0000000000047310 */ /* 0x000e240000201800 */
[----:B0-----:R0:W-:Y:S01]  /*95e0*/  STG.E.128 desc[UR36][R16.64], R4 ;  /* 0x0000000410007986 */ /* 0x0011e2000c101d24 */
[----:B------:R-:W-:Y:S05]  /*95f0*/  BRA `(.L_x_5044) ;  /* 0x0000000800747947 */ /* 0x000fea0003800000 */
.L_x_5052:
        /* <DEDUP_REMOVED lines=21> */
.L_x_5057:
[----:B------:R-:W-:Y:S05]  /*9750*/  BSYNC B0 ;  /* 0x0000000000007941 */ /* 0x000fea0003800000 */
.L_x_5056:
[----:B------:R-:W-:-:S05]  /*9760*/  LOP3.LUT R3, R0, R3, RZ, 0xfc, !PT ;  /* 0x0000000300037212 */ /* 0x000fca00078efcff */
[----:B------:R0:W-:Y:S01]  /*9770*/  STG.E.U8 desc[UR36][R16.64], R3 ;  /* 0x0000000310007986 */ /* 0x0001e2000c101124 */
[----:B------:R-:W-:Y:S05]  /*9780*/  BRA `(.L_x_5044) ;  /* 0x0000000800107947 */ /* 0x000fea0003800000 */
.L_x_5055:
        /* <DEDUP_REMOVED lines=13> */
.L_x_5059:
[----:B------:R-:W-:Y:S01]  /*9860*/  IMAD.MOV.U32 R0, RZ, RZ, 0x7f ;  /* 0x0000007fff007424 */ /* 0x000fe200078e00ff */
[----:B------:R-:W-:-:S04]  /*9870*/  ISETP.GT.U32.AND P0, PT, R2, 0x7f800000, PT ;  /* 0x7f8000000200780c */ /* 0x000fc80003f04070 */
[----:B------:R-:W-:-:S09]  /*9880*/  SEL R0, R0, 0x7c, P0 ;  /* 0x0000007c00007807 */ /* 0x000fd20000000000 */
.L_x_5060:
[----:B------:R-:W-:Y:S05]  /*9890*/  BSYNC B0 ;  /* 0x0000000000007941 */ /* 0x000fea0003800000 */
.L_x_5058:
[----:B------:R-:W-:-:S04]  /*98a0*/  LOP3.LUT R2, R3, 0x80000000, RZ, 0xc0, !PT ;  /* 0x8000000003027812 */ /* 0x000fc800078ec0ff */
[----:B------:R-:W-:-:S04]  /*98b0*/  SHF.R.U32.HI R3, RZ, 0x18, R2 ;  /* 0x00000018ff037819 */ /* 0x000fc80000011602 */
[----:B------:R-:W-:-:S05]  /*98c0*/  LOP3.LUT R3, R0, R3, RZ, 0xfc, !PT ;  /* 0x0000000300037212 */ /* 0x000fca00078efcff */
[----:B------:R0:W-:Y:S01]  /*98d0*/  STG.E.U8 desc[UR36][R16.64], R3 ;  /* 0x0000000310007986 */ /* 0x0001e2000c101124 */
[----:B------:R-:W-:Y:S05]  /*98e0*/  BRA `(.L_x_5044) ;  /* 0x0000000400b87947 */ /* 0x000fea0003800000 */
.L_x_5054:
[----:B------:R-:W-:-:S05]  /*98f0*/  HADD2.F32 R0, -RZ, R0.H0_H0 ;  /* 0x20000000ff007230 */ /* 0x000fca0000004100 */
[----:B------:R-:W-:-:S05]  /*9900*/  F2FP.BF16.F32.PACK_AB R0, RZ, R0 ;  /* 0x00000000ff00723e */ /* 0x000fca00000010ff */
[----:B------:R0:W-:Y:S01]  /*9910*/  STG.E.U16 desc[UR36][R16.64], R0 ;  /* 0x0000000010007986 */ /* 0x0001e2000c101524 */
[----:B------:R-:W-:Y:S05]  /*9920*/  BRA `(.L_x_5044) ;  /* 0x0000000400a87947 */ /* 0x000fea0003800000 */
.L_x_5051:
        /* <DEDUP_REMOVED lines=12> */
.L_x_5063:
        /* <DEDUP_REMOVED lines=17> */
.L_x_5066:
[----:B------:R-:W-:-:S04]  /*9b00*/  LOP3.LUT R2, R3, 0x80000000, RZ, 0xc0, !PT ;  /* 0x8000000003027812 */ /* 0x000fc800078ec0ff */
[----:B------:R-:W-:-:S04]  /*9b10*/  SHF.R.U32.HI R3, RZ, 0x18, R2 ;  /* 0x00000018ff037819 */ /* 0x000fc80000011602 */
[----:B------:R-:W-:-:S04]  /*9b20*/  LOP3.LUT R0, R0, R3, RZ, 0xfc, !PT ;  /* 0x0000000300007212 */ /* 0x000fc800078efcff */
[----:B------:R-:W-:-:S07]  /*9b30*/  PRMT R8, R0, 0x7610, R8 ;  /* 0x0000761000087816 */ /* 0x000fce0000000008 */
.L_x_5065:
[----:B------:R-:W-:Y:S05]  /*9b40*/  BSYNC B0 ;  /* 0x0000000000007941 */ /* 0x000fea0003800000 */
.L_x_5064:
[----:B------:R0:W-:Y:S01]  /*9b50*/  STG.E.U8 desc[UR36][R16.64], R8 ;  /* 0x0000000810007986 */ /* 0x0001e2000c101124 */
[----:B------:R-:W-:Y:S05]  /*9b60*/  BRA `(.L_x_5044) ;  /* 0x0000000400187947 */ /* 0x000fea0003800000 */
.L_x_5062:
        /* <DEDUP_REMOVED lines=17> */
.L_x_5069:
[----:B------:R-:W-:-:S04]  /*9c80*/  LOP3.LUT R2, R3, 0x80000000, RZ, 0xc0, !PT ;  /* 0x8000000003027812 */ /* 0x000fc800078ec0ff */
[----:B------:R-:W-:-:S04]  /*9c90*/  SHF.R.U32.HI R3, RZ, 0x18, R2 ;  /* 0x00000018ff037819 */ /* 0x000fc80000011602 */
[----:B------:R-:W-:-:S04]  /*9ca0*/  LOP3.LUT R0, R0, R3, RZ, 0xfc, !PT ;  /* 0x0000000300007212 */ /* 0x000fc800078efcff */
[----:B------:R-:W-:-:S07]  /*9cb0*/  PRMT R8, R0, 0x7610, R8 ;  /* 0x0000761000087816 */ /* 0x000fce0000000008 */
.L_x_5068:
[----:B------:R-:W-:Y:S05]  /*9cc0*/  BSYNC B0 ;  /* 0x0000000000007941 */ /* 0x000fea0003800000 */
.L_x_5067:
[----:B------:R2:W-:Y:S01]  /*9cd0*/  STG.E.U8 desc[UR36][R16.64], R8 ;  /* 0x0000000810007986 */ /* 0x0005e2000c101124 */
[----:B------:R-:W-:Y:S05]  /*9ce0*/  BRA `(.L_x_5044) ;  /* 0x0000000000b87947 */ /* 0x000fea0003800000 */
.L_x_5061:
        /* <DEDUP_REMOVED lines=22> */
.L_x_5043:
        /* <DEDUP_REMOVED lines=16> */
.L_x_5072:
[----:B------:R-:W-:Y:S05]  /*9f50*/  BRA `(.L_x_5044) ;  /* 0x00000000001c7947 */ /* 0x000fea0003800000 */
.L_x_5071:
[----:B------:R-:W-:-:S06]  /*9f60*/  HADD2.F32 R2, -RZ, R0.H0_H0 ;  /* 0x20000000ff027230 */ /* 0x000fcc0000004100 */
[----:B------:R-:W0:Y:S02]  /*9f70*/  F2I.U64.TRUNC R2, R2 ;  /* 0x0000000200027311 */ /* 0x000e24000020d800 */
[----:B0-----:R4:W-:Y:S01]  /*9f80*/  STG.E.64 desc[UR36][R16.64], R2 ;  /* 0x0000000210007986 */ /* 0x0019e2000c101b24 */
[----:B------:R-:W-:Y:S05]  /*9f90*/  BRA `(.L_x_5044) ;  /* 0x00000000000c7947 */ /* 0x000fea0003800000 */
.L_x_5070:
[----:B------:R-:W-:-:S04]  /*9fa0*/  HADD2.F32 R0, -RZ, R0.H0_H0 ;  /* 0x20000000ff007230 */ /* 0x000fc80000004100 */
[----:B------:R-:W0:Y:S02]  /*9fb0*/  F2I.FTZ.U32.TRUNC.NTZ R3, R0 ;  /* 0x0000000000037305 */ /* 0x000e24000021f000 */
[----:B0-----:R3:W-:Y:S02]  /*9fc0*/  STG.E desc[UR36][R16.64], R3 ;  /* 0x0000000310007986 */ /* 0x0017e4000c101924 */
.L_x_5044:
[----:B------:R-:W-:-:S07]  /*9fd0*/  VIADD R19, R19, 0x80 ;  /* 0x0000008013137836 */ /* 0x000fce0000000000 */
.L_x_5000:
[----:B------:R-:W-:Y:S05]  /*9fe0*/  BSYNC B6 ;  /* 0x0000000000067941 */ /* 0x000fea0003800000 */
.L_x_4999:
[----:B------:R-:W-:Y:S02]  /*9ff0*/  ULDC UR4, c[0x0][0x210] ;  /* 0x0000840000047ab9 */ /* 0x000fe40000000800 */
[----:B------:R-:W-:-:S13]  /*a000*/  ISETP.GE.AND P0, PT, R19, UR4, PT ;  /* 0x0000000413007c0c */ /* 0x000fda000bf06270 */
[----:B------:R-:W-:Y:S05]  /*a010*/  @P0 EXIT ;  /* 0x000000000000094d */ /* 0x000fea0003800000 */
        /* <DEDUP_REMOVED lines=303> */
.L_x_5073:
        /* <DEDUP_REMOVED lines=22> */
.L_x_5077:
[----:B------:R-:W2:Y:S02]  /*b470*/  LDG.E.U8 R2, desc[UR36][R2.64] ;  /* 0x0000002402027981 */ /* 0x000ea4000c1e1100 */
[----:B--2---:R-:W-:-:S04]  /*b480*/  I2FP.F32.U32 R0, R2 ;  /* 0x0000000200007245 */ /* 0x004fc80000201000 */
[----:B------:R-:W-:Y:S01]  /*b490*/  F2FP.F16.F32.PACK_AB R0, RZ, R0 ;  /* 0x00000000ff00723e */ /* 0x000fe200000000ff */
[----:B------:R-:W-:Y:S06]  /*b4a0*/  BRA `(.L_x_5079) ;  /* 0x0000000c00887947 */ /* 0x000fec0003800000 */
.L_x_5076:
        /* <DEDUP_REMOVED lines=10> */
.L_x_5081:
[----:B------:R-:W2:Y:S02]  /*b550*/  LDG.E R2, desc[UR36][R2.64] ;  /* 0x0000002402027981 */ /* 0x000ea4000c1e1900 */
[----:B--2---:R-:W-:-:S04]  /*b560*/  I2FP.F32.S32 R0, R2 ;  /* 0x0000000200007245 */ /* 0x004fc80000201400 */
[----:B------:R-:W-:Y:S01]  /*b570*/  F2FP.F16.F32.PACK_AB R0, RZ, R0 ;  /* 0x00000000ff00723e */ /* 0x000fe200000000ff */
[----:B------:R-:W-:Y:S06]  /*b580*/  BRA `(.L_x_5079) ;  /* 0x0000000c00507947 */ /* 0x000fec0003800000 */
.L_x_5080:
[----:B------:R-:W2:Y:S02]  /*b590*/  LDG.E.U16 R2, desc[UR36][R2.64] ;  /* 0x0000002402027981 */ /* 0x000ea4000c1e1500 */
[----:B--2---:R-:W0:Y:S02]  /*b5a0*/  I2F.S16 R0, R2 ;  /* 0x0000000200007306 */ /* 0x004e240000101400 */
[----:B0-----:R-:W-:Y:S01]  /*b5b0*/  F2FP.F16.F32.PACK_AB R0, RZ, R0 ;  /* 0x00000000ff00723e */ /* 0x001fe200000000ff */
[----:B------:R-:W-:Y:S06]  /*b5c0*/  BRA `(.L_x_5079) ;  /* 0x0000000c00407947 */ /* 0x000fec0003800000 */
.L_x_5075:
        /* <DEDUP_REMOVED lines=9> */
.L_x_5083:
[----:B------:R1:W5:Y:S01]  /*b660*/  LDG.E.U16 R0, desc[UR36][R2.64] ;  /* 0x0000002402007981 */ /* 0x000362000c1e1500 */
[----:B------:R-:W-:Y:S05]  /*b670*/  BRA `(.L_x_5079) ;  /* 0x0000000c00147947 */ /* 0x000fea0003800000 */
.L_x_5082:
        /* <DEDUP_REMOVED lines=9> */
.L_x_5085:
[----:B------:R0:W5:Y:S01]  /*b710*/  LDG.E.U16 R0, desc[UR36][R2.64] ;  /* 0x0000002402007981 */ /* 0x000162000c1e1500 */
[----:B------:R-:W-:Y:S05]  /*b720*/  BRA `(.L_x_5079) ;  /* 0x0000000800e87947 */ /* 0x000fea0003800000 */
.L_x_5084:
        /* <DEDUP_REMOVED lines=8> */
.L_x_5074:
        /* <DEDUP_REMOVED lines=13> */
.L_x_5088:
        /* <DEDUP_REMOVED lines=8> */
.L_x_5087:
        /* <DEDUP_REMOVED lines=28> */
.L_x_5090:
        /* <DEDUP_REMOVED lines=15> */
.L_x_5089:
[----:B------:R-:W2:Y:S02]  /*bbb0*/  LDG.E.U16 R0, desc[UR36][R2.64] ;  /* 0x0000002402007981 */ /* 0x000ea4000c1e1500 */
[----:B--2---:R-:W-:-:S05]  /*bbc0*/  IMAD.U32 R0, R0, 0x10000, RZ ;  /* 0x0001000000007824 */ /* 0x004fca00078e00ff */
[----:B------:R-:W-:Y:S01]  /*bbd0*/  F2FP.F16.F32.PACK_AB R0, RZ, R0 ;  /* 0x00000000ff00723e */ /* 0x000fe200000000ff */
[----:B------:R-:W-:Y:S06]  /*bbe0*/  BRA `(.L_x_5079) ;  /* 0x0000000400b87947 */ /* 0x000fec0003800000 */
.L_x_5086:
        /* <DEDUP_REMOVED lines=12> */
.L_x_5093:
        /* <DEDUP_REMOVED lines=21> */
.L_x_5097:
[----:B------:R-:W-:Y:S05]  /*be00*/  BSYNC B1 ;  /* 0x0000000000017941 */ /* 0x000fea0003800000 */
.L_x_5096:
[----:B------:R-:W-:Y:S01]  /*be10*/  LEA R3, R0, 0x3b800000, 0x17 ;  /* 0x3b80000000037811 */ /* 0x000fe200078eb8ff */
[----:B------:R-:W-:-:S05]  /*be20*/  IMAD.SHL.U32 R0, R2, 0x100000, RZ ;  /* 0x0010000002007824 */ /* 0x000fca00078e00ff */
[----:B------:R-:W-:-:S07]  /*be30*/  LOP3.LUT R0, R3, R0, R4, 0xfe, !PT ;  /* 0x0000000003007212 */ /* 0x000fce00078efe04 */
.L_x_5095:
[----:B------:R-:W-:Y:S05]  /*be40*/  BSYNC B0 ;  /* 0x0000000000007941 */ /* 0x000fea0003800000 */
.L_x_5094:
[----:B------:R-:W-:Y:S01]  /*be50*/  F2FP.F16.F32.PACK_AB R0, RZ, R0 ;  /* 0x00000000ff00723e */ /* 0x000fe200000000ff */
[----:B------:R-:W-:Y:S06]  /*be60*/  BRA `(.L_x_5079) ;  /* 0x0000000400187947 */ /* 0x000fec0003800000 */
.L_x_5092:
        /* <DEDUP_REMOVED lines=21> */
.L_x_5101:
[----:B------:R-:W-:Y:S05]  /*bfc0*/  BSYNC B1 ;  /* 0x0000000000017941 */ /* 0x000fea0003800000 */
.L_x_5100:
[----:B------:R-:W-:Y:S01]  /*bfd0*/  LEA R3, R0, 0x37800000, 0x17 ;  /* 0x3780000000037811 */ /* 0x000fe200078eb8ff */
[----:B------:R-:W-:-:S05]  /*bfe0*/  IMAD.SHL.U32 R0, R2, 0x200000, RZ ;  /* 0x0020000002007824 */ /* 0x000fca00078e00ff */
[----:B------:R-:W-:-:S07]  /*bff0*/  LOP3.LUT R0, R3, R0, R4, 0xfe, !PT ;  /* 0x0000000003007212 */ /* 0x000fce00078efe04 */
.L_x_5099:
[----:B------:R-:W-:Y:S05]  /*c000*/  BSYNC B0 ;  /* 0x0000000000007941 */ /* 0x000fea0003800000 */
.L_x_5098:
[----:B------:R-:W-:Y:S01]  /*c010*/  F2FP.F16.F32.PACK_AB R0, RZ, R0 ;  /* 0x00000000ff00723e */ /* 0x000fe200000000ff */
[----:B------:R-:W-:Y:S06]  /*c020*/  BRA `(.L_x_5079) ;  /* 0x0000000000a87947 */ /* 0x000fec0003800000 */
.L_x_5091:
        /* <DEDUP_REMOVED lines=14> */
.L_x_5105:
[----:B------:R-:W-:Y:S05]  /*c110*/  BSYNC B0 ;  /* 0x0000000000007941 */ /* 0x000fea0003800000 */
.L_x_5104:
[----:B------:R-:W-:Y:S01]  /*c120*/  F2FP.F16.F32.PACK_AB R0, RZ, R0 ;  /* 0x00000000ff00723e */ /* 0x000fe200000000ff */
[----:B------:R-:W-:Y:S06]  /*c130*/  BRA `(.L_x_5079) ;  /* 0x0000000000647947 */ /* 0x000fec0003800000 */
.L_x_5078:
[----:B------:R-:W-:Y:S01]  /*c140*/  MOV R0, 0x0 ;  /* 0x0000000000007802 */ /* 0x000fe20000000f00 */
[----:B------:R-:W-:Y:S01]  /*c150*/  ULDC.64 UR4, c[0x4][0x128] ;  /* 0x01004a0000047ab9 */ /* 0x000fe20000000a00 */
[----:B------:R-:W-:Y:S01]  /*c160*/  ULDC.64 UR6, c[0x4][0x28] ;  /* 0x01000a0000067ab9 */ /* 0x000fe20000000a00 */
[----:B------:R-:W-:Y:S01]  /*c170*/  IMAD.U32 R4, RZ, RZ, UR4 ;  /* 0x00000004ff047e24 */ /* 0x000fe2000f8e00ff */
[----:B------:R0:W1:Y:S01]  /*c180*/  LDC.64 R2, c[0x4][R0] ;  /* 0x0100000000027b82 */ /* 0x0000620000000a00 */
[----:B------:R-:W-:Y:S01]  /*c190*/  IMAD.U32 R5, RZ, RZ, UR5 ;  /* 0x00000005ff057e24 */ /* 0x000fe2000f8e00ff */
[----:B------:R-:W-:Y:S01]  /*c1a0*/  ULDC.64 UR4, c[0x4][0x130] ;  /* 0x01004c0000047ab9 */ /* 0x000fe20000000a00 */
[----:B------:R-:W-:Y:S01]  /*c1b0*/  IMAD.U32 R10, RZ, RZ, UR6 ;  /* 0x00000006ff0a7e24 */ /* 0x000fe2000f8e00ff */
[----:B------:R-:W-:Y:S01]  /*c1c0*/  MOV R7, UR5 ;  /* 0x0000000500077c02 */ /* 0x000fe20008000f00 */
[----:B------:R-:W-:Y:S02]  /*c1d0*/  IMAD.U32 R6, RZ, RZ, UR4 ;  /* 0x00000004ff067e24 */ /* 0x000fe4000f8e00ff */
[----:B------:R-:W-:-:S02]  /*c1e0*/  IMAD.U32 R11, RZ, RZ, UR7 ;  /* 0x00000007ff0b7e24 */ /* 0x000fc4000f8e00ff */
[----:B------:R-:W-:Y:S02]  /*c1f0*/  IMAD.MOV.U32 R8, RZ, RZ, 0x4e ;  /* 0x0000004eff087424 */ /* 0x000fe400078e00ff */
[----:B------:R-:W-:Y:S02]  /*c200*/  IMAD.MOV.U32 R12, RZ, RZ, 0x1 ;  /* 0x00000001ff0c7424 */ /* 0x000fe400078e00ff */
[----:B0-----:R-:W-:-:S07]  /*c210*/  IMAD.MOV.U32 R13, RZ, RZ, RZ ;  /* 0x000000ffff0d7224 */ /* 0x001fce00078e00ff */
[----:B------:R-:W-:-:S07]  /*c220*/  LEPC R20, `(.L_x_5106) ;  /* 0x000000001014794e */ /* 0x000fce0000000000 */
[----:B-1----:R-:W-:Y:S05]  /*c230*/  CALL.ABS.NOINC R2 ;  /* 0x0000000002007343 */ /* 0x002fea0003c00000 */
.L_x_5106:
[----:B------:R-:W-:Y:S01]  /*c240*/  PRMT R0, RZ, 0x7610, R0 ;  /* 0x00007610ff007816 */ /* 0x000fe20000000000 */
[----:B------:R-:W-:Y:S06]  /*c250*/  BRA `(.L_x_5079) ;  /* 0x00000000001c7947 */ /* 0x000fec0003800000 */
.L_x_5103:
[----:B------:R-:W2:Y:S02]  /*c260*/  LDG.E.64 R2, desc[UR36][R2.64] ;  /* 0x0000002402027981 */ /* 0x000ea4000c1e1b00 */
[----:B--2---:R-:W0:Y:S02]  /*c270*/  I2F.U64 R0, R2 ;  /* 0x0000000200007312 */ /* 0x004e240000301000 */
[----:B0-----:R-:W-:Y:S01]  /*c280*/  F2FP.F16.F32.PACK_AB R0, RZ, R0 ;  /* 0x00000000ff00723e */ /* 0x001fe200000000ff */
[----:B------:R-:W-:Y:S06]  /*c290*/  BRA `(.L_x_5079) ;  /* 0x00000000000c7947 */ /* 0x000fec0003800000 */
.L_x_5102:
[----:B------:R-:W2:Y:S02]  /*c2a0*/  LDG.E R2, desc[UR36][R2.64] ;  /* 0x0000002402027981 */ /* 0x000ea4000c1e1900 */
[----:B--2---:R-:W-:-:S04]  /*c2b0*/  I2FP.F32.U32 R0, R2 ;  /* 0x0000000200007245 */ /* 0x004fc80000201000 */
[----:B------:R-:W-:-:S07]  /*c2c0*/  F2FP.F16.F32.PACK_AB R0, RZ, R0 ;  /* 0x00000000ff00723e */ /* 0x000fce00000000ff */
.L_x_5079:
        /* <DEDUP_REMOVED lines=40> */
.L_x_5110:
[----:B------:R-:W-:Y:S05]  /*c550*/  BSYNC B1 ;  /* 0x0000000000017941 */ /* 0x000fea0003800000 */
.L_x_5109:
[----:B------:R-:W-:-:S07]  /*c560*/  FMUL.FTZ R5, R7, R0 ;  /* 0x0000000007057220 */ /* 0x000fce0000410000 */
.L_x_5108:
[----:B------:R-:W-:Y:S05]  /*c570*/  BSYNC B0 ;  /* 0x0000000000007941 */ /* 0x000fea0003800000 */
.L_x_5107:
        /* <DEDUP_REMOVED lines=17> */
.L_x_5114:
[----:B------:R-:W-:-:S06]  /*c690*/  HADD2.F32 R3, -RZ, R0.H0_H0 ;  /* 0x20000000ff037230 */ /* 0x000fcc0000004100 */
[----:B------:R-:W0:Y:S02]  /*c6a0*/  F2I.S64.TRUNC R2, R3 ;  /* 0x0000000300027311 */ /* 0x000e24000020d900 */
[----:B0-----:R-:W-:Y:S01]  /*c6b0*/  STG.E.U8 desc[UR36][R16.64], R2 ;  /* 0x0000000210007986 */ /* 0x001fe2000c101124 */
[----:B------:R-:W-:Y:S05]  /*c6c0*/  EXIT ;  /* 0x000000000000794d */ /* 0x000fea0003800000 */
.L_x_5113:
        /* <DEDUP_REMOVED lines=10> */
.L_x_5117:
[----:B------:R-:W-:-:S04]  /*c770*/  HADD2.F32 R0, -RZ, R0.H0_H0 ;  /* 0x20000000ff007230 */ /* 0x000fc80000004100 */
[----:B------:R-:W0:Y:S02]  /*c780*/  F2I.FTZ.TRUNC.NTZ R3, R0 ;  /* 0x0000000000037305 */ /* 0x000e24000021f100 */
[----:B0-----:R-:W-:Y:S01]  /*c790*/  STG.E desc[UR36][R16.64], R3 ;  /* 0x0000000310007986 */ /* 0x001fe2000c101924 */
[----:B------:R-:W-:Y:S05]  /*c7a0*/  EXIT ;  /* 0x000000000000794d */ /* 0x000fea0003800000 */
.L_x_5116:
[----:B------:R-:W-:-:S04]  /*c7b0*/  HADD2.F32 R0, -RZ, R0.H0_H0 ;  /* 0x20000000ff007230 */ /* 0x000fc80000004100 */
[----:B------:R-:W0:Y:S02]  /*c7c0*/  F2I.FTZ.TRUNC.NTZ R3, R0 ;  /* 0x0000000000037305 */ /* 0x000e24000021f100 */
[----:B0-----:R-:W-:Y:S01]  /*c7d0*/  STG.E.U16 desc[UR36][R16.64], R3 ;  /* 0x0000000310007986 */ /* 0x001fe2000c101524 */
[----:B------:R-:W-:Y:S05]  /*c7e0*/  EXIT ;  /* 0x000000000000794d */ /* 0x000fea0003800000 */
.L_x_5112:
        /* <DEDUP_REMOVED lines=9> */
.L_x_5119:
[----:B------:R-:W-:Y:S01]  /*c880*/  STG.E.U16 desc[UR36][R16.64], R0 ;  /* 0x0000000010007986 */ /* 0x000fe2000c101524 */
[----:B------:R-:W-:Y:S05]  /*c890*/  EXIT ;  /* 0x000000000000794d */ /* 0x000fea0003800000 */
.L_x_5118:
        /* <DEDUP_REMOVED lines=10> */
.L_x_5121:
[----:B------:R-:W-:-:S05]  /*c940*/  HADD2.F32 R0, -RZ, R0.H0_H0 ;  /* 0x20000000ff007230 */ /* 0x000fca0000004100 */
[----:B------:R-:W-:-:S04]  /*c950*/  F2FP.F16.F32.PACK_AB R0, RZ, R0 ;  /* 0x00000000ff00723e */ /* 0x000fc800000000ff */
[----:B------:R-:W-:-:S05]  /*c960*/  PRMT R0, R0, 0x5410, RZ ;  /* 0x0000541000007816 */ /* 0x000fca00000000ff */
[----:B------:R-:W-:Y:S01]  /*c970*/  STG.E desc[UR36][R16.64], R0 ;  /* 0x0000000010007986 */ /* 0x000fe2000c101924 */
[----:B------:R-:W-:Y:S05]  /*c980*/  EXIT ;  /* 0x000000000000794d */ /* 0x000fea0003800000 */
.L_x_5120:
[----:B------:R-:W-:-:S05]  /*c990*/  HADD2.F32 R2, -RZ, R0.H0_H0 ;  /* 0x20000000ff027230 */ /* 0x000fca0000004100 */
[----:B------:R-:W-:-:S06]  /*c9a0*/  FMUL.FTZ R2, R2, 1 ;  /* 0x3f80000002027820 */ /* 0x000fcc0000410000 */
[----:B------:R-:W0:Y:S02]  /*c9b0*/  F2F.F64.F32 R2, R2 ;  /* 0x0000000200027310 */ /* 0x000e240000201800 */
[----:B0-----:R-:W-:Y:S01]  /*c9c0*/  STG.E.64 desc[UR36][R16.64], R2 ;  /* 0x0000000210007986 */ /* 0x001fe2000c101b24 */
[----:B------:R-:W-:Y:S05]  /*c9d0*/  EXIT ;  /* 0x000000000000794d */ /* 0x000fea0003800000 */
.L_x_5111:
        /* <DEDUP_REMOVED lines=13> */
.L_x_5124:
[----:B------:R-:W-:Y:S01]  /*cab0*/  HADD2.F32 R0, -RZ, R0.H0_H0 ;  /* 0x20000000ff007230 */ /* 0x000fe20000004100 */
[----:B------:R-:W-:-:S04]  /*cac0*/  CS2R R6, SRZ ;  /* 0x0000000000067805 */ /* 0x000fc8000001ff00 */
[----:B------:R-:W-:-:S04]  /*cad0*/  FMUL.FTZ R0, R0, 1 ;  /* 0x3f80000000007820 */ /* 0x000fc80000410000 */
[----:B------:R-:W0:Y:S02]  /*cae0*/  F2F.F64.F32 R4, R0 ;  /* 0x0000000000047310 */ /* 0x000e240000201800 */
[----:B0-----:R-:W-:Y:S01]  /*caf0*/  STG.E.128 desc[UR36][R16.64], R4 ;  /* 0x0000000410007986 */ /* 0x001fe2000c101d24 */
[----:B------:R-:W-:Y:S05]  /*cb00*/  EXIT ;  /* 0x000000000000794d */ /* 0x000fea0003800000 */
.L_x_5123:
        /* <DEDUP_REMOVED lines=21> */
.L_x_5128:
[----:B------:R-:W-:Y:S05]  /*cc60*/  BSYNC B0 ;  /* 0x0000000000007941 */ /* 0x000fea0003800000 */
.L_x_5127:
[----:B------:R-:W-:-:S05]  /*cc70*/  LOP3.LUT R3, R0, R3, RZ, 0xfc, !PT ;  /* 0x0000000300037212 */ /* 0x000fca00078efcff */
[----:B------:R-:W-:Y:S01]  /*cc80*/  STG.E.U8 desc[UR36][R16.64], R3 ;  /* 0x0000000310007986 */ /* 0x000fe2000c101124 */
[----:B------:R-:W-:Y:S05]  /*cc90*/  EXIT ;  /* 0x000000000000794d */ /* 0x000fea0003800000 */
.L_x_5126:
        /* <DEDUP_REMOVED lines=13> */
.L_x_5130:
[----:B------:R-:W-:Y:S01]  /*cd70*/  IMAD.MOV.U32 R0, RZ, RZ, 0x7f ;  /* 0x0000007fff007424 */ /* 0x000fe200078e00ff */
[----:B------:R-:W-:-:S04]  /*cd80*/  ISETP.GT.U32.AND P0, PT, R2, 0x7f800000, PT ;  /* 0x7f8000000200780c */ /* 0x000fc80003f04070 */
[----:B------:R-:W-:-:S09]  /*cd90*/  SEL R0, R0, 0x7c, P0 ;  /* 0x0000007c00007807 */ /* 0x000fd20000000000 */
.L_x_5131:
[----:B------:R-:W-:Y:S05]  /*cda0*/  BSYNC B0 ;  /* 0x0000000000007941 */ /* 0x000fea0003800000 */
.L_x_5129:
[----:B------:R-:W-:-:S04]  /*cdb0*/  LOP3.LUT R2, R3, 0x80000000, RZ, 0xc0, !PT ;  /* 0x8000000003027812 */ /* 0x000fc800078ec0ff */
[----:B------:R-:W-:-:S04]  /*cdc0*/  SHF.R.U32.HI R3, RZ, 0x18, R2 ;  /* 0x00000018ff037819 */ /* 0x000fc80000011602 */
[----:B------:R-:W-:-:S05]  /*cdd0*/  LOP3.LUT R3, R0, R3, RZ, 0xfc, !PT ;  /* 0x0000000300037212 */ /* 0x000fca00078efcff */
[----:B------:R-:W-:Y:S01]  /*cde0*/  STG.E.U8 desc[UR36][R16.64], R3 ;  /* 0x0000000310007986 */ /* 0x000fe2000c101124 */
[----:B------:R-:W-:Y:S05]  /*cdf0*/  EXIT ;  /* 0x000000000000794d */ /* 0x000fea0003800000 */
.L_x_5125:
[----:B------:R-:W-:-:S05]  /*ce00*/  HADD2.F32 R0, -RZ, R0.H0_H0 ;  /* 0x20000000ff007230 */ /* 0x000fca0000004100 */
[----:B------:R-:W-:-:S05]  /*ce10*/  F2FP.BF16.F32.PACK_AB R0, RZ, R0 ;  /* 0x00000000ff00723e */ /* 0x000fca00000010ff */
[----:B------:R-:W-:Y:S01]  /*ce20*/  STG.E.U16 desc[UR36][R16.64], R0 ;  /* 0x0000000010007986 */ /* 0x000fe2000c101524 */
[----:B------:R-:W-:Y:S05]  /*ce30*/  EXIT ;  /* 0x000000000000794d */ /* 0x000fea0003800000 */
.L_x_5122:
        /* <DEDUP_REMOVED lines=12> */
.L_x_5134:
        /* <DEDUP_REMOVED lines=17> */
.L_x_5137:
[----:B------:R-:W-:-:S04]  /*d010*/  LOP3.LUT R2, R3, 0x80000000, RZ, 0xc0, !PT ;  /* 0x8000000003027812 */ /* 0x000fc800078ec0ff */
[----:B------:R-:W-:-:S04]  /*d020*/  SHF.R.U32.HI R3, RZ, 0x18, R2 ;  /* 0x00000018ff037819 */ /* 0x000fc80000011602 */
[----:B------:R-:W-:-:S04]  /*d030*/  LOP3.LUT R0, R0, R3, RZ, 0xfc, !PT ;  /* 0x0000000300007212 */ /* 0x000fc800078efcff */
[----:B------:R-:W-:-:S07]  /*d040*/  PRMT R8, R0, 0x7610, R8 ;  /* 0x0000761000087816 */ /* 0x000fce0000000008 */
.L_x_5136:
[----:B------:R-:W-:Y:S05]  /*d050*/  BSYNC B0 ;  /* 0x0000000000007941 */ /* 0x000fea0003800000 */
.L_x_5135:
[----:B------:R-:W-:Y:S01]  /*d060*/  STG.E.U8 desc[UR36][R16.64], R8 ;  /* 0x0000000810007986 */ /* 0x000fe2000c101124 */
[----:B------:R-:W-:Y:S05]  /*d070*/  EXIT ;  /* 0x000000000000794d */ /* 0x000fea0003800000 */
.L_x_5133:
        /* <DEDUP_REMOVED lines=17> */
.L_x_5140:
[----:B------:R-:W-:-:S04]  /*d190*/  LOP3.LUT R2, R3, 0x80000000, RZ, 0xc0, !PT ;  /* 0x8000000003027812 */ /* 0x000fc800078ec0ff */
[----:B------:R-:W-:-:S04]  /*d1a0*/  SHF.R.U32.HI R3, RZ, 0x18, R2 ;  /* 0x00000018ff037819 */ /* 0x000fc80000011602 */
[----:B------:R-:W-:-:S04]  /*d1b0*/  LOP3.LUT R0, R0, R3, RZ, 0xfc, !PT ;  /* 0x0000000300007212 */ /* 0x000fc800078efcff */
[----:B------:R-:W-:-:S07]  /*d1c0*/  PRMT R8, R0, 0x7610, R8 ;  /* 0x0000761000087816 */ /* 0x000fce0000000008 */
.L_x_5139:
[----:B------:R-:W-:Y:S05]  /*d1d0*/  BSYNC B0 ;  /* 0x0000000000007941 */ /* 0x000fea0003800000 */
.L_x_5138:
[----:B------:R-:W-:Y:S01]  /*d1e0*/  STG.E.U8 desc[UR36][R16.64], R8 ;  /* 0x0000000810007986 */ /* 0x000fe2000c101124 */
[----:B------:R-:W-:Y:S05]  /*d1f0*/  EXIT ;  /* 0x000000000000794d */ /* 0x000fea0003800000 */
.L_x_5132:
        /* <DEDUP_REMOVED lines=22> */
.L_x_5115:
        /* <DEDUP_REMOVED lines=16> */
.L_x_5143:
[----:B------:R-:W-:Y:S05]  /*d460*/  EXIT ;  /* 0x000000000000794d */ /* 0x000fea0003800000 */
.L_x_5142:
[----:B------:R-:W-:-:S06]  /*d470*/  HADD2.F32 R2, -RZ, R0.H0_H0 ;  /* 0x20000000ff027230 */ /* 0x000fcc0000004100 */
[----:B------:R-:W0:Y:S02]  /*d480*/  F2I.U64.TRUNC R2, R2 ;  /* 0x0000000200027311 */ /* 0x000e24000020d800 */
[----:B0-----:R-:W-:Y:S01]  /*d490*/  STG.E.64 desc[UR36][R16.64], R2 ;  /* 0x0000000210007986 */ /* 0x001fe2000c101b24 */
[----:B------:R-:W-:Y:S05]  /*d4a0*/  EXIT ;  /* 0x000000000000794d */ /* 0x000fea0003800000 */
.L_x_5141:
[----:B------:R-:W-:-:S04]  /*d4b0*/  HADD2.F32 R0, -RZ, R0.H0_H0 ;  /* 0x20000000ff007230 */ /* 0x000fc80000004100 */
[----:B------:R-:W0:Y:S02]  /*d4c0*/  F2I.FTZ.U32.TRUNC.NTZ R3, R0 ;  /* 0x0000000000037305 */ /* 0x000e24000021f000 */
[----:B0-----:R-:W-:Y:S01]  /*d4d0*/  STG.E desc[UR36][R16.64], R3 ;  /* 0x0000000310007986 */ /* 0x001fe2000c101924 */
[----:B------:R-:W-:Y:S05]  /*d4e0*/  EXIT ;  /* 0x000000000000794d */ /* 0x000fea0003800000 */
.L_x_5144:
        /* <DEDUP_REMOVED lines=9> */
.L_x_7939:


//--------------------- .text._ZN2at6native27unrolled_elementwise_kernelIZZZNS0_65_GLOBAL__N__cd49fe81_27_ActivationSoftplusKernel_cu_1520ed90_292715softplus_kernelERNS_18TensorIteratorBaseERKN3c106ScalarES8_ENKUlvE_clEvENKUlvE1_clEvEUlNS5_4HalfEE_St5arrayIPcLm2EELi4E23TrivialOffsetCalculatorILi1EjESH_NS0_6memory12LoadWithCastILi1EEENSI_13StoreWithCastILi1EEEEEviT_T0_T2_T3_T4_T5_ --------------------------
	.section	.text._ZN2at6native27unrolled_elementwise_kernelIZZZNS0_65_GLOBAL__N__cd49fe81_27_ActivationSoftplusKernel_cu_1520ed90_292715softplus_kernelERNS_18TensorIteratorBaseERKN3c106ScalarES8_ENKUlvE_clEvENKUlvE1_clEvEUlNS5_4HalfEE_St5arrayIPcLm2EELi4E23TrivialOffsetCalculatorILi1EjESH_NS0_6memory12LoadWithCastILi1EEENSI_13StoreWithCastILi1EEEEEviT_T0_T2_T3_T4_T5_,"ax",@progbits
	.align	128
        .global         _ZN2at6native27unrolled_elementwise_kernelIZZZNS0_65_GLOBAL__N__cd49fe81_27_ActivationSoftplusKernel_cu_1520ed90_292715softplus_kernelERNS_18TensorIteratorBaseERKN3c106ScalarES8_ENKUlvE_clEvENKUlvE1_clEvEUlNS5_4HalfEE_St5arrayIPcLm2EELi4E23TrivialOffsetCalculatorILi1EjESH_NS0_6memory12LoadWithCastILi1EEENSI_13StoreWithCastILi1EEEEEviT_T0_T2_T3_T4_T5_
        .type           _ZN2at6native27unrolled_elementwise_kernelIZZZNS0_65_GLOBAL__N__cd49fe81_27_ActivationSoftplusKernel_cu_1520ed90_292715softplus_kernelERNS_18TensorIteratorBaseERKN3c106ScalarES8_ENKUlvE_clEvENKUlvE1_clEvEUlNS5_4HalfEE_St5arrayIPcLm2EELi4E23TrivialOffsetCalculatorILi1EjESH_NS0_6memory12LoadWithCastILi1EEENSI_13StoreWithCastILi1EEEEEviT_T0_T2_T3_T4_T5_,@function
        .size           _ZN2at6native27unrolled_elementwise_kernelIZZZNS0_65_GLOBAL__N__cd49fe81_27_ActivationSoftplusKernel_cu_1520ed90_292715softplus_kernelERNS_18TensorIteratorBaseERKN3c106ScalarES8_ENKUlvE_clEvENKUlvE1_clEvEUlNS5_4HalfEE_St5arrayIPcLm2EELi4E23TrivialOffsetCalculatorILi1EjESH_NS0_6memory12LoadWithCastILi1EEENSI_13StoreWithCastILi1EEEEEviT_T0_T2_T3_T4_T5_,(.L_x_7940 - _ZN2at6native27unrolled_elementwise_kernelIZZZNS0_65_GLOBAL__N__cd49fe81_27_ActivationSoftplusKernel_cu_1520ed90_292715softplus_kernelERNS_18TensorIteratorBaseERKN3c106ScalarES8_ENKUlvE_clEvENKUlvE1_clEvEUlNS5_4HalfEE_St5arrayIPcLm2EELi4E23TrivialOffsetCalculatorILi1EjESH_NS0_6memory12LoadWithCastILi1EEENSI_13StoreWithCastILi1EEEEEviT_T0_T2_T3_T4_T5_)
        .other          _ZN2at6native27unrolled_elementwise_kernelIZZZNS0_65_GLOBAL__N__cd49fe81_27_ActivationSoftplusKernel_cu_1520ed90_292715softplus_kernelERNS_18TensorIteratorBaseERKN3c106ScalarES8_ENKUlvE_clEvENKUlvE1_clEvEUlNS5_4HalfEE_St5arrayIPcLm2EELi4E23TrivialOffsetCalculatorILi1EjESH_NS0_6memory12LoadWithCastILi1EEENSI_13StoreWithCastILi1EEEEEviT_T0_T2_T3_T4_T5_,@"STO_CUDA_ENTRY STV_DEFAULT"
_ZN2at6native27unrolled_elementwise_kernelIZZZNS0_65_GLOBAL__N__cd49fe81_27_ActivationSoftplusKernel_cu_1520ed90_292715softplus_kernelERNS_18TensorIteratorBaseERKN3c106ScalarES8_ENKUlvE_clEvENKUlvE1_clEvEUlNS5_4HalfEE_St5arrayIPcLm2EELi4E23TrivialOffsetCalculatorILi1EjESH_NS0_6memory12LoadWithCastILi1EEENSI_13StoreWithCastILi1EEEEEviT_T0_T2_T3_T4_T5_:
.text._ZN2at6native27unrolled_elementwise_kernelIZZZNS0_65_GLOBAL__N__cd49fe81_27_ActivationSoftplusKernel_cu_1520ed90_292715softplus_kernelERNS_18TensorIteratorBaseERKN3c106ScalarES8_ENKUlvE_clEvENKUlvE1_clEvEUlNS5_4HalfEE_St5arrayIPcLm2EELi4E23TrivialOffsetCalculatorILi1EjESH_NS0_6memory12LoadWithCastILi1EEENSI_13StoreWithCastILi1EEEEEviT_T0_T2_T3_T4_T5_:
        /* <DEDUP_REMOVED lines=34> */
.L_x_5150:
[----:B------:R-:W2:Y:S02]  /*0220*/  LDG.E.U8 R2, desc[UR36][R2.64] ;  /* 0x0000002402027981 */ /* 0x000ea4000c1e1100 */
[----:B--2---:R-:W-:-:S04]  /*0230*/  I2FP.F32.U32 R0, R2 ;  /* 0x0000000200007245 */ /* 0x004fc80000201000 */
[----:B------:R-:W-:-:S04]  /*0240*/  F2FP.F16.F32.PACK_AB R0, RZ, R0 ;  /* 0x00000000ff00723e */ /* 0x000fc800000000ff */
[----:B------:R-:W-:Y:S01]  /*0250*/  PRMT R23, R0, 0x7610, R23 ;  /* 0x0000761000177816 */ /* 0x000fe20000000017 */
[----:B------:R-:W-:Y:S06]  /*0260*/  BRA `(.L_x_5152) ;  /* 0x0000000c00c07947 */ /* 0x000fec0003800000 */
.L_x_5149:
        /* <DEDUP_REMOVED lines=11> */
.L_x_5154:
[----:B------:R-:W2:Y:S02]  /*0320*/  LDG.E R2, desc[UR36][R2.64] ;  /* 0x0000002402027981 */ /* 0x000ea4000c1e1900 */
[----:B--2---:R-:W-:-:S04]  /*0330*/  I2FP.F32.S32 R0, R2 ;  /* 0x0000000200007245 */ /* 0x004fc80000201400 */
[----:B------:R-:W-:-:S04]  /*0340*/  F2FP.F16.F32.PACK_AB R0, RZ, R0 ;  /* 0x00000000ff00723e */ /* 0x000fc800000000ff */
[----:B------:R-:W-:Y:S01]  /*0350*/  PRMT R23, R0, 0x7610, R23 ;  /* 0x0000761000177816 */ /* 0x000fe20000000017 */
[----:B------:R-:W-:Y:S06]  /*0360*/  BRA `(.L_x_5152) ;  /* 0x0000000c00807947 */ /* 0x000fec0003800000 */
.L_x_5153:
[----:B------:R-:W2:Y:S02]  /*0370*/  LDG.E.U16 R2, desc[UR36][R2.64] ;  /* 0x0000002402027981 */ /* 0x000ea4000c1e1500 */
[----:B--2---:R-:W0:Y:S02]  /*0380*/  I2F.S16 R0, R2 ;  /* 0x0000000200007306 */ /* 0x004e240000101400 */
[----:B0-----:R-:W-:-:S04]  /*0390*/  F2FP.F16.F32.PACK_AB R0, RZ, R0 ;  /* 0x00000000ff00723e */ /* 0x001fc800000000ff */
[----:B------:R-:W-:Y:S01]  /*03a0*/  PRMT R23, R0, 0x7610, R23 ;  /* 0x0000761000177816 */ /* 0x000fe20000000017 */
[----:B------:R-:W-:Y:S06]  /*03b0*/  BRA `(.L_x_5152) ;  /* 0x0000000c006c7947 */ /* 0x000fec0003800000 */
.L_x_5148:
        /* <DEDUP_REMOVED lines=9> */
.L_x_5156:
[----:B------:R1:W5:Y:S01]  /*0450*/  LDG.E.U16 R23, desc[UR36][R2.64] ;  /* 0x0000002402177981 */ /* 0x000362000c1e1500 */
[----:B------:R-:W-:Y:S05]  /*0460*/  BRA `(.L_x_5152) ;  /* 0x0000000c00407947 */ /* 0x000fea0003800000 */
.L_x_5155:
        /* <DEDUP_REMOVED lines=9> */
.L_x_5158:
[----:B------:R0:W5:Y:S01]  /*0500*/  LDG.E.U16 R23, desc[UR36][R2.64] ;  /* 0x0000002402177981 */ /* 0x000162000c1e1500 */
[----:B------:R-:W-:Y:S05]  /*0510*/  BRA `(.L_x_5152) ;  /* 0x0000000c00147947 */ /* 0x000fea0003800000 */
.L_x_5157:
        /* <DEDUP_REMOVED lines=9> */
.L_x_5147:
        /* <DEDUP_REMOVED lines=14> */
.L_x_5161:
        /* <DEDUP_REMOVED lines=9> */
.L_x_5160:
        /* <DEDUP_REMOVED lines=28> */
.L_x_5163:
[----:B------:R-:W2:Y:S02]  /*08e0*/  LDG.E.U8 R3, desc[UR36][R2.64] ;  /* 0x0000002402037981 */ /* 0x000ea4000c1e1100 */
[----:B--2---:R-:W-:-:S05]  /*08f0*/  IMAD.SHL.U32 R0, R3, 0x2000000, RZ ;  /* 0x0200000003007824 */ /* 0x004fca00078e00ff */
[----:B------:R-:W-:-:S13]  /*0900*/  ISETP.GE.U32.AND P0, PT, R0, 0x8000000, PT ;  /* 0x080000000000780c */ /* 0x000fda0003f06070 */
[C---:B------:R-:W-:Y:S02]  /*0910*/  @P0 IMAD.SHL.U32 R4, R3.reuse, 0x200000, RZ ;  /* 0x0020000003040824 */ /* 0x040fe400078e00ff */
[C---:B------:R-:W-:Y:S02]  /*0920*/  @!P0 IMAD.SHL.U32 R0, R3.reuse, 0x100, RZ ;  /* 0x0000010003008824 */ /* 0x040fe400078e00ff */
[----:B------:R-:W-:Y:S01]  /*0930*/  IMAD.SHL.U32 R3, R3, 0x1000000, RZ ;  /* 0x0100000003037824 */ /* 0x000fe200078e00ff */
[----:B------:R-:W-:Y:S02]  /*0940*/  @P0 LOP3.LUT R4, R4, 0xfe00000, RZ, 0xc0, !PT ;  /* 0x0fe0000004040812 */ /* 0x000fe400078ec0ff */
        /* <DEDUP_REMOVED lines=9> */
.L_x_5162:
[----:B------:R-:W2:Y:S02]  /*09e0*/  LDG.E.U16 R0, desc[UR36][R2.64] ;  /* 0x0000002402007981 */ /* 0x000ea4000c1e1500 */
[----:B--2---:R-:W-:-:S05]  /*09f0*/  IMAD.U32 R0, R0, 0x10000, RZ ;  /* 0x0001000000007824 */ /* 0x004fca00078e00ff */
[----:B------:R-:W-:-:S04]  /*0a00*/  F2FP.F16.F32.PACK_AB R0, RZ, R0 ;  /* 0x00000000ff00723e */ /* 0x000fc800000000ff */
[----:B------:R-:W-:Y:S01]  /*0a10*/  PRMT R23, R0, 0x7610, R23 ;  /* 0x0000761000177816 */ /* 0x000fe20000000017 */
[----:B------:R-:W-:Y:S06]  /*0a20*/  BRA `(.L_x_5152) ;  /* 0x0000000400d07947 */ /* 0x000fec0003800000 */
.L_x_5159:
        /* <DEDUP_REMOVED lines=13> */
.L_x_5166:
        /* <DEDUP_REMOVED lines=21> */
.L_x_5170:
[----:B------:R-:W-:Y:S05]  /*0c50*/  BSYNC B1 ;  /* 0x0000000000017941 */ /* 0x000fea0003800000 */
.L_x_5169:
[----:B------:R-:W-:Y:S01]  /*0c60*/  LEA R3, R0, 0x3b800000, 0x17 ;  /* 0x3b80000000037811 */ /* 0x000fe200078eb8ff */
[----:B------:R-:W-:-:S05]  /*0c70*/  IMAD.SHL.U32 R0, R2, 0x100000, RZ ;  /* 0x0010000002007824 */ /* 0x000fca00078e00ff */
[----:B------:R-:W-:-:S07]  /*0c80*/  LOP3.LUT R0, R3, R0, R4, 0xfe, !PT ;  /* 0x0000000003007212 */ /* 0x000fce00078efe04 */
.L_x_5168:
[----:B------:R-:W-:Y:S05]  /*0c90*/  BSYNC B0 ;  /* 0x0000000000007941 */ /* 0x000fea0003800000 */
.L_x_5167:
[----:B------:R-:W-:-:S04]  /*0ca0*/  F2FP.F16.F32.PACK_AB R0, RZ, R0 ;  /* 0x00000000ff00723e */ /* 0x000fc800000000ff */
[----:B------:R-:W-:Y:S01]  /*0cb0*/  PRMT R23, R0, 0x7610, R23 ;  /* 0x0000761000177816 */ /* 0x000fe20000000017 */
[----:B------:R-:W-:Y:S06]  /*0cc0*/  BRA `(.L_x_5152) ;  /* 0x0000000400287947 */ /* 0x000fec0003800000 */
.L_x_5165:
        /* <DEDUP_REMOVED lines=21> */
.L_x_5174:
[----:B------:R-:W-:Y:S05]  /*0e20*/  BSYNC B1 ;  /* 0x0000000000017941 */ /* 0x000fea0003800000 */
.L_x_5173:
[----:B------:R-:W-:Y:S01]  /*0e30*/  LEA R3, R0, 0x37800000, 0x17 ;  /* 0x3780000000037811 */ /* 0x000fe200078eb8ff */
[----:B------:R-:W-:-:S05]  /*0e40*/  IMAD.SHL.U32 R0, R2, 0x200000, RZ ;  /* 0x0020000002007824 */ /* 0x000fca00078e00ff */
[----:B------:R-:W-:-:S07]  /*0e50*/  LOP3.LUT R0, R3, R0, R4, 0xfe, !PT ;  /* 0x0000000003007212 */ /* 0x000fce00078efe04 */
.L_x_5172:
[----:B------:R-:W-:Y:S05]  /*0e60*/  BSYNC B0 ;  /* 0x0000000000007941 */ /* 0x000fea0003800000 */
.L_x_5171:
[----:B------:R-:W-:-:S04]  /*0e70*/  F2FP.F16.F32.PACK_AB R0, RZ, R0 ;  /* 0x00000000ff00723e */ /* 0x000fc800000000ff */
[----:B------:R-:W-:Y:S01]  /*0e80*/  PRMT R23, R0, 0x7610, R23 ;  /* 0x0000761000177816 */ /* 0x000fe20000000017 */
[----:B------:R-:W-:Y:S06]  /*0e90*/  BRA `(.L_x_5152) ;  /* 0x0000000000b47947 */ /* 0x000fec0003800000 */
.L_x_5164:
        /* <DEDUP_REMOVED lines=14> */
.L_x_5178:
[----:B------:R-:W-:Y:S05]  /*0f80*/  BSYNC B0 ;  /* 0x0000000000007941 */ /* 0x000fea0003800000 */
.L_x_5177:
[----:B------:R-:W-:-:S04]  /*0f90*/  F2FP.F16.F32.PACK_AB R0, RZ, R0 ;  /* 0x00000000ff00723e */ /* 0x000fc800000000ff */
[----:B------:R-:W-:Y:S01]  /*0fa0*/  PRMT R23, R0, 0x7610, R23 ;  /* 0x0000761000177816 */ /* 0x000fe20000000017 */
[----:B------:R-:W-:Y:S06]  /*0fb0*/  BRA `(.L_x_5152) ;  /* 0x00000000006c7947 */ /* 0x000fec0003800000 */
.L_x_5151:
        /* <DEDUP_REMOVED lines=16> */
.L_x_5179:
[----:B------:R-:W-:Y:S01]  /*10c0*/  PRMT R23, RZ, 0x7610, R23 ;  /* 0x00007610ff177816 */ /* 0x000fe20000000017 */
[----:B------:R-:W-:Y:S06]  /*10d0*/  BRA `(.L_x_5152) ;  /* 0x0000000000247947 */ /* 0x000fec0003800000 */
.L_x_5176:
[----:B------:R-:W2:Y:S02]  /*10e0*/  LDG.E.64 R2, desc[UR36][R2.64] ;  /* 0x0000002402027981 */ /* 0x000ea4000c1e1b00 */
[----:B--2---:R-:W0:Y:S02]  /*10f0*/  I2F.U64 R0, R2 ;  /* 0x0000000200007312 */ /* 0x004e240000301000 */
[----:B0-----:R-:W-:-:S04]  /*1100*/  F2FP.F16.F32.PACK_AB R0, RZ, R0 ;  /* 0x00000000ff00723e */ /* 0x001fc800000000ff */
[----:B------:R-:W-:Y:S01]  /*1110*/  PRMT R23, R0, 0x7610, R23 ;  /* 0x0000761000177816 */ /* 0x000fe20000000017 */
[----:B------:R-:W-:Y:S06]  /*1120*/  BRA `(.L_x_5152) ;  /* 0x0000000000107947 */ /* 0x000fec0003800000 */
.L_x_5175:
[----:B------:R-:W2:Y:S02]  /*1130*/  LDG.E R2, desc[UR36][R2.64] ;  /* 0x0000002402027981 */ /* 0x000ea4000c1e1900 */
[----:B--2---:R-:W-:-:S04]  /*1140*/  I2FP.F32.U32 R0, R2 ;  /* 0x0000000200007245 */ /* 0x004fc80000201000 */
[----:B------:R-:W-:-:S04]  /*1150*/  F2FP.F16.F32.PACK_AB R0, RZ, R0 ;  /* 0x00000000ff00723e */ /* 0x000fc800000000ff */
[----:B------:R-:W-:-:S07]  /*1160*/  PRMT R23, R0, 0x7610, R23 ;  /* 0x0000761000177816 */ /* 0x000fce0000000017 */
.L_x_5152:
[----:B------:R-:W2:Y:S02]  /*1170*/  S2R R24, SR_TID.X ;  /* 0x0000000000187919 */ /* 0x000ea40000002100 */
[----:B--2---:R-:W-:-:S07]  /*1180*/  VIADD R24, R24, 0x80 ;  /* 0x0000008018187836 */ /* 0x004fce0000000000 */
.L_x_5146:
[----:B------:R-:W-:Y:S05]  /*1190*/  BSYNC B6 ;  /* 0x0000000000067941 */ /* 0x000fea0003800000 */
.L_x_5145:
[----:B------:R-:W-:Y:S01]  /*11a0*/  ISETP.GE.AND P0, PT, R24, R16, PT ;  /* 0x000000101800720c */ /* 0x000fe20003f06270 */
[----:B------:R-:W-:-:S12]  /*11b0*/  BSSY B6, `(.L_x_5180) ;  /* 0x000010e000067945 */ /* 0x000fd80003800000 */
[----:B------:R-:W-:Y:S05]  /*11c0*/  @P0 BRA `(.L_x_5181) ;  /* 0x0000001000300947 */ /* 0x000fea0003800000 */
[----:B01----:R-:W0:Y:S01]  /*11d0*/  LDC.64 R2, c[0x0][0x230] ;  /* 0x00008c00ff027b82 */ /* 0x003e220000000a00 */
        /* <DEDUP_REMOVED lines=22> */
.L_x_5185:
[----:B------:R-:W2:Y:S02]  /*1340*/  LDG.E.U8 R2, desc[UR36][R2.64] ;  /* 0x0000002402027981 */ /* 0x000ea4000c1e1100 */
[----:B--2---:R-:W-:-:S04]  /*1350*/  I2FP.F32.U32 R0, R2 ;  /* 0x0000000200007245 */ /* 0x004fc80000201000 */
[----:B------:R-:W-:-:S04]  /*1360*/  F2FP.F16.F32.PACK_AB R0, RZ, R0 ;  /* 0x00000000ff00723e */ /* 0x000fc800000000ff */
[----:B------:R-:W-:Y:S01]  /*1370*/  PRMT R22, R0, 0x7610, R22 ;  /* 0x0000761000167816 */ /* 0x000fe20000000016 */
[----:B------:R-:W-:Y:S06]  /*1380*/  BRA `(.L_x_5187) ;  /* 0x0000000c00bc7947 */ /* 0x000fec0003800000 */
.L_x_5184:
        /* <DEDUP_REMOVED lines=11> */
.L_x_5189:
[----:B------:R-:W2:Y:S02]  /*1440*/  LDG.E R2, desc[UR36][R2.64] ;  /* 0x0000002402027981 */ /* 0x000ea4000c1e1900 */
[----:B--2---:R-:W-:-:S04]  /*1450*/  I2FP.F32.S32 R0, R2 ;  /* 0x0000000200007245 */ /* 0x004fc80000201400 */
[----:B------:R-:W-:-:S04]  /*1460*/  F2FP.F16.F32.PACK_AB R0, RZ, R0 ;  /* 0x00000000ff00723e */ /* 0x000fc800000000ff */
[----:B------:R-:W-:Y:S01]  /*1470*/  PRMT R22, R0, 0x7610, R22 ;  /* 0x0000761000167816 */ /* 0x000fe20000000016 */
[----:B------:R-:W-:Y:S06]  /*1480*/  BRA `(.L_x_5187) ;  /* 0x0000000c007c7947 */ /* 0x000fec0003800000 */
.L_x_5188:
[----:B------:R-:W2:Y:S02]  /*1490*/  LDG.E.U16 R2, desc[UR36][R2.64] ;  /* 0x0000002402027981 */ /* 0x000ea4000c1e1500 */
[----:B--2---:R-:W0:Y:S02]  /*14a0*/  I2F.S16 R0, R2 ;  /* 0x0000000200007306 */ /* 0x004e240000101400 */
[----:B0-----:R-:W-:-:S04]  /*14b0*/  F2FP.F16.F32.PACK_AB R0, RZ, R0 ;  /* 0x00000000ff00723e */ /* 0x001fc800000000ff */
[----:B------:R-:W-:Y:S01]  /*14c0*/  PRMT R22, R0, 0x7610, R22 ;  /* 0x0000761000167816 */ /* 0x000fe20000000016 */
[----:B------:R-:W-:Y:S06]  /*14d0*/  BRA `(.L_x_5187) ;  /* 0x0000000c00687947 */ /* 0x000fec0003800000 */
.L_x_5183:
        /* <DEDUP_REMOVED lines=9> */
.L_x_5191:
[----:B------:R0:W5:Y:S01]  /*1570*/  LDG.E.U16 R22, desc[UR36][R2.64] ;  /* 0x0000002402167981 */ /* 0x000162000c1e1500 */
[----:B------:R-:W-:Y:S05]  /*1580*/  BRA `(.L_x_5187) ;  /* 0x0000000c003c7947 */ /* 0x000fea0003800000 */
.L_x_5190:
        /* <DEDUP_REMOVED lines=9> */
.L_x_5193:
[----:B------:R1:W5:Y:S01]  /*1620*/  LDG.E.U16 R22, desc[UR36][R2.64] ;  /* 0x0000002402167981 */ /* 0x000362000c1e1500 */
[----:B------:R-:W-:Y:S05]  /*1630*/  BRA `(.L_x_5187) ;  /* 0x0000000c00107947 */ /* 0x000fea0003800000 */
.L_x_5192:
        /* <DEDUP_REMOVED lines=9> */
.L_x_5182:
        /* <DEDUP_REMOVED lines=14> */
.L_x_5196:
        /* <DEDUP_REMOVED lines=9> */
.L_x_5195:
        /* <DEDUP_REMOVED lines=28> */
.L_x_5198:
        /* <DEDUP_REMOVED lines=15> */
.L_x_5197:
[----:B------:R-:W2:Y:S02]  /*1af0*/  LDG.E.U16 R0, desc[UR36][R2.64] ;  /* 0x0000002402007981 */ /* 0x000ea4000c1e1500 */
[----:B--2---:R-:W-:-:S05]  /*1b00*/  IMAD.U32 R0, R0, 0x10000, RZ ;  /* 0x0001000000007824 */ /* 0x004fca00078e00ff */
[----:B------:R-:W-:-:S04]  /*1b10*/  F2FP.F16.F32.PACK_AB R0, RZ, R0 ;  /* 0x00000000ff00723e */ /* 0x000fc800000000ff */
[----:B------:R-:W-:Y:S01]  /*1b20*/  PRMT R22, R0, 0x7610, R22 ;  /* 0x0000761000167816 */ /* 0x000fe20000000016 */
[----:B------:R-:W-:Y:S06]  /*1b30*/  BRA `(.L_x_5187) ;  /* 0x0000000400d07947 */ /* 0x000fec0003800000 */
.L_x_5194:
        /* <DEDUP_REMOVED lines=13> */
.L_x_5201:
        /* <DEDUP_REMOVED lines=21> */
.L_x_5205:
[----:B------:R-:W-:Y:S05]  /*1d60*/  BSYNC B1 ;  /* 0x0000000000017941 */ /* 0x000fea0003800000 */
.L_x_5204:
[----:B------:R-:W-:Y:S01]  /*1d70*/  LEA R3, R0, 0x3b800000, 0x17 ;  /* 0x3b80000000037811 */ /* 0x000fe200078eb8ff */
[----:B------:R-:W-:-:S05]  /*1d80*/  IMAD.SHL.U32 R0, R2, 0x100000, RZ ;  /* 0x0010000002007824 */ /* 0x000fca00078e00ff */
[----:B------:R-:W-:-:S07]  /*1d90*/  LOP3.LUT R0, R3, R0, R4, 0xfe, !PT ;  /* 0x0000000003007212 */ /* 0x000fce00078efe04 */
.L_x_5203:
[----:B------:R-:W-:Y:S05]  /*1da0*/  BSYNC B0 ;  /* 0x0000000000007941 */ /* 0x000fea0003800000 */
.L_x_5202:
[----:B------:R-:W-:-:S04]  /*1db0*/  F2FP.F16.F32.PACK_AB R0, RZ, R0 ;  /* 0x00000000ff00723e */ /* 0x000fc800000000ff */
[----:B------:R-:W-:Y:S01]  /*1dc0*/  PRMT R22, R0, 0x7610, R22 ;  /* 0x0000761000167816 */ /* 0x000fe20000000016 */
[----:B------:R-:W-:Y:S06]  /*1dd0*/  BRA `(.L_x_5187) ;  /* 0x0000000400287947 */ /* 0x000fec0003800000 */
.L_x_5200:
        /* <DEDUP_REMOVED lines=21> */
.L_x_5209:
[----:B------:R-:W-:Y:S05]  /*1f30*/  BSYNC B1 ;  /* 0x0000000000017941 */ /* 0x000fea0003800000 */
.L_x_5208:
[----:B------:R-:W-:Y:S01]  /*1f40*/  LEA R3, R0, 0x37800000, 0x17 ;  /* 0x3780000000037811 */ /* 0x000fe200078eb8ff */
[----:B------:R-:W-:-:S05]  /*1f50*/  IMAD.SHL.U32 R0, R2, 0x200000, RZ ;  /* 0x0020000002007824 */ /* 0x000fca00078e00ff */
[----:B------:R-:W-:-:S07]  /*1f60*/  LOP3.LUT R0, R3, R0, R4, 0xfe, !PT ;  /* 0x0000000003007212 */ /* 0x000fce00078efe04 */
.L_x_5207:
[----:B------:R-:W-:Y:S05]  /*1f70*/  BSYNC B0 ;  /* 0x0000000000007941 */ /* 0x000fea0003800000 */
.L_x_5206:
[----:B------:R-:W-:-:S04]  /*1f80*/  F2FP.F16.F32.PACK_AB R0, RZ, R0 ;  /* 0x00000000ff00723e */ /* 0x000fc800000000ff */
[----:B------:R-:W-:Y:S01]  /*1f90*/  PRMT R22, R0, 0x7610, R22 ;  /* 0x0000761000167816 */ /* 0x000fe20000000016 */
[----:B------:R-:W-:Y:S06]  /*1fa0*/  BRA `(.L_x_5187) ;  /* 0x0000000000b47947 */ /* 0x000fec0003800000 */
.L_x_5199:
        /* <DEDUP_REMOVED lines=14> */
.L_x_5213:
[----:B------:R-:W-:Y:S05]  /*2090*/  BSYNC B0 ;  /* 0x0000000000007941 */ /* 0x000fea0003800000 */
.L_x_5212:
[----:B------:R-:W-:-:S04]  /*20a0*/  F2FP.F16.F32.PACK_AB R0, RZ, R0 ;  /* 0x00000000ff00723e */ /* 0x000fc800000000ff */
[----:B------:R-:W-:Y:S01]  /*20b0*/  PRMT R22, R0, 0x7610, R22 ;  /* 0x0000761000167816 */ /* 0x000fe20000000016 */
[----:B------:R-:W-:Y:S06]  /*20c0*/  BRA `(.L_x_5187) ;  /* 0x00000000006c7947 */ /* 0x000fec0003800000 */
.L_x_5186:
        /* <DEDUP_REMOVED lines=16> */
.L_x_5214:
[----:B------:R-:W-:Y:S01]  /*21d0*/  PRMT R22, RZ, 0x7610, R22 ;  /* 0x00007610ff167816 */ /* 0x000fe20000000016 */
[----:B------:R-:W-:Y:S06]  /*21e0*/  BRA `(.L_x_5187) ;  /* 0x0000000000247947 */ /* 0x000fec0003800000 */
.L_x_5211:
[----:B------:R-:W2:Y:S02]  /*21f0*/  LDG.E.64 R2, desc[UR36][R2.64] ;  /* 0x0000002402027981 */ /* 0x000ea4000c1e1b00 */
[----:B--2---:R-:W0:Y:S02]  /*2200*/  I2F.U64 R0, R2 ;  /* 0x0000000200007312 */ /* 0x004e240000301000 */
[----:B0-----:R-:W-:-:S04]  /*2210*/  F2FP.F16.F32.PACK_AB R0, RZ, R0 ;  /* 0x00000000ff00723e */ /* 0x001fc800000000ff */
[----:B------:R-:W-:Y:S01]  /*2220*/  PRMT R22, R0, 0x7610, R22 ;  /* 0x0000761000167816 */ /* 0x000fe20000000016 */
[----:B------:R-:W-:Y:S06]  /*2230*/  BRA `(.L_x_5187) ;  /* 0x0000000000107947 */ /* 0x000fec0003800000 */
.L_x_5210:
[----:B------:R-:W2:Y:S02]  /*2240*/  LDG.E R2, desc[UR36][R2.64] ;  /* 0x0000002402027981 */ /* 0x000ea4000c1e1900 */
[----:B--2---:R-:W-:-:S04]  /*2250*/  I2FP.F32.U32 R0, R2 ;  /* 0x0000000200007245 */ /* 0x004fc80000201000 */
[----:B------:R-:W-:-:S04]  /*2260*/  F2FP.F16.F32.PACK_AB R0, RZ, R0 ;  /* 0x00000000ff00723e */ /* 0x000fc800000000ff */
[----:B------:R-:W-:-:S07]  /*2270*/  PRMT R22, R0, 0x7610, R22 ;  /* 0x0000761000167816 */ /* 0x000fce0000000016 */
.L_x_5187:
[----:B------:R-:W-:-:S07]  /*2280*/  VIADD R24, R24, 0x80 ;  /* 0x0000008018187836 */ /* 0x000fce0000000000 */
.L_x_5181:
[----:B------:R-:W-:Y:S05]  /*2290*/  BSYNC B6 ;  /* 0x0000000000067941 */ /* 0x000fea0003800000 */
.L_x_5180:
[----:B------:R-:W-:Y:S01]  /*22a0*/  ISETP.GE.AND P0, PT, R24, R16, PT ;  /* 0x000000101800720c */ /* 0x000fe20003f06270 */
[----:B------:R-:W-:Y:S01]  /*22b0*/  BSSY B6, `(.L_x_5215) ;  /* 0x000010f000067945 */ /* 0x000fe20003800000 */
[----:B------:R-:W-:Y:S02]  /*22c0*/  PRMT R18, RZ, 0x7610, R18 ;  /* 0x00007610ff127816 */ /* 0x000fe40000000012 */
[----:B01----:R-:W-:-:S09]  /*22d0*/  PRMT R2, RZ, 0x7610, R2 ;  /* 0x00007610ff027816 */ /* 0x003fd20000000002 */
[----:B------:R-:W-:Y:S05]  /*22e0*/  @P0 BRA `(.L_x_5216) ;  /* 0x00000010002c0947 */ /* 0x000fea0003800000 */
        /* <DEDUP_REMOVED lines=23> */
.L_x_5220:
[----:B------:R-:W2:Y:S02]  /*2460*/  LDG.E.U8 R4, desc[UR36][R4.64] ;  /* 0x0000002404047981 */ /* 0x000ea4000c1e1100 */
[----:B--2---:R-:W-:-:S04]  /*2470*/  I2FP.F32.U32 R0, R4 ;  /* 0x0000000400007245 */ /* 0x004fc80000201000 */
[----:B------:R-:W-:-:S04]  /*2480*/  F2FP.F16.F32.PACK_AB R0, RZ, R0 ;  /* 0x00000000ff00723e */ /* 0x000fc800000000ff */
[----:B------:R-:W-:Y:S01]  /*2490*/  PRMT R2, R0, 0x7610, R2 ;  /* 0x0000761000027816 */ /* 0x000fe20000000002 */
[----:B------:R-:W-:Y:S06]  /*24a0*/  BRA `(.L_x_5222) ;  /* 0x0000000c00b87947 */ /* 0x000fec0003800000 */
.L_x_5219:
        /* <DEDUP_REMOVED lines=11> */
.L_x_5224:
[----:B------:R-:W2:Y:S02]  /*2560*/  LDG.E R4, desc[UR36][R4.64] ;  /* 0x0000002404047981 */ /* 0x000ea4000c1e1900 */
[----:B--2---:R-:W-:-:S04]  /*2570*/  I2FP.F32.S32 R0, R4 ;  /* 0x0000000400007245 */ /* 0x004fc80000201400 */
[----:B------:R-:W-:-:S04]  /*2580*/  F2FP.F16.F32.PACK_AB R0, RZ, R0 ;  /* 0x00000000ff00723e */ /* 0x000fc800000000ff */
[----:B------:R-:W-:Y:S01]  /*2590*/  PRMT R2, R0, 0x7610, R2 ;  /* 0x0000761000027816 */ /* 0x000fe20000000002 */
[----:B------:R-:W-:Y:S06]  /*25a0*/  BRA `(.L_x_5222) ;  /* 0x0000000c00787947 */ /* 0x000fec0003800000 */
.L_x_5223:
[----:B------:R-:W2:Y:S02]  /*25b0*/  LDG.E.U16 R4, desc[UR36][R4.64] ;  /* 0x0000002404047981 */ /* 0x000ea4000c1e1500 */
[----:B--2---:R-:W0:Y:S02]  /*25c0*/  I2F.S16 R0, R4 ;  /* 0x0000000400007306 */ /* 0x004e240000101400 */
[----:B0-----:R-:W-:-:S04]  /*25d0*/  F2FP.F16.F32.PACK_AB R0, RZ, R0 ;  /* 0x00000000ff00723e */ /* 0x001fc800000000ff */
[----:B------:R-:W-:Y:S01]  /*25e0*/  PRMT R2, R0, 0x7610, R2 ;  /* 0x0000761000027816 */ /* 0x000fe20000000002 */
[----:B------:R-:W-:Y:S06]  /*25f0*/  BRA `(.L_x_5222) ;  /* 0x0000000c00647947 */ /* 0x000fec0003800000 */
.L_x_5218:
        /* <DEDUP_REMOVED lines=9> */
.L_x_5226:
[----:B------:R0:W5:Y:S01]  /*2690*/  LDG.E.U16 R2, desc[UR36][R4.64] ;  /* 0x0000002404027981 */ /* 0x000162000c1e1500 */
[----:B------:R-:W-:Y:S05]  /*26a0*/  BRA `(.L_x_5222) ;  /* 0x0000000c00387947 */ /* 0x000fea0003800000 */
.L_x_5225:
        /* <DEDUP_REMOVED lines=9> */
.L_x_5228:
[----:B------:R1:W5:Y:S01]  /*2740*/  LDG.E.U16 R2, desc[UR36][R4.64] ;  /* 0x0000002404027981 */ /* 0x000362000c1e1500 */
[----:B------:R-:W-:Y:S05]  /*2750*/  BRA `(.L_x_5222) ;  /* 0x0000000c000c7947 */ /* 0x000fea0003800000 */
.L_x_5227:
        /* <DEDUP_REMOVED lines=9> */
.L_x_5217:
        /* <DEDUP_REMOVED lines=14> */
.L_x_5231:
        /* <DEDUP_REMOVED lines=9> */
.L_x_5230:
        /* <DEDUP_REMOVED lines=24> */
[----:B------:R-:W-:-:S04]  /*2ae0*/  LOP3.LUT R3, R3, 0x80000000, R0, 0xf8, !PT ;  /* 0x8000000003037812 */ /* 0x000fc800078ef800 */
[----:B------:R-:W-:-:S04]  /*2af0*/  F2FP.F16.F32.PACK_AB R3, RZ, R3 ;  /* 0x00000003ff03723e */ /* 0x000fc800000000ff */
[----:B------:R-:W-:Y:S01]  /*2b00*/  PRMT R2, R3, 0x7610, R2 ;  /* 0x0000761003027816 */ /* 0x000fe20000000002 */
[----:B------:R-:W-:Y:S06]  /*2b10*/  BRA `(.L_x_5222) ;  /* 0x00000008001c7947 */ /* 0x000fec0003800000 */
.L_x_5233:
        /* <DEDUP_REMOVED lines=11> */
[----:B------:R-:W-:-:S04]  /*2bd0*/  LOP3.LUT R2, R2, 0x80000000, R3, 0xf8, !PT ;  /* 0x8000000002027812 */ /* 0x000fc800078ef803 */
[----:B------:R-:W-:Y:S01]  /*2be0*/  F2FP.F16.F32.PACK_AB R2, RZ, R2 ;  /* 0x00000002ff02723e */ /* 0x000fe200000000ff */
[----:B------:R-:W-:Y:S06]  /*2bf0*/  BRA `(.L_x_5222) ;  /* 0x0000000400e47947 */ /* 0x000fec0003800000 */
.L_x_5232:
[----:B------:R-:W2:Y:S02]  /*2c00*/  LDG.E.U16 R0, desc[UR36][R4.64] ;  /* 0x0000002404007981 */ /* 0x000ea4000c1e1500 */
[----:B--2---:R-:W-:-:S05]  /*2c10*/  IMAD.U32 R0, R0, 0x10000, RZ ;  /* 0x0001000000007824 */ /* 0x004fca00078e00ff */
[----:B------:R-:W-:-:S04]  /*2c20*/  F2FP.F16.F32.PACK_AB R0, RZ, R0 ;  /* 0x00000000ff00723e */ /* 0x000fc800000000ff */
[----:B------:R-:W-:Y:S01]  /*2c30*/  PRMT R2, R0, 0x7610, R2 ;  /* 0x0000761000027816 */ /* 0x000fe20000000002 */
[----:B------:R-:W-:Y:S06]  /*2c40*/  BRA `(.L_x_5222) ;  /* 0x0000000400d07947 */ /* 0x000fec0003800000 */
.L_x_5229:
        /* <DEDUP_REMOVED lines=13> */
.L_x_5236:
        /* <DEDUP_REMOVED lines=21> */
.L_x_5240:
[----:B------:R-:W-:Y:S05]  /*2e70*/  BSYNC B1 ;  /* 0x0000000000017941 */ /* 0x000fea0003800000 */
.L_x_5239:
[----:B------:R-:W-:Y:S01]  /*2e80*/  LEA R3, R0, 0x3b800000, 0x17 ;  /* 0x3b80000000037811 */ /* 0x000fe200078eb8ff */
[----:B------:R-:W-:-:S05]  /*2e90*/  IMAD.SHL.U32 R0, R2, 0x100000, RZ ;  /* 0x0010000002007824 */ /* 0x000fca00078e00ff */
[----:B------:R-:W-:-:S07]  /*2ea0*/  LOP3.LUT R0, R3, R0, R4, 0xfe, !PT ;  /* 0x0000000003007212 */ /* 0x000fce00078efe04 */
.L_x_5238:
[----:B------:R-:W-:Y:S05]  /*2eb0*/  BSYNC B0 ;  /* 0x0000000000007941 */ /* 0x000fea0003800000 */
.L_x_5237:
[----:B------:R-:W-:-:S04]  /*2ec0*/  F2FP.F16.F32.PACK_AB R0, RZ, R0 ;  /* 0x00000000ff00723e */ /* 0x000fc800000000ff */
[----:B------:R-:W-:Y:S01]  /*2ed0*/  PRMT R2, R0, 0x7610, R2 ;  /* 0x0000761000027816 */ /* 0x000fe20000000002 */
[----:B------:R-:W-:Y:S06]  /*2ee0*/  BRA `(.L_x_5222) ;  /* 0x0000000400287947 */ /* 0x000fec0003800000 */
.L_x_5235:
        /* <DEDUP_REMOVED lines=21> */
.L_x_5244:
[----:B------:R-:W-:Y:S05]  /*3040*/  BSYNC B1 ;  /* 0x0000000000017941 */ /* 0x000fea0003800000 */
.L_x_5243:
[----:B------:R-:W-:Y:S01]  /*3050*/  LEA R3, R0, 0x37800000, 0x17 ;  /* 0x3780000000037811 */ /* 0x000fe200078eb8ff */
[----:B------:R-:W-:-:S05]  /*3060*/  IMAD.SHL.U32 R0, R2, 0x200000, RZ ;  /* 0x0020000002007824 */ /* 0x000fca00078e00ff */
[----:B------:R-:W-:-:S07]  /*3070*/  LOP3.LUT R0, R3, R0, R4, 0xfe, !PT ;  /* 0x0000000003007212 */ /* 0x000fce00078efe04 */
.L_x_5242:
[----:B------:R-:W-:Y:S05]  /*3080*/  BSYNC B0 ;  /* 0x0000000000007941 */ /* 0x000fea0003800000 */
.L_x_5241:
[----:B------:R-:W-:-:S04]  /*3090*/  F2FP.F16.F32.PACK_AB R0, RZ, R0 ;  /* 0x00000000ff00723e */ /* 0x000fc800000000ff */
[----:B------:R-:W-:Y:S01]  /*30a0*/  PRMT R2, R0, 0x7610, R2 ;  /* 0x0000761000027816 */ /* 0x000fe20000000002 */
[----:B------:R-:W-:Y:S06]  /*30b0*/  BRA `(.L_x_5222) ;  /* 0x0000000000b47947 */ /* 0x000fec0003800000 */
.L_x_5234:
        /* <DEDUP_REMOVED lines=14> */
.L_x_5248:
[----:B------:R-:W-:Y:S05]  /*31a0*/  BSYNC B0 ;  /* 0x0000000000007941 */ /* 0x000fea0003800000 */
.L_x_5247:
[----:B------:R-:W-:-:S04]  /*31b0*/  F2FP.F16.F32.PACK_AB R0, RZ, R0 ;  /* 0x00000000ff00723e */ /* 0x000fc800000000ff */
[----:B------:R-:W-:Y:S01]  /*31c0*/  PRMT R2, R0, 0x7610, R2 ;  /* 0x0000761000027816 */ /* 0x000fe20000000002 */
[----:B------:R-:W-:Y:S06]  /*31d0*/  BRA `(.L_x_5222) ;  /* 0x00000000006c7947 */ /* 0x000fec0003800000 */
.L_x_5221:
        /* <DEDUP_REMOVED lines=16> */
.L_x_5249:
[----:B------:R-:W-:Y:S01]  /*32e0*/  PRMT R2, RZ, 0x7610, R2 ;  /* 0x00007610ff027816 */ /* 0x000fe20000000002 */
[----:B------:R-:W-:Y:S06]  /*32f0*/  BRA `(.L_x_5222) ;  /* 0x0000000000247947 */ /* 0x000fec0003800000 */
.L_x_5246:
[----:B------:R-:W2:Y:S02]  /*3300*/  LDG.E.64 R4, desc[UR36][R4.64] ;  /* 0x0000002404047981 */ /* 0x000ea4000c1e1b00 */
[----:B--2---:R-:W0:Y:S02]  /*3310*/  I2F.U64 R0, R4 ;  /* 0x0000000400007312 */ /* 0x004e240000301000 */
[----:B0-----:R-:W-:-:S04]  /*3320*/  F2FP.F16.F32.PACK_AB R0, RZ, R0 ;  /* 0x00000000ff00723e */ /* 0x001fc800000000ff */
[----:B------:R-:W-:Y:S01]  /*3330*/  PRMT R2, R0, 0x7610, R2 ;  /* 0x0000761000027816 */ /* 0x000fe20000000002 */
[----:B------:R-:W-:Y:S06]  /*3340*/  BRA `(.L_x_5222) ;  /* 0x0000000000107947 */ /* 0x000fec0003800000 */
.L_x_5245:
[----:B------:R-:W2:Y:S02]  /*3350*/  LDG.E R4, desc[UR36][R4.64] ;  /* 0x0000002404047981 */ /* 0x000ea4000c1e1900 */
[----:B--2---:R-:W-:-:S04]  /*3360*/  I2FP.F32.U32 R0, R4 ;  /* 0x0000000400007245 */ /* 0x004fc80000201000 */
[----:B------:R-:W-:-:S04]  /*3370*/  F2FP.F16.F32.PACK_AB R0, RZ, R0 ;  /* 0x00000000ff00723e */ /* 0x000fc800000000ff */
[----:B------:R-:W-:-:S07]  /*3380*/  PRMT R2, R0, 0x7610, R2 ;  /* 0x0000761000027816 */ /* 0x000fce0000000002 */
.L_x_5222:
[----:B------:R-:W-:-:S07]  /*3390*/  VIADD R24, R24, 0x80 ;  /* 0x0000008018187836 */ /* 0x000fce0000000000 */
.L_x_5216:
[----:B------:R-:W-:Y:S05]  /*33a0*/  BSYNC B6 ;  /* 0x0000000000067941 */ /* 0x000fea0003800000 */
.L_x_5215:
[----:B------:R-:W-:Y:S01]  /*33b0*/  ISETP.GE.AND P0, PT, R24, R16, PT ;  /* 0x000000101800720c */ /* 0x000fe20003f06270 */
[----:B------:R-:W-:-:S12]  /*33c0*/  BSSY B6, `(.L_x_5250) ;  /* 0x000010c000067945 */ /* 0x000fd80003800000 */
        /* <DEDUP_REMOVED lines=23> */
.L_x_5255:
[----:B------:R-:W2:Y:S02]  /*3540*/  LDG.E.U8 R4, desc[UR36][R4.64] ;  /* 0x0000002404047981 */ /* 0x000ea4000c1e1100 */
[----:B--2---:R-:W-:-:S04]  /*3550*/  I2FP.F32.U32 R0, R4 ;  /* 0x0000000400007245 */ /* 0x004fc80000201000 */
[----:B------:R-:W-:-:S04]  /*3560*/  F2FP.F16.F32.PACK_AB R0, RZ, R0 ;  /* 0x00000000ff00723e */ /* 0x000fc800000000ff */
[----:B------:R-:W-:Y:S01]  /*3570*/  PRMT R18, R0, 0x7610, R18 ;  /* 0x0000761000127816 */ /* 0x000fe20000000012 */
[----:B------:R-:W-:Y:S06]  /*3580*/  BRA `(.L_x_5251) ;  /* 0x0000000c00bc7947 */ /* 0x000fec0003800000 */
.L_x_5254:
        /* <DEDUP_REMOVED lines=11> */
.L_x_5258:
[----:B------:R-:W2:Y:S02]  /*3640*/  LDG.E R4, desc[UR36][R4.64] ;  /* 0x0000002404047981 */ /* 0x000ea4000c1e1900 */
[----:B--2---:R-:W-:-:S04]  /*3650*/  I2FP.F32.S32 R0, R4 ;  /* 0x0000000400007245 */ /* 0x004fc80000201400 */
[----:B------:R-:W-:-:S04]  /*3660*/  F2FP.F16.F32.PACK_AB R0, RZ, R0 ;  /* 0x00000000ff00723e */ /* 0x000fc800000000ff */
[----:B------:R-:W-:Y:S01]  /*3670*/  PRMT R18, R0, 0x7610, R18 ;  /* 0x0000761000127816 */ /* 0x000fe20000000012 */
[----:B------:R-:W-:Y:S06]  /*3680*/  BRA `(.L_x_5251) ;  /* 0x0000000c007c7947 */ /* 0x000fec0003800000 */
.L_x_5257:
[----:B------:R-:W2:Y:S02]  /*3690*/  LDG.E.U16 R4, desc[UR36][R4.64] ;  /* 0x0000002404047981 */ /* 0x000ea4000c1e1500 */
[----:B--2---:R-:W0:Y:S02]  /*36a0*/  I2F.S16 R0, R4 ;  /* 0x0000000400007306 */ /* 0x004e240000101400 */
[----:B0-----:R-:W-:-:S04]  /*36b0*/  F2FP.F16.F32.PACK_AB R0, RZ, R0 ;  /* 0x00000000ff00723e */ /* 0x001fc800000000ff */
[----:B------:R-:W-:Y:S01]  /*36c0*/  PRMT R18, R0, 0x7610, R18 ;  /* 0x0000761000127816 */ /* 0x000fe20000000012 */
[----:B------:R-:W-:Y:S06]  /*36d0*/  BRA `(.L_x_5251) ;  /* 0x0000000c00687947 */ /* 0x000fec0003800000 */
.L_x_5253:
        /* <DEDUP_REMOVED lines=9> */
.L_x_5260:
[----:B------:R2:W5:Y:S01]  /*3770*/  LDG.E.U16 R18, desc[UR36][R4.64] ;  /* 0x0000002404127981 */ /* 0x000562000c1e1500 */
[----:B------:R-:W-:Y:S05]  /*3780*/  BRA `(.L_x_5251) ;  /* 0x0000000c003c7947 */ /* 0x000fea0003800000 */
.L_x_5259:
        /* <DEDUP_REMOVED lines=9> */
.L_x_5262:
[----:B------:R3:W5:Y:S01]  /*3820*/  LDG.E.U16 R18, desc[UR36][R4.64] ;  /* 0x0000002404127981 */ /* 0x000762000c1e1500 */
[----:B------:R-:W-:Y:S05]  /*3830*/  BRA `(.L_x_5251) ;  /* 0x0000000c00107947 */ /* 0x000fea0003800000 */
.L_x_5261:
        /* <DEDUP_REMOVED lines=9> */
.L_x_5252:
        /* <DEDUP_REMOVED lines=14> */
.L_x_5265:
        /* <DEDUP_REMOVED lines=9> */
.L_x_5264:
        /* <DEDUP_REMOVED lines=28> */
.L_x_5267:
        /* <DEDUP_REMOVED lines=15> */
.L_x_5266:
[----:B------:R-:W2:Y:S02]  /*3cf0*/  LDG.E.U16 R0, desc[UR36][R4.64] ;  /* 0x0000002404007981 */ /* 0x000ea4000c1e1500 */
[----:B--2---:R-:W-:-:S05]  /*3d00*/  IMAD.U32 R0, R0, 0x10000, RZ ;  /* 0x0001000000007824 */ /* 0x004fca00078e00ff */
[----:B------:R-:W-:-:S04]  /*3d10*/  F2FP.F16.F32.PACK_AB R0, RZ, R0 ;  /* 0x00000000ff00723e */ /* 0x000fc800000000ff */
[----:B------:R-:W-:Y:S01]  /*3d20*/  PRMT R18, R0, 0x7610, R18 ;  /* 0x0000761000127816 */ /* 0x000fe20000000012 */
[----:B------:R-:W-:Y:S06]  /*3d30*/  BRA `(.L_x_5251) ;  /* 0x0000000400d07947 */ /* 0x000fec0003800000 */
.L_x_5263:
        /* <DEDUP_REMOVED lines=13> */
.L_x_5270:
        /* <DEDUP_REMOVED lines=21> */
.L_x_5274:
[----:B------:R-:W-:Y:S05]  /*3f60*/  BSYNC B1 ;  /* 0x0000000000017941 */ /* 0x000fea0003800000 */
.L_x_5273:
[----:B------:R-:W-:Y:S01]  /*3f70*/  LEA R5, R0, 0x3b800000, 0x17 ;  /* 0x3b80000000057811 */ /* 0x000fe200078eb8ff */
[----:B------:R-:W-:-:S05]  /*3f80*/  IMAD.SHL.U32 R0, R3, 0x100000, RZ ;  /* 0x0010000003007824 */ /* 0x000fca00078e00ff */
[----:B------:R-:W-:-:S07]  /*3f90*/  LOP3.LUT R0, R5, R0, R6, 0xfe, !PT ;  /* 0x0000000005007212 */ /* 0x000fce00078efe06 */
.L_x_5272:
[----:B------:R-:W-:Y:S05]  /*3fa0*/  BSYNC B0 ;  /* 0x0000000000007941 */ /* 0x000fea0003800000 */
.L_x_5271:
[----:B------:R-:W-:-:S04]  /*3fb0*/  F2FP.F16.F32.PACK_AB R0, RZ, R0 ;  /* 0x00000000ff00723e */ /* 0x000fc800000000ff */
[----:B------:R-:W-:Y:S01]  /*3fc0*/  PRMT R18, R0, 0x7610, R18 ;  /* 0x0000761000127816 */ /* 0x000fe20000000012 */
[----:B------:R-:W-:Y:S06]  /*3fd0*/  BRA `(.L_x_5251) ;  /* 0x0000000400287947 */ /* 0x000fec0003800000 */
.L_x_5269:
        /* <DEDUP_REMOVED lines=21> */
.L_x_5278:
[----:B------:R-:W-:Y:S05]  /*4130*/  BSYNC B1 ;  /* 0x0000000000017941 */ /* 0x000fea0003800000 */
.L_x_5277:
[----:B------:R-:W-:Y:S01]  /*4140*/  LEA R5, R0, 0x37800000, 0x17 ;  /* 0x3780000000057811 */ /* 0x000fe200078eb8ff */
[----:B------:R-:W-:-:S05]  /*4150*/  IMAD.SHL.U32 R0, R3, 0x200000, RZ ;  /* 0x0020000003007824 */ /* 0x000fca00078e00ff */
[----:B------:R-:W-:-:S07]  /*4160*/  LOP3.LUT R0, R5, R0, R6, 0xfe, !PT ;  /* 0x0000000005007212 */ /* 0x000fce00078efe06 */
.L_x_5276:
[----:B------:R-:W-:Y:S05]  /*4170*/  BSYNC B0 ;  /* 0x0000000000007941 */ /* 0x000fea0003800000 */
.L_x_5275:
[----:B------:R-:W-:-:S04]  /*4180*/  F2FP.F16.F32.PACK_AB R0, RZ, R0 ;  /* 0x00000000ff00723e */ /* 0x000fc800000000ff */
[----:B------:R-:W-:Y:S01]  /*4190*/  PRMT R18, R0, 0x7610, R18 ;  /* 0x0000761000127816 */ /* 0x000fe20000000012 */
[----:B------:R-:W-:Y:S06]  /*41a0*/  BRA `(.L_x_5251) ;  /* 0x0000000000b47947 */ /* 0x000fec0003800000 */
.L_x_5268:
        /* <DEDUP_REMOVED lines=14> */
.L_x_5282:
[----:B------:R-:W-:Y:S05]  /*4290*/  BSYNC B0 ;  /* 0x0000000000007941 */ /* 0x000fea0003800000 */
.L_x_5281:
[----:B------:R-:W-:-:S04]  /*42a0*/  F2FP.F16.F32.PACK_AB R0, RZ, R0 ;  /* 0x00000000ff00723e */ /* 0x000fc800000000ff */
[----:B------:R-:W-:Y:S01]  /*42b0*/  PRMT R18, R0, 0x7610, R18 ;  /* 0x0000761000127816 */ /* 0x000fe20000000012 */
[----:B------:R-:W-:Y:S06]  /*42c0*/  BRA `(.L_x_5251) ;  /* 0x00000000006c7947 */ /* 0x000fec0003800000 */
.L_x_5256:
        /* <DEDUP_REMOVED lines=16> */
.L_x_5283:
[----:B------:R-:W-:Y:S01]  /*43d0*/  PRMT R18, RZ, 0x7610, R18 ;  /* 0x00007610ff127816 */ /* 0x000fe20000000012 */
[----:B------:R-:W-:Y:S06]  /*43e0*/  BRA `(.L_x_5251) ;  /* 0x0000000000247947 */ /* 0x000fec0003800000 */
.L_x_5280:
[----:B------:R-:W2:Y:S02]  /*43f0*/  LDG.E.64 R4, desc[UR36][R4.64] ;  /* 0x0000002404047981 */ /* 0x000ea4000c1e1b00 */
[----:B--2---:R-:W0:Y:S02]  /*4400*/  I2F.U64 R0, R4 ;  /* 0x0000000400007312 */ /* 0x004e240000301000 */
[----:B0-----:R-:W-:-:S04]  /*4410*/  F2FP.F16.F32.PACK_AB R0, RZ, R0 ;  /* 0x00000000ff00723e */ /* 0x001fc800000000ff */
[----:B------:R-:W-:Y:S01]  /*4420*/  PRMT R18, R0, 0x7610, R18 ;  /* 0x0000761000127816 */ /* 0x000fe20000000012 */
[----:B------:R-:W-:Y:S06]  /*4430*/  BRA `(.L_x_5251) ;  /* 0x0000000000107947 */ /* 0x000fec0003800000 */
.L_x_5279:
[----:B------:R-:W2:Y:S02]  /*4440*/  LDG.E R4, desc[UR36][R4.64] ;  /* 0x0000002404047981 */ /* 0x000ea4000c1e1900 */
[----:B--2---:R-:W-:-:S04]  /*4450*/  I2FP.F32.U32 R0, R4 ;  /* 0x0000000400007245 */ /* 0x004fc80000201000 */
[----:B------:R-:W-:-:S04]  /*4460*/  F2FP.F16.F32.PACK_AB R0, RZ, R0 ;  /* 0x00000000ff00723e */ /* 0x000fc800000000ff */
[----:B------:R-:W-:-:S07]  /*4470*/  PRMT R18, R0, 0x7610, R18 ;  /* 0x0000761000127816 */ /* 0x000fce0000000012 */
.L_x_5251:
[----:B------:R-:W-:Y:S05]  /*4480*/  BSYNC B6 ;  /* 0x0000000000067941 */ /* 0x000fea0003800000 */
.L_x_5250:
[----:B------:R-:W4:Y:S01]  /*4490*/  S2R R19, SR_TID.X ;  /* 0x0000000000137919 */ /* 0x000f220000002100 */
[----:B------:R-:W-:Y:S01]  /*44a0*/  BSSY B0, `(.L_x_5284) ;  /* 0x000002e000007945 */ /* 0x000fe20003800000 */
[----:B----4-:R-:W-:-:S13]  /*44b0*/  ISETP.GE.AND P0, PT, R19, R16, PT ;  /* 0x000000101300720c */ /* 0x010fda0003f06270 */
[----:B------:R-:W-:Y:S05]  /*44c0*/  @P0 BRA `(.L_x_5285) ;  /* 0x0000000000ac0947 */ /* 0x000fea0003800000 */
[----:B0123--:R-:W0:Y:S01]  /*44d0*/  LDC.64 R4, c[0x0][0x218] ;  /* 0x00008600ff047b82 */ /* 0x00fe220000000a00 */
[----:B-----5:R-:W-:Y:S01]  /*44e0*/  HADD2.F32 R23, -RZ, R23.H0_H0 ;  /* 0x20000017ff177230 */ /* 0x020fe20000004100 */
[----:B------:R-:W-:Y:S04]  /*44f0*/  BSSY B1, `(.L_x_5286) ;  /* 0x0000027000017945 */ /* 0x000fe80003800000 */
        /* <DEDUP_REMOVED lines=36> */
.L_x_5289:
[----:B------:R-:W-:Y:S05]  /*4740*/  BSYNC B2 ;  /* 0x0000000000027941 */ /* 0x000fea0003800000 */
.L_x_5288:
[----:B------:R-:W-:-:S07]  /*4750*/  FMUL.FTZ R23, R4, R3 ;  /* 0x0000000304177220 */ /* 0x000fce0000410000 */
.L_x_5287:
[----:B------:R-:W-:Y:S05]  /*4760*/  BSYNC B1 ;  /* 0x0000000000017941 */ /* 0x000fea0003800000 */
.L_x_5286:
[----:B------:R-:W-:-:S07]  /*4770*/  F2FP.F16.F32.PACK_AB R0, RZ, R23 ;  /* 0x00000017ff00723e */ /* 0x000fce00000000ff */
.L_x_5285:
[----:B------:R-:W-:Y:S05]  /*4780*/  BSYNC B0 ;  /* 0x0000000000007941 */ /* 0x000fea0003800000 */
.L_x_5284:
[----:B-----5:R-:W-:Y:S01]  /*4790*/  VIADD R23, R19, 0x80 ;  /* 0x0000008013177836 */ /* 0x020fe20000000000 */
[----:B------:R-:W-:Y:S04]  /*47a0*/  BSSY B0, `(.L_x_5290) ;  /* 0x000002e000007945 */ /* 0x000fe80003800000 */
[----:B------:R-:W-:-:S13]  /*47b0*/  ISETP.GE.AND P1, PT, R23, R16, PT ;  /* 0x000000101700720c */ /* 0x000fda0003f26270 */
[----:B------:R-:W-:Y:S05]  /*47c0*/  @P1 BRA `(.L_x_5291) ;  /* 0x0000000000ac1947 */ /* 0x000fea0003800000 */
[----:B0123--:R-:W0:Y:S01]  /*47d0*/  LDC.64 R4, c[0x0][0x218] ;  /* 0x00008600ff047b82 */ /* 0x00fe220000000a00 */
[----:B------:R-:W-:Y:S01]  /*47e0*/  HADD2.F32 R25, -RZ, R22.H0_H0 ;  /* 0x20000016ff197230 */ /* 0x000fe20000004100 */
[----:B------:R-:W-:Y:S04]  /*47f0*/  BSSY B1, `(.L_x_5292) ;  /* 0x0000027000017945 */ /* 0x000fe80003800000 */
[----:B0-----:R-:W-:-:S05]  /*4800*/  FMUL.FTZ R6, R25, R4 ;  /* 0x0000000419067220 */ /* 0x001fca0000410000 */
[----:B------:R-:W-:-:S13]  /*4810*/  FSETP.GT.FTZ.AND P1, PT, R6, R5, PT ;  /* 0x000000050600720b */ /* 0x000fda0003f34000 */
[----:B------:R-:W-:Y:S05]  /*4820*/  @P1 BRA `(.L_x_5293) ;  /* 0x00000000008c1947 */ /* 0x000fea0003800000 */
[----:B------:R-:W-:Y:S01]  /*4830*/  FMUL.FTZ R3, R6, 1.4426950216293334961 ;  /* 0x3fb8aa3b06037820 */ /* 0x000fe20000410000 */
[----:B------:R-:W-:Y:S01]  /*4840*/  IMAD.MOV.U32 R8, RZ, RZ, 0x3e800000 ;  /* 0x3e800000ff087424 */ /* 0x000fe200078e00ff */
[----:B------:R-:W-:Y:S01]  /*4850*/  BSSY B2, `(.L_x_5294) ;  /* 0x000001f000027945 */ /* 0x000fe20003800000 */
[----:B------:R-:W-:-:S03]  /*4860*/  IMAD.MOV.U32 R10, RZ, RZ, 0x3d39bf78 ;  /* 0x3d39bf78ff0a7424 */ /* 0x000fc600078e00ff */
        /* <DEDUP_REMOVED lines=29> */
.L_x_5295:
[----:B------:R-:W-:Y:S05]  /*4a40*/  BSYNC B2 ;  /* 0x0000000000027941 */ /* 0x000fea0003800000 */
.L_x_5294:
[----:B------:R-:W-:-:S07]  /*4a50*/  FMUL.FTZ R25, R10, R5 ;  /* 0x000000050a197220 */ /* 0x000fce0000410000 */
.L_x_5293:
[----:B------:R-:W-:Y:S05]  /*4a60*/  BSYNC B1 ;  /* 0x0000000000017941 */ /* 0x000fea0003800000 */
.L_x_5292:
[----:B------:R-:W-:-:S07]  /*4a70*/  F2FP.F16.F32.PACK_AB R25, RZ, R25 ;  /* 0x00000019ff19723e */ /* 0x000fce00000000ff */
.L_x_5291:
[----:B------:R-:W-:Y:S05]  /*4a80*/  BSYNC B0 ;  /* 0x0000000000007941 */ /* 0x000fea0003800000 */
.L_x_5290:
[----:B------:R-:W-:Y:S01]  /*4a90*/  VIADD R3, R19, 0x100 ;  /* 0x0000010013037836 */ /* 0x000fe20000000000 */
        /* <DEDUP_REMOVED lines=42> */
.L_x_5301:
[----:B------:R-:W-:Y:S05]  /*4d40*/  BSYNC B2 ;  /* 0x0000000000027941 */ /* 0x000fea0003800000 */
.L_x_5300:
[----:B------:R-:W-:-:S07]  /*4d50*/  FMUL.FTZ R3, R4, R3 ;  /* 0x0000000304037220 */ /* 0x000fce0000410000 */
.L_x_5299:
[----:B------:R-:W-:Y:S05]  /*4d60*/  BSYNC B1 ;  /* 0x0000000000017941 */ /* 0x000fea0003800000 */
.L_x_5298:
[----:B------:R-:W-:-:S07]  /*4d70*/  F2FP.F16.F32.PACK_AB R24, RZ, R3 ;  /* 0x00000003ff18723e */ /* 0x000fce00000000ff */
.L_x_5297:
[----:B------:R-:W-:Y:S05]  /*4d80*/  BSYNC B0 ;  /* 0x0000000000007941 */ /* 0x000fea0003800000 */
.L_x_5296:
[----:B------:R-:W-:Y:S01]  /*4d90*/  VIADD R3, R19, 0x180 ;  /* 0x0000018013037836 */ /* 0x000fe20000000000 */
[----:B------:R-:W-:Y:S04]  /*4da0*/  BSSY B0, `(.L_x_5302) ;  /* 0x000002e000007945 */ /* 0x000fe80003800000 */
[----:B------:R-:W-:-:S13]  /*4db0*/  ISETP.GE.AND P1, PT, R3, R16, PT ;  /* 0x000000100300720c */ /* 0x000fda0003f26270 */
[----:B------:R-:W-:Y:S05]  /*4dc0*/  @P1 BRA `(.L_x_5303) ;  /* 0x0000000000ac1947 */ /* 0x000fea0003800000 */
[----:B------:R-:W4:Y:S01]  /*4dd0*/  LDC.64 R2, c[0x0][0x218] ;  /* 0x00008600ff027b82 */ /* 0x000f220000000a00 */
[----:B0123--:R-:W-:Y:S01]  /*4de0*/  HADD2.F32 R5, -RZ, R18.H0_H0 ;  /* 0x20000012ff057230 */ /* 0x00ffe20000004100 */
[----:B------:R-:W-:Y:S04]  /*4df0*/  BSSY B1, `(.L_x_5304) ;  /* 0x0000027000017945 */ /* 0x000fe80003800000 */
[----:B----4-:R-:W-:-:S05]  /*4e00*/  FMUL.FTZ R4, R5, R2 ;  /* 0x0000000205047220 */ /* 0x010fca0000410000 */
        /* <DEDUP_REMOVED lines=35> */
.L_x_5307:
[----:B------:R-:W-:Y:S05]  /*5040*/  BSYNC B2 ;  /* 0x0000000000027941 */ /* 0x000fea0003800000 */
.L_x_5306:
[----:B------:R-:W-:-:S07]  /*5050*/  FMUL.FTZ R5, R8, R5 ;  /* 0x0000000508057220 */ /* 0x000fce0000410000 */
.L_x_5305:
[----:B------:R-:W-:Y:S05]  /*5060*/  BSYNC B1 ;  /* 0x0000000000017941 */ /* 0x000fea0003800000 */
.L_x_5304:
[----:B------:R-:W-:-:S07]  /*5070*/  F2FP.F16.F32.PACK_AB R22, RZ, R5 ;  /* 0x00000005ff16723e */ /* 0x000fce00000000ff */
.L_x_5303:
[----:B------:R-:W-:Y:S05]  /*5080*/  BSYNC B0 ;  /* 0x0000000000007941 */ /* 0x000fea0003800000 */
.L_x_5302:
[----:B------:R-:W4:Y:S01]  /*5090*/  LDC.U8 R18, c[0x0][0x244] ;  /* 0x00009100ff127b82 */ /* 0x000f220000000000 */
[----:B------:R-:W-:Y:S04]  /*50a0*/  BSSY B6, `(.L_x_5308) ;  /* 0x0000112000067945 */ /* 0x000fe80003800000 */
[----:B------:R-:W-:Y:S05]  /*50b0*/  @P0 BRA `(.L_x_5309) ;  /* 0x0000001000400947 */ /* 0x000fea0003800000 */
[----:B------:R-:W5:Y:S01]  /*50c0*/  LDC.64 R2, c[0x0][0x228] ;  /* 0x00008a00ff027b82 */ /* 0x000f620000000a00 */
[----:B01234-:R-:W-:Y:S01]  /*50d0*/  PRMT R4, R18, 0x9910, RZ ;  /* 0x0000991012047816 */ /* 0x01ffe200000000ff */
        /* <DEDUP_REMOVED lines=16> */
[----:B------:R-:W-:Y:S02]  /*51e0*/  IMAD.MOV.U32 R19, RZ, RZ, R23 ;  /* 0x000000ffff137224 */ /* 0x000fe400078e0017 */
[----:B------:R-:W0:Y:S02]  /*51f0*/  F2I.FTZ.TRUNC.NTZ R5, R0 ;  /* 0x0000000000057305 */ /* 0x000e24000021f100 */
[----:B0-----:R0:W-:Y:S01]  /*5200*/  STG.E.U8 desc[UR36][R2.64], R5 ;  /* 0x0000000502007986 */ /* 0x0011e2000c101124 */
[----:B------:R-:W-:Y:S05]  /*5210*/  BRA `(.L_x_5309) ;  /* 0x0000000c00e87947 */ /* 0x000fea0003800000 */
.L_x_5313:
[----:B------:R-:W-:Y:S02]  /*5220*/  HADD2.F32 R5, -RZ, R0.H0_H0 ;  /* 0x20000000ff057230 */ /* 0x000fe40000004100 */
[----:B------:R-:W-:-:S04]  /*5230*/  IMAD.MOV.U32 R19, RZ, RZ, R23 ;  /* 0x000000ffff137224 */ /* 0x000fc800078e0017 */
[----:B------:R-:W0:Y:S02]  /*5240*/  F2I.S64.TRUNC R4, R5 ;  /* 0x0000000500047311 */ /* 0x000e24000020d900 */
[----:B0-----:R0:W-:Y:S01]  /*5250*/  STG.E.U8 desc[UR36][R2.64], R4 ;  /* 0x0000000402007986 */ /* 0x0011e2000c101124 */
[----:B------:R-:W-:Y:S05]  /*5260*/  BRA `(.L_x_5309) ;  /* 0x0000000c00d47947 */ /* 0x000fea0003800000 */
.L_x_5312:
        /* <DEDUP_REMOVED lines=11> */
.L_x_5316:
[----:B------:R-:W-:Y:S02]  /*5320*/  HADD2.F32 R0, -RZ, R0.H0_H0 ;  /* 0x20000000ff007230 */ /* 0x000fe40000004100 */
[----:B------:R-:W-:Y:S02]  /*5330*/  IMAD.MOV.U32 R19, RZ, RZ, R23 ;  /* 0x000000ffff137224 */ /* 0x000fe400078e0017 */
[----:B------:R-:W0:Y:S02]  /*5340*/  F2I.FTZ.TRUNC.NTZ R5, R0 ;  /* 0x0000000000057305 */ /* 0x000e24000021f100 */
[----:B0-----:R0:W-:Y:S01]  /*5350*/  STG.E desc[UR36][R2.64], R5 ;  /* 0x0000000502007986 */ /* 0x0011e2000c101924 */
[----:B------:R-:W-:Y:S05]  /*5360*/  BRA `(.L_x_5309) ;  /* 0x0000000c00947947 */ /* 0x000fea0003800000 */
.L_x_5315:
[----:B------:R-:W-:Y:S02]  /*5370*/  HADD2.F32 R0, -RZ, R0.H0_H0 ;  /* 0x20000000ff007230 */ /* 0x000fe40000004100 */
[----:B------:R-:W-:Y:S02]  /*5380*/  IMAD.MOV.U32 R19, RZ, RZ, R23 ;  /* 0x000000ffff137224 */ /* 0x000fe400078e0017 */
[----:B------:R-:W0:Y:S02]  /*5390*/  F2I.FTZ.TRUNC.NTZ R5, R0 ;  /* 0x0000000000057305 */ /* 0x000e24000021f100 */
[----:B0-----:R0:W-:Y:S01]  /*53a0*/  STG.E.U16 desc[UR36][R2.64], R5 ;  /* 0x0000000502007986 */ /* 0x0011e2000c101524 */
[----:B------:R-:W-:Y:S05]  /*53b0*/  BRA `(.L_x_5309) ;  /* 0x0000000c00807947 */ /* 0x000fea0003800000 */
.L_x_5311:
        /* <DEDUP_REMOVED lines=10> */
.L_x_5318:
[----:B------:R0:W-:Y:S01]  /*5460*/  STG.E.U16 desc[UR36][R2.64], R0 ;  /* 0x0000000002007986 */ /* 0x0001e2000c101524 */
[----:B------:R-:W-:Y:S01]  /*5470*/  IMAD.MOV.U32 R19, RZ, RZ, R23 ;  /* 0x000000ffff137224 */ /* 0x000fe200078e0017 */
[----:B------:R-:W-:Y:S06]  /*5480*/  BRA `(.L_x_5309) ;  /* 0x0000000c004c7947 */ /* 0x000fec0003800000 */
.L_x_5317:
        /* <DEDUP_REMOVED lines=11> */
.L_x_5320:
[----:B------:R-:W-:Y:S02]  /*5540*/  HADD2.F32 R0, -RZ, R0.H0_H0 ;  /* 0x20000000ff007230 */ /* 0x000fe40000004100 */
[----:B------:R-:W-:-:S03]  /*5550*/  IMAD.MOV.U32 R19, RZ, RZ, R23 ;  /* 0x000000ffff137224 */ /* 0x000fc600078e0017 */
[----:B------:R-:W-:-:S04]  /*5560*/  F2FP.F16.F32.PACK_AB R0, RZ, R0 ;  /* 0x00000000ff00723e */ /* 0x000fc800000000ff */
[----:B------:R-:W-:-:S05]  /*5570*/  PRMT R0, R0, 0x5410, RZ ;  /* 0x0000541000007816 */ /* 0x000fca00000000ff */
[----:B------:R0:W-:Y:S01]  /*5580*/  STG.E desc[UR36][R2.64], R0 ;  /* 0x0000000002007986 */ /* 0x0001e2000c101924 */
[----:B------:R-:W-:Y:S05]  /*5590*/  BRA `(.L_x_5309) ;  /* 0x0000000c00087947 */ /* 0x000fea0003800000 */
.L_x_5319:
[----:B------:R-:W-:Y:S02]  /*55a0*/  HADD2.F32 R4, -RZ, R0.H0_H0 ;  /* 0x20000000ff047230 */ /* 0x000fe40000004100 */
[----:B------:R-:W-:-:S03]  /*55b0*/  IMAD.MOV.U32 R19, RZ, RZ, R23 ;  /* 0x000000ffff137224 */ /* 0x000fc600078e0017 */
[----:B------:R-:W-:-:S06]  /*55c0*/  FMUL.FTZ R4, R4, 1 ;  /* 0x3f80000004047820 */ /* 0x000fcc0000410000 */
[----:B------:R-:W0:Y:S02]  /*55d0*/  F2F.F64.F32 R4, R4 ;  /* 0x0000000400047310 */ /* 0x000e240000201800 */
[----:B0-----:R0:W-:Y:S01]  /*55e0*/  STG.E.64 desc[UR36][R2.64], R4 ;  /* 0x0000000402007986 */ /* 0x0011e2000c101b24 */
[----:B------:R-:W-:Y:S05]  /*55f0*/  BRA `(.L_x_5309) ;  /* 0x0000000800f07947 */ /* 0x000fea0003800000 */
.L_x_5310:
        /* <DEDUP_REMOVED lines=14> */
.L_x_5323:
[----:B------:R-:W-:Y:S01]  /*56e0*/  HADD2.F32 R0, -RZ, R0.H0_H0 ;  /* 0x20000000ff007230 */ /* 0x000fe20000004100 */
[----:B------:R-:W-:Y:S01]  /*56f0*/  CS2R R6, SRZ ;  /* 0x0000000000067805 */ /* 0x000fe2000001ff00 */
[----:B------:R-:W-:-:S03]  /*5700*/  IMAD.MOV.U32 R19, RZ, RZ, R23 ;  /* 0x000000ffff137224 */ /* 0x000fc600078e0017 */
[----:B------:R-:W-:-:S04]  /*5710*/  FMUL.FTZ R0, R0, 1 ;  /* 0x3f80000000007820 */ /* 0x000fc80000410000 */
[----:B------:R-:W0:Y:S02]  /*5720*/  F2F.F64.F32 R4, R0 ;  /* 0x0000000000047310 */ /* 0x000e240000201800 */
[----:B0-----:R0:W-:Y:S01]  /*5730*/  STG.E.128 desc[UR36][R2.64], R4 ;  /* 0x0000000402007986 */ /* 0x0011e2000c101d24 */
[----:B------:R-:W-:Y:S05]  /*5740*/  BRA `(.L_x_5309) ;  /* 0x00000008009c7947 */ /* 0x000fea0003800000 */
.L_x_5322:
        /* <DEDUP_REMOVED lines=21> */
.L_x_5327:
[----:B------:R-:W-:Y:S05]  /*58a0*/  BSYNC B0 ;  /* 0x0000000000007941 */ /* 0x000fea0003800000 */
.L_x_5326:
[----:B------:R-:W-:Y:S01]  /*58b0*/  LOP3.LUT R5, R0, R5, RZ, 0xfc, !PT ;  /* 0x0000000500057212 */ /* 0x000fe200078efcff */
[----:B------:R-:W-:-:S04]  /*58c0*/  IMAD.MOV.U32 R19, RZ, RZ, R23 ;  /* 0x000000ffff137224 */ /* 0x000fc800078e0017 */
[----:B------:R0:W-:Y:S01]  /*58d0*/  STG.E.U8 desc[UR36][R2.64], R5 ;  /* 0x0000000502007986 */ /* 0x0001e2000c101124 */
[----:B------:R-:W-:Y:S05]  /*58e0*/  BRA `(.L_x_5309) ;  /* 0x0000000800347947 */ /* 0x000fea0003800000 */
.L_x_5325:
        /* <DEDUP_REMOVED lines=13> */
.L_x_5329:
[----:B------:R-:W-:Y:S01]  /*59c0*/  IMAD.MOV.U32 R0, RZ, RZ, 0x7f ;  /* 0x0000007fff007424 */ /* 0x000fe200078e00ff */
[----:B------:R-:W-:-:S04]  /*59d0*/  ISETP.GT.U32.AND P0, PT, R4, 0x7f800000, PT ;  /* 0x7f8000000400780c */ /* 0x000fc80003f04070 */
[----:B------:R-:W-:-:S09]  /*59e0*/  SEL R0, R0, 0x7c, P0 ;  /* 0x0000007c00007807 */ /* 0x000fd20000000000 */
.L_x_5330:
[----:B------:R-:W-:Y:S05]  /*59f0*/  BSYNC B0 ;  /* 0x0000000000007941 */ /* 0x000fea0003800000 */
.L_x_5328:
[----:B------:R-:W-:Y:S01]  /*5a00*/  LOP3.LUT R4, R5, 0x80000000, RZ, 0xc0, !PT ;  /* 0x8000000005047812 */ /* 0x000fe200078ec0ff */
[----:B------:R-:W-:-:S03]  /*5a10*/  IMAD.MOV.U32 R19, RZ, RZ, R23 ;  /* 0x000000ffff137224 */ /* 0x000fc600078e0017 */
[----:B------:R-:W-:-:S04]  /*5a20*/  SHF.R.U32.HI R5, RZ, 0x18, R4 ;  /* 0x00000018ff057819 */ /* 0x000fc80000011604 */
[----:B------:R-:W-:-:S05]  /*5a30*/  LOP3.LUT R5, R0, R5, RZ, 0xfc, !PT ;  /* 0x0000000500057212 */ /* 0x000fca00078efcff */
[----:B------:R0:W-:Y:S01]  /*5a40*/  STG.E.U8 desc[UR36][R2.64], R5 ;  /* 0x0000000502007986 */ /* 0x0001e2000c101124 */
[----:B------:R-:W-:Y:S05]  /*5a50*/  BRA `(.L_x_5309) ;  /* 0x0000000400d87947 */ /* 0x000fea0003800000 */
.L_x_5324:
[----:B------:R-:W-:Y:S02]  /*5a60*/  HADD2.F32 R0, -RZ, R0.H0_H0 ;  /* 0x20000000ff007230 */ /* 0x000fe40000004100 */
[----:B------:R-:W-:-:S03]  /*5a70*/  IMAD.MOV.U32 R19, RZ, RZ, R23 ;  /* 0x000000ffff137224 */ /* 0x000fc600078e0017 */
[----:B------:R-:W-:-:S05]  /*5a80*/  F2FP.BF16.F32.PACK_AB R0, RZ, R0 ;  /* 0x00000000ff00723e */ /* 0x000fca00000010ff */
[----:B------:R0:W-:Y:S01]  /*5a90*/  STG.E.U16 desc[UR36][R2.64], R0 ;  /* 0x0000000002007986 */ /* 0x0001e2000c101524 */
[----:B------:R-:W-:Y:S05]  /*5aa0*/  BRA `(.L_x_5309) ;  /* 0x0000000400c47947 */ /* 0x000fea0003800000 */
.L_x_5321:
        /* <DEDUP_REMOVED lines=13> */
.L_x_5333:
        /* <DEDUP_REMOVED lines=17> */
.L_x_5336:
[----:B------:R-:W-:-:S04]  /*5c90*/  LOP3.LUT R0, R7, 0x80000000, RZ, 0xc0, !PT ;  /* 0x8000000007007812 */ /* 0x000fc800078ec0ff */
[----:B------:R-:W-:-:S04]  /*5ca0*/  SHF.R.U32.HI R5, RZ, 0x18, R0 ;  /* 0x00000018ff057819 */ /* 0x000fc80000011600 */
[----:B------:R-:W-:-:S04]  /*5cb0*/  LOP3.LUT R4, R4, R5, RZ, 0xfc, !PT ;  /* 0x0000000504047212 */ /* 0x000fc800078efcff */
[----:B------:R-:W-:-:S07]  /*5cc0*/  PRMT R0, R4, 0x7610, R0 ;  /* 0x0000761004007816 */ /* 0x000fce0000000000 */
.L_x_5335:
[----:B------:R-:W-:Y:S05]  /*5cd0*/  BSYNC B0 ;  /* 0x0000000000007941 */ /* 0x000fea0003800000 */
.L_x_5334:
[----:B------:R0:W-:Y:S01]  /*5ce0*/  STG.E.U8 desc[UR36][R2.64], R0 ;  /* 0x0000000002007986 */ /* 0x0001e2000c101124 */
[----:B------:R-:W-:Y:S01]  /*5cf0*/  IMAD.MOV.U32 R19, RZ, RZ, R23 ;  /* 0x000000ffff137224 */ /* 0x000fe200078e0017 */
[----:B------:R-:W-:Y:S06]  /*5d00*/  BRA `(.L_x_5309) ;  /* 0x00000004002c7947 */ /* 0x000fec0003800000 */
.L_x_5332:
        /* <DEDUP_REMOVED lines=17> */
.L_x_5339:
[----:B------:R-:W-:-:S04]  /*5e20*/  LOP3.LUT R0, R7, 0x80000000, RZ, 0xc0, !PT ;  /* 0x8000000007007812 */ /* 0x000fc800078ec0ff */
[----:B------:R-:W-:-:S04]  /*5e30*/  SHF.R.U32.HI R5, RZ, 0x18, R0 ;  /* 0x00000018ff057819 */ /* 0x000fc80000011600 */
[----:B------:R-:W-:-:S04]  /*5e40*/  LOP3.LUT R4, R4, R5, RZ, 0xfc, !PT ;  /* 0x0000000504047212 */ /* 0x000fc800078efcff */
[----:B------:R-:W-:-:S07]  /*5e50*/  PRMT R0, R4, 0x7610, R0 ;  /* 0x0000761004007816 */ /* 0x000fce0000000000 */
.L_x_5338:
[----:B------:R-:W-:Y:S05]  /*5e60*/  BSYNC B0 ;  /* 0x0000000000007941 */ /* 0x000fea0003800000 */
.L_x_5337:
[----:B------:R0:W-:Y:S01]  /*5e70*/  STG.E.U8 desc[UR36][R2.64], R0 ;  /* 0x0000000002007986 */ /* 0x0001e2000c101124 */
[----:B------:R-:W-:Y:S01]  /*5e80*/  IMAD.MOV.U32 R19, RZ, RZ, R23 ;  /* 0x000000ffff137224 */ /* 0x000fe200078e0017 */
[----:B------:R-:W-:Y:S06]  /*5e90*/  BRA `(.L_x_5309) ;  /* 0x0000000000c87947 */ /* 0x000fec0003800000 */
.L_x_5331:
        /* <DEDUP_REMOVED lines=23> */
.L_x_5314:
        /* <DEDUP_REMOVED lines=16> */
.L_x_5342:
[----:B------:R-:W-:Y:S01]  /*6110*/  IMAD.MOV.U32 R19, RZ, RZ, R23 ;  /* 0x000000ffff137224 */ /* 0x000fe200078e0017 */
[----:B------:R-:W-:Y:S06]  /*6120*/  BRA `(.L_x_5309) ;  /* 0x0000000000247947 */ /* 0x000fec0003800000 */
.L_x_5341:
[----:B------:R-:W-:Y:S02]  /*6130*/  HADD2.F32 R4, -RZ, R0.H0_H0 ;  /* 0x20000000ff047230 */ /* 0x000fe40000004100 */
[----:B------:R-:W-:-:S04]  /*6140*/  IMAD.MOV.U32 R19, RZ, RZ, R23 ;  /* 0x000000ffff137224 */ /* 0x000fc800078e0017 */
[----:B------:R-:W0:Y:S02]  /*6150*/  F2I.U64.TRUNC R4, R4 ;  /* 0x0000000400047311 */ /* 0x000e24000020d800 */
[----:B0-----:R0:W-:Y:S01]  /*6160*/  STG.E.64 desc[UR36][R2.64], R4 ;  /* 0x0000000402007986 */ /* 0x0011e2000c101b24 */
[----:B------:R-:W-:Y:S05]  /*6170*/  BRA `(.L_x_5309) ;  /* 0x0000000000107947 */ /* 0x000fea0003800000 */
.L_x_5340:
[----:B------:R-:W-:Y:S02]  /*6180*/  HADD2.F32 R0, -RZ, R0.H0_H0 ;  /* 0x20000000ff007230 */ /* 0x000fe40000004100 */
[----:B------:R-:W-:Y:S02]  /*6190*/  IMAD.MOV.U32 R19, RZ, RZ, R23 ;  /* 0x000000ffff137224 */ /* 0x000fe400078e0017 */
[----:B------:R-:W0:Y:S02]  /*61a0*/  F2I.FTZ.U32.TRUNC.NTZ R5, R0 ;  /* 0x0000000000057305 */ /* 0x000e24000021f000 */
[----:B0-----:R0:W-:Y:S03]  /*61b0*/  STG.E desc[UR36][R2.64], R5 ;  /* 0x0000000502007986 */ /* 0x0011e6000c101924 */
.L_x_5309:
[----:B------:R-:W-:Y:S05]  /*61c0*/  BSYNC B6 ;  /* 0x0000000000067941 */ /* 0x000fea0003800000 */
.L_x_5308:
[----:B------:R-:W-:Y:S01]  /*61d0*/  ISETP.GE.AND P0, PT, R19, R16, PT ;  /* 0x000000101300720c */ /* 0x000fe20003f06270 */
[----:B------:R-:W-:-:S12]  /*61e0*/  BSSY B6, `(.L_x_5343) ;  /* 0x00001fc000067945 */ /* 0x000fd80003800000 */
[----:B------:R-:W-:Y:S05]  /*61f0*/  @P0 BRA `(.L_x_5344) ;  /* 0x0000001c00e80947 */ /* 0x000fea0003800000 */
[----:B0-----:R-:W0:Y:S01]  /*6200*/  LDC.64 R2, c[0x0][0x228] ;  /* 0x00008a00ff027b82 */ /* 0x001e220000000a00 */
[----:B------:R-:W-:Y:S01]  /*6210*/  IMAD R0, R17, 0x200, R19 ;  /* 0x0000020011007824 */ /* 0x000fe200078e0213 */
[----:B-1234-:R-:W-:Y:S01]  /*6220*/  PRMT R4, R18, 0x9910, RZ ;  /* 0x0000991012047816 */ /* 0x01efe200000000ff */
        /* <DEDUP_REMOVED lines=17> */
[----:B0-----:R3:W-:Y:S01]  /*6340*/  STG.E.U8 desc[UR36][R2.64], R25 ;  /* 0x0000001902007986 */ /* 0x0017e2000c101124 */
[----:B------:R-:W-:Y:S05]  /*6350*/  BRA `(.L_x_5350) ;  /* 0x0000000c00947947 */ /* 0x000fea0003800000 */
.L_x_5348:
[----:B------:R-:W-:-:S06]  /*6360*/  HADD2.F32 R5, -RZ, R25.H0_H0 ;  /* 0x20000019ff057230 */ /* 0x000fcc0000004100 */
[----:B------:R-:W0:Y:S02]  /*6370*/  F2I.S64.TRUNC R4, R5 ;  /* 0x0000000500047311 */ /* 0x000e24000020d900 */
[----:B0-----:R4:W-:Y:S01]  /*6380*/  STG.E.U8 desc[UR36][R2.64], R4 ;  /* 0x0000000402007986 */ /* 0x0019e2000c101124 */
[----:B------:R-:W-:Y:S05]  /*6390*/  BRA `(.L_x_5350) ;  /* 0x0000000c00847947 */ /* 0x000fea0003800000 */
.L_x_5347:
        /* <DEDUP_REMOVED lines=10> */
.L_x_5352:
[----:B------:R-:W-:-:S06]  /*6440*/  HADD2.F32 R25, -RZ, R25.H0_H0 ;  /* 0x20000019ff197230 */ /* 0x000fcc0000004100 */
[----:B------:R-:W0:Y:S02]  /*6450*/  F2I.FTZ.TRUNC.NTZ R25, R25 ;  /* 0x0000001900197305 */ /* 0x000e24000021f100 */
[----:B0-----:R2:W-:Y:S01]  /*6460*/  STG.E desc[UR36][R2.64], R25 ;  /* 0x0000001902007986 */ /* 0x0015e2000c101924 */
[----:B------:R-:W-:Y:S05]  /*6470*/  BRA `(.L_x_5350) ;  /* 0x0000000c004c7947 */ /* 0x000fea0003800000 */
.L_x_5351:
[----:B------:R-:W-:-:S06]  /*6480*/  HADD2.F32 R25, -RZ, R25.H0_H0 ;  /* 0x20000019ff197230 */ /* 0x000fcc0000004100 */
[----:B------:R-:W0:Y:S02]  /*6490*/  F2I.FTZ.TRUNC.NTZ R25, R25 ;  /* 0x0000001900197305 */ /* 0x000e24000021f100 */
[----:B0-----:R0:W-:Y:S01]  /*64a0*/  STG.E.U16 desc[UR36][R2.64], R25 ;  /* 0x0000001902007986 */ /* 0x0011e2000c101524 */
[----:B------:R-:W-:Y:S05]  /*64b0*/  BRA `(.L_x_5350) ;  /* 0x0000000c003c7947 */ /* 0x000fea0003800000 */
.L_x_5346:
        /* <DEDUP_REMOVED lines=9> */
.L_x_5354:
[----:B------:R0:W-:Y:S01]  /*6550*/  STG.E.U16 desc[UR36][R2.64], R25 ;  /* 0x0000001902007986 */ /* 0x0001e2000c101524 */
[----:B------:R-:W-:Y:S05]  /*6560*/  BRA `(.L_x_5350) ;  /* 0x0000000c00107947 */ /* 0x000fea0003800000 */
.L_x_5353:
        /* <DEDUP_REMOVED lines=10> */
.L_x_5356:
[----:B------:R-:W-:-:S05]  /*6610*/  HADD2.F32 R0, -RZ, R25.H0_H0 ;  /* 0x20000019ff007230 */ /* 0x000fca0000004100 */
[----:B------:R-:W-:-:S04]  /*6620*/  F2FP.F16.F32.PACK_AB R0, RZ, R0 ;  /* 0x00000000ff00723e */ /* 0x000fc800000000ff */
[----:B------:R-:W-:-:S05]  /*6630*/  PRMT R0, R0, 0x5410, RZ ;  /* 0x0000541000007816 */ /* 0x000fca00000000ff */
[----:B------:R0:W-:Y:S01]  /*6640*/  STG.E desc[UR36][R2.64], R0 ;  /* 0x0000000002007986 */ /* 0x0001e2000c101924 */
[----:B------:R-:W-:Y:S05]  /*6650*/  BRA `(.L_x_5350) ;  /* 0x0000000800d47947 */ /* 0x000fea0003800000 */
.L_x_5355:
[----:B------:R-:W-:-:S05]  /*6660*/  HADD2.F32 R4, -RZ, R25.H0_H0 ;  /* 0x20000019ff047230 */ /* 0x000fca0000004100 */
[----:B------:R-:W-:-:S06]  /*6670*/  FMUL.FTZ R4, R4, 1 ;  /* 0x3f80000004047820 */ /* 0x000fcc0000410000 */
[----:B------:R-:W0:Y:S02]  /*6680*/  F2F.F64.F32 R4, R4 ;  /* 0x0000000400047310 */ /* 0x000e240000201800 */
[----:B0-----:R0:W-:Y:S01]  /*6690*/  STG.E.64 desc[UR36][R2.64], R4 ;  /* 0x0000000402007986 */ /* 0x0011e2000c101b24 */
[----:B------:R-:W-:Y:S05]  /*66a0*/  BRA `(.L_x_5350) ;  /* 0x0000000800c07947 */ /* 0x000fea0003800000 */
.L_x_5345:
        /* <DEDUP_REMOVED lines=13> */
.L_x_5359:
[----:B------:R-:W-:Y:S01]  /*6780*/  HADD2.F32 R25, -RZ, R25.H0_H0 ;  /* 0x20000019ff197230 */ /* 0x000fe20000004100 */
[----:B------:R-:W-:-:S04]  /*6790*/  CS2R R6, SRZ ;  /* 0x0000000000067805 */ /* 0x000fc8000001ff00 */
[----:B------:R-:W-:-:S06]  /*67a0*/  FMUL.FTZ R4, R25, 1 ;  /* 0x3f80000019047820 */ /* 0x000fcc0000410000 */
[----:B------:R-:W0:Y:S02]  /*67b0*/  F2F.F64.F32 R4, R4 ;  /* 0x0000000400047310 */ /* 0x000e240000201800 */
[----:B0-----:R0:W-:Y:S01]  /*67c0*/  STG.E.128 desc[UR36][R2.64], R4 ;  /* 0x0000000402007986 */ /* 0x0011e2000c101d24 */
[----:B------:R-:W-:Y:S05]  /*67d0*/  BRA `(.L_x_5350) ;  /* 0x0000000800747947 */ /* 0x000fea0003800000 */
.L_x_5358:
        /* <DEDUP_REMOVED lines=21> */
.L_x_5363:
[----:B------:R-:W-:Y:S05]  /*6930*/  BSYNC B0 ;  /* 0x0000000000007941 */ /* 0x000fea0003800000 */
.L_x_5362:
[----:B------:R-:W-:-:S05]  /*6940*/  LOP3.LUT R5, R0, R5, RZ, 0xfc, !PT ;  /* 0x0000000500057212 */ /* 0x000fca00078efcff */
[----:B------:R0:W-:Y:S01]  /*6950*/  STG.E.U8 desc[UR36][R2.64], R5 ;  /* 0x0000000502007986 */ /* 0x0001e2000c101124 */
[----:B------:R-:W-:Y:S05]  /*6960*/  BRA `(.L_x_5350) ;  /* 0x0000000800107947 */ /* 0x000fea0003800000 */
.L_x_5361:
        /* <DEDUP_REMOVED lines=13> */
.L_x_5365:
[----:B------:R-:W-:Y:S01]  /*6a40*/  IMAD.MOV.U32 R0, RZ, RZ, 0x7f ;  /* 0x0000007fff007424 */ /* 0x000fe200078e00ff */
[----:B------:R-:W-:-:S04]  /*6a50*/  ISETP.GT.U32.AND P0, PT, R4, 0x7f800000, PT ;  /* 0x7f8000000400780c */ /* 0x000fc80003f04070 */
[----:B------:R-:W-:-:S09]  /*6a60*/  SEL R0, R0, 0x7c, P0 ;  /* 0x0000007c00007807 */ /* 0x000fd20000000000 */
.L_x_5366:
[----:B------:R-:W-:Y:S05]  /*6a70*/  BSYNC B0 ;  /* 0x0000000000007941 */ /* 0x000fea0003800000 */
.L_x_5364:
[----:B------:R-:W-:-:S04]  /*6a80*/  LOP3.LUT R4, R25, 0x80000000, RZ, 0xc0, !PT ;  /* 0x8000000019047812 */ /* 0x000fc800078ec0ff */
[----:B------:R-:W-:-:S04]  /*6a90*/  SHF.R.U32.HI R5, RZ, 0x18, R4 ;  /* 0x00000018ff057819 */ /* 0x000fc80000011604 */
[----:B------:R-:W-:-:S05]  /*6aa0*/  LOP3.LUT R5, R0, R5, RZ, 0xfc, !PT ;  /* 0x0000000500057212 */ /* 0x000fca00078efcff */
[----:B------:R0:W-:Y:S01]  /*6ab0*/  STG.E.U8 desc[UR36][R2.64], R5 ;  /* 0x0000000502007986 */ /* 0x0001e2000c101124 */
[----:B------:R-:W-:Y:S05]  /*6ac0*/  BRA `(.L_x_5350) ;  /* 0x0000000400b87947 */ /* 0x000fea0003800000 */
.L_x_5360:
[----:B------:R-:W-:-:S05]  /*6ad0*/  HADD2.F32 R0, -RZ, R25.H0_H0 ;  /* 0x20000019ff007230 */ /* 0x000fca0000004100 */
[----:B------:R-:W-:-:S05]  /*6ae0*/  F2FP.BF16.F32.PACK_AB R0, RZ, R0 ;  /* 0x00000000ff00723e */ /* 0x000fca00000010ff */
[----:B------:R0:W-:Y:S01]  /*6af0*/  STG.E.U16 desc[UR36][R2.64], R0 ;  /* 0x0000000002007986 */ /* 0x0001e2000c101524 */
[----:B------:R-:W-:Y:S05]  /*6b00*/  BRA `(.L_x_5350) ;  /* 0x0000000400a87947 */ /* 0x000fea0003800000 */
.L_x_5357:
        /* <DEDUP_REMOVED lines=12> */
.L_x_5369:
        /* <DEDUP_REMOVED lines=17> */
.L_x_5372:
[----:B------:R-:W-:-:S04]  /*6ce0*/  LOP3.LUT R0, R25, 0x80000000, RZ, 0xc0, !PT ;  /* 0x8000000019007812 */ /* 0x000fc800078ec0ff */
[----:B------:R-:W-:-:S04]  /*6cf0*/  SHF.R.U32.HI R5, RZ, 0x18, R0 ;  /* 0x00000018ff057819 */ /* 0x000fc80000011600 */
[----:B------:R-:W-:-:S04]  /*6d00*/  LOP3.LUT R4, R4, R5, RZ, 0xfc, !PT ;  /* 0x0000000504047212 */ /* 0x000fc800078efcff */
[----:B------:R-:W-:-:S07]  /*6d10*/  PRMT R0, R4, 0x7610, R0 ;  /* 0x0000761004007816 */ /* 0x000fce0000000000 */
.L_x_5371:
[----:B------:R-:W-:Y:S05]  /*6d20*/  BSYNC B0 ;  /* 0x0000000000007941 */ /* 0x000fea0003800000 */
.L_x_5370:
[----:B------:R0:W-:Y:S01]  /*6d30*/  STG.E.U8 desc[UR36][R2.64], R0 ;  /* 0x0000000002007986 */ /* 0x0001e2000c101124 */
[----:B------:R-:W-:Y:S05]  /*6d40*/  BRA `(.L_x_5350) ;  /* 0x0000000400187947 */ /* 0x000fea0003800000 */
.L_x_5368:
        /* <DEDUP_REMOVED lines=17> */
.L_x_5375:
[----:B------:R-:W-:-:S04]  /*6e60*/  LOP3.LUT R0, R25, 0x80000000, RZ, 0xc0, !PT ;  /* 0x8000000019007812 */ /* 0x000fc800078ec0ff */
[----:B------:R-:W-:-:S04]  /*6e70*/  SHF.R.U32.HI R5, RZ, 0x18, R0 ;  /* 0x00000018ff057819 */ /* 0x000fc80000011600 */
[----:B------:R-:W-:-:S04]  /*6e80*/  LOP3.LUT R4, R4, R5, RZ, 0xfc, !PT ;  /* 0x0000000504047212 */ /* 0x000fc800078efcff */
[----:B------:R-:W-:-:S07]  /*6e90*/  PRMT R0, R4, 0x7610, R0 ;  /* 0x0000761004007816 */ /* 0x000fce0000000000 */
.L_x_5374:
[----:B------:R-:W-:Y:S05]  /*6ea0*/  BSYNC B0 ;  /* 0x0000000000007941 */ /* 0x000fea0003800000 */
.L_x_5373:
[----:B------:R0:W-:Y:S01]  /*6eb0*/  STG.E.U8 desc[UR36][R2.64], R0 ;  /* 0x0000000002007986 */ /* 0x0001e2000c101124 */
[----:B------:R-:W-:Y:S05]  /*6ec0*/  BRA `(.L_x_5350) ;  /* 0x0000000000b87947 */ /* 0x000fea0003800000 */
.L_x_5367:
        /* <DEDUP_REMOVED lines=22> */
.L_x_5349:
        /* <DEDUP_REMOVED lines=16> */
.L_x_5378:
[----:B------:R-:W-:Y:S05]  /*7130*/  BRA `(.L_x_5350) ;  /* 0x00000000001c7947 */ /* 0x000fea0003800000 */
.L_x_5377:
[----:B------:R-:W-:-:S06]  /*7140*/  HADD2.F32 R4, -RZ, R25.H0_H0 ;  /* 0x20000019ff047230 */ /* 0x000fcc0000004100 */
[----:B------:R-:W0:Y:S02]  /*7150*/  F2I.U64.TRUNC R4, R4 ;  /* 0x0000000400047311 */ /* 0x000e24000020d800 */
[----:B0-----:R0:W-:Y:S01]  /*7160*/  STG.E.64 desc[UR36][R2.64], R4 ;  /* 0x0000000402007986 */ /* 0x0011e2000c101b24 */
[----:B------:R-:W-:Y:S05]  /*7170*/  BRA `(.L_x_5350) ;  /* 0x00000000000c7947 */ /* 0x000fea0003800000 */
.L_x_5376:
[----:B------:R-:W-:-:S06]  /*7180*/  HADD2.F32 R25, -RZ, R25.H0_H0 ;  /* 0x20000019ff197230 */ /* 0x000fcc0000004100 */
[----:B------:R-:W0:Y:S02]  /*7190*/  F2I.FTZ.U32.TRUNC.NTZ R25, R25 ;  /* 0x0000001900197305 */ /* 0x000e24000021f000 */
[----:B0-----:R0:W-:Y:S02]  /*71a0*/  STG.E desc[UR36][R2.64], R25 ;  /* 0x0000001902007986 */ /* 0x0011e4000c101924 */
.L_x_5350:
        /* <DEDUP_REMOVED lines=25> */
.L_x_5382:
[----:B------:R-:W-:-:S06]  /*7340*/  HADD2.F32 R5, -RZ, R24.H0_H0 ;  /* 0x20000018ff057230 */ /* 0x000fcc0000004100 */
[----:B------:R-:W0:Y:S02]  /*7350*/  F2I.S64.TRUNC R4, R5 ;  /* 0x0000000500047311 */ /* 0x000e24000020d900 */
[----:B0-----:R0:W-:Y:S01]  /*7360*/  STG.E.U8 desc[UR36][R2.64], R4 ;  /* 0x0000000402007986 */ /* 0x0011e2000c101124 */
[----:B------:R-:W-:Y:S05]  /*7370*/  BRA `(.L_x_5384) ;  /* 0x0000000c00847947 */ /* 0x000fea0003800000 */
.L_x_5381:
        /* <DEDUP_REMOVED lines=10> */
.L_x_5386:
[----:B------:R-:W-:-:S04]  /*7420*/  HADD2.F32 R24, -RZ, R24.H0_H0 ;  /* 0x20000018ff187230 */ /* 0x000fc80000004100 */
[----:B------:R-:W0:Y:S02]  /*7430*/  F2I.FTZ.TRUNC.NTZ R5, R24 ;  /* 0x0000001800057305 */ /* 0x000e24000021f100 */
[----:B0-----:R0:W-:Y:S01]  /*7440*/  STG.E desc[UR36][R2.64], R5 ;  /* 0x0000000502007986 */ /* 0x0011e2000c101924 */
[----:B------:R-:W-:Y:S05]  /*7450*/  BRA `(.L_x_5384) ;  /* 0x0000000c004c7947 */ /* 0x000fea0003800000 */
.L_x_5385:
[----:B------:R-:W-:-:S04]  /*7460*/  HADD2.F32 R24, -RZ, R24.H0_H0 ;  /* 0x20000018ff187230 */ /* 0x000fc80000004100 */
[----:B------:R-:W0:Y:S02]  /*7470*/  F2I.FTZ.TRUNC.NTZ R5, R24 ;  /* 0x0000001800057305 */ /* 0x000e24000021f100 */
[----:B0-----:R0:W-:Y:S01]  /*7480*/  STG.E.U16 desc[UR36][R2.64], R5 ;  /* 0x0000000502007986 */ /* 0x0011e2000c101524 */
[----:B------:R-:W-:Y:S05]  /*7490*/  BRA `(.L_x_5384) ;  /* 0x0000000c003c7947 */ /* 0x000fea0003800000 */
.L_x_5380:
        /* <DEDUP_REMOVED lines=9> */
.L_x_5388:
[----:B------:R0:W-:Y:S01]  /*7530*/  STG.E.U16 desc[UR36][R2.64], R24 ;  /* 0x0000001802007986 */ /* 0x0001e2000c101524 */
[----:B------:R-:W-:Y:S05]  /*7540*/  BRA `(.L_x_5384) ;  /* 0x0000000c00107947 */ /* 0x000fea0003800000 */
.L_x_5387:
        /* <DEDUP_REMOVED lines=10> */
.L_x_5390:
[----:B------:R-:W-:-:S05]  /*75f0*/  HADD2.F32 R0, -RZ, R24.H0_H0 ;  /* 0x20000018ff007230 */ /* 0x000fca0000004100 */
[----:B------:R-:W-:-:S04]  /*7600*/  F2FP.F16.F32.PACK_AB R0, RZ, R0 ;  /* 0x00000000ff00723e */ /* 0x000fc800000000ff */
[----:B------:R-:W-:-:S05]  /*7610*/  PRMT R0, R0, 0x5410, RZ ;  /* 0x0000541000007816 */ /* 0x000fca00000000ff */
[----:B------:R0:W-:Y:S01]  /*7620*/  STG.E desc[UR36][R2.64], R0 ;  /* 0x0000000002007986 */ /* 0x0001e2000c101924 */
[----:B------:R-:W-:Y:S05]  /*7630*/  BRA `(.L_x_5384) ;  /* 0x0000000800d47947 */ /* 0x000fea0003800000 */
.L_x_5389:
[----:B------:R-:W-:-:S05]  /*7640*/  HADD2.F32 R4, -RZ, R24.H0_H0 ;  /* 0x20000018ff047230 */ /* 0x000fca0000004100 */
[----:B------:R-:W-:-:S06]  /*7650*/  FMUL.FTZ R4, R4, 1 ;  /* 0x3f80000004047820 */ /* 0x000fcc0000410000 */
[----:B------:R-:W0:Y:S02]  /*7660*/  F2F.F64.F32 R4, R4 ;  /* 0x0000000400047310 */ /* 0x000e240000201800 */
[----:B0-----:R0:W-:Y:S01]  /*7670*/  STG.E.64 desc[UR36][R2.64], R4 ;  /* 0x0000000402007986 */ /* 0x0011e2000c101b24 */
[----:B------:R-:W-:Y:S05]  /*7680*/  BRA `(.L_x_5384) ;  /* 0x0000000800c07947 */ /* 0x000fea0003800000 */
.L_x_5379:
        /* <DEDUP_REMOVED lines=13> */
.L_x_5393:
[----:B------:R-:W-:Y:S01]  /*7760*/  HADD2.F32 R24, -RZ, R24.H0_H0 ;  /* 0x20000018ff187230 */ /* 0x000fe20000004100 */
[----:B------:R-:W-:-:S04]  /*7770*/  CS2R R6, SRZ ;  /* 0x0000000000067805 */ /* 0x000fc8000001ff00 */
[----:B------:R-:W-:-:S06]  /*7780*/  FMUL.FTZ R4, R24, 1 ;  /* 0x3f80000018047820 */ /* 0x000fcc0000410000 */
[----:B------:R-:W0:Y:S02]  /*7790*/  F2F.F64.F32 R4, R4 ;  /* 0x0000000400047310 */ /* 0x000e240000201800 */
[----:B0-----:R0:W-:Y:S01]  /*77a0*/  STG.E.128 desc[UR36][R2.64], R4 ;  /* 0x0000000402007986 */ /* 0x0011e2000c101d24 */
[----:B------:R-:W-:Y:S05]  /*77b0*/  BRA `(.L_x_5384) ;  /* 0x0000000800747947 */ /* 0x000fea0003800000 */
.L_x_5392:
        /* <DEDUP_REMOVED lines=21> */
.L_x_5397:
[----:B------:R-:W-:Y:S05]  /*7910*/  BSYNC B0 ;  /* 0x0000000000007941 */ /* 0x000fea0003800000 */
.L_x_5396:
[----:B------:R-:W-:-:S05]  /*7920*/  LOP3.LUT R5, R0, R5, RZ, 0xfc, !PT ;  /* 0x0000000500057212 */ /* 0x000fca00078efcff */
[----:B------:R0:W-:Y:S01]  /*7930*/  STG.E.U8 desc[UR36][R2.64], R5 ;  /* 0x0000000502007986 */ /* 0x0001e2000c101124 */
[----:B------:R-:W-:Y:S05]  /*7940*/  BRA `(.L_x_5384) ;  /* 0x0000000800107947 */ /* 0x000fea0003800000 */
.L_x_5395:
        /* <DEDUP_REMOVED lines=13> */
.L_x_5399:
[----:B------:R-:W-:Y:S01]  /*7a20*/  IMAD.MOV.U32 R0, RZ, RZ, 0x7f ;  /* 0x0000007fff007424 */ /* 0x000fe200078e00ff */
[----:B------:R-:W-:-:S04]  /*7a30*/  ISETP.GT.U32.AND P0, PT, R4, 0x7f800000, PT ;  /* 0x7f8000000400780c */ /* 0x000fc80003f04070 */
[----:B------:R-:W-:-:S09]  /*7a40*/  SEL R0, R0, 0x7c, P0 ;  /* 0x0000007c00007807 */ /* 0x000fd20000000000 */
.L_x_5400:
[----:B------:R-:W-:Y:S05]  /*7a50*/  BSYNC B0 ;  /* 0x0000000000007941 */ /* 0x000fea0003800000 */
.L_x_5398:
[----:B------:R-:W-:-:S04]  /*7a60*/  LOP3.LUT R4, R5, 0x80000000, RZ, 0xc0, !PT ;  /* 0x8000000005047812 */ /* 0x000fc800078ec0ff */
[----:B------:R-:W-:-:S04]  /*7a70*/  SHF.R.U32.HI R5, RZ, 0x18, R4 ;  /* 0x00000018ff057819 */ /* 0x000fc80000011604 */
[----:B------:R-:W-:-:S05]  /*7a80*/  LOP3.LUT R5, R0, R5, RZ, 0xfc, !PT ;  /* 0x0000000500057212 */ /* 0x000fca00078efcff */
[----:B------:R0:W-:Y:S01]  /*7a90*/  STG.E.U8 desc[UR36][R2.64], R5 ;  /* 0x0000000502007986 */ /* 0x0001e2000c101124 */
[----:B------:R-:W-:Y:S05]  /*7aa0*/  BRA `(.L_x_5384) ;  /* 0x0000000400b87947 */ /* 0x000fea0003800000 */
.L_x_5394:
[----:B------:R-:W-:-:S05]  /*7ab0*/  HADD2.F32 R0, -RZ, R24.H0_H0 ;  /* 0x20000018ff007230 */ /* 0x000fca0000004100 */
[----:B------:R-:W-:-:S05]  /*7ac0*/  F2FP.BF16.F32.PACK_AB R0, RZ, R0 ;  /* 0x00000000ff00723e */ /* 0x000fca00000010ff */
[----:B------:R0:W-:Y:S01]  /*7ad0*/  STG.E.U16 desc[UR36][R2.64], R0 ;  /* 0x0000000002007986 */ /* 0x0001e2000c101524 */
[----:B------:R-:W-:Y:S05]  /*7ae0*/  BRA `(.L_x_5384) ;  /* 0x0000000400a87947 */ /* 0x000fea0003800000 */
.L_x_5391:
        /* <DEDUP_REMOVED lines=12> */
.L_x_5403:
        /* <DEDUP_REMOVED lines=17> */
.L_x_5406:
[----:B------:R-:W-:-:S04]  /*7cc0*/  LOP3.LUT R0, R7, 0x80000000, RZ, 0xc0, !PT ;  /* 0x8000000007007812 */ /* 0x000fc800078ec0ff */
[----:B------:R-:W-:-:S04]  /*7cd0*/  SHF.R.U32.HI R5, RZ, 0x18, R0 ;  /* 0x00000018ff057819 */ /* 0x000fc80000011600 */
[----:B------:R-:W-:-:S04]  /*7ce0*/  LOP3.LUT R4, R4, R5, RZ, 0xfc, !PT ;  /* 0x0000000504047212 */ /* 0x000fc800078efcff */
[----:B------:R-:W-:-:S07]  /*7cf0*/  PRMT R0, R4, 0x7610, R0 ;  /* 0x0000761004007816 */ /* 0x000fce0000000000 */
.L_x_5405:
[----:B------:R-:W-:Y:S05]  /*7d00*/  BSYNC B0 ;  /* 0x0000000000007941 */ /* 0x000fea0003800000 */
.L_x_5404:
[----:B------:R0:W-:Y:S01]  /*7d10*/  STG.E.U8 desc[UR36][R2.64], R0 ;  /* 0x0000000002007986 */ /* 0x0001e2000c101124 */
[----:B------:R-:W-:Y:S05]  /*7d20*/  BRA `(.L_x_5384) ;  /* 0x0000000400187947 */ /* 0x000fea0003800000 */
.L_x_5402:
        /* <DEDUP_REMOVED lines=17> */
.L_x_5409:
[----:B------:R-:W-:-:S04]  /*7e40*/  LOP3.LUT R0, R7, 0x80000000, RZ, 0xc0, !PT ;  /* 0x8000000007007812 */ /* 0x000fc800078ec0ff */
[----:B------:R-:W-:-:S04]  /*7e50*/  SHF.R.U32.HI R5, RZ, 0x18, R0 ;  /* 0x00000018ff057819 */ /* 0x000fc80000011600 */
[----:B------:R-:W-:-:S04]  /*7e60*/  LOP3.LUT R4, R4, R5, RZ, 0xfc, !PT ;  /* 0x0000000504047212 */ /* 0x000fc800078efcff */
[----:B------:R-:W-:-:S07]  /*7e70*/  PRMT R0, R4, 0x7610, R0 ;  /* 0x0000761004007816 */ /* 0x000fce0000000000 */
.L_x_5408:
[----:B------:R-:W-:Y:S05]  /*7e80*/  BSYNC B0 ;  /* 0x0000000000007941 */ /* 0x000fea0003800000 */
.L_x_5407:
[----:B------:R3:W-:Y:S01]  /*7e90*/  STG.E.U8 desc[UR36][R2.64], R0 ;  /* 0x0000000002007986 */ /* 0x0007e2000c101124 */
[----:B------:R-:W-:Y:S05]  /*7ea0*/  BRA `(.L_x_5384) ;  /* 0x0000000000b87947 */ /* 0x000fea0003800000 */
.L_x_5401:
        /* <DEDUP_REMOVED lines=22> */
.L_x_5383:
        /* <DEDUP_REMOVED lines=16> */
.L_x_5412:
[----:B------:R-:W-:Y:S05]  /*8110*/  BRA `(.L_x_5384) ;  /* 0x00000000001c7947 */ /* 0x000fea0003800000 */
.L_x_5411:
[----:B------:R-:W-:-:S06]  /*8120*/  HADD2.F32 R4, -RZ, R24.H0_H0 ;  /* 0x20000018ff047230 */ /* 0x000fcc0000004100 */
[----:B------:R-:W0:Y:S02]  /*8130*/  F2I.U64.TRUNC R4, R4 ;  /* 0x0000000400047311 */ /* 0x000e24000020d800 */
[----:B0-----:R2:W-:Y:S01]  /*8140*/  STG.E.64 desc[UR36][R2.64], R4 ;  /* 0x0000000402007986 */ /* 0x0015e2000c101b24 */
[----:B------:R-:W-:Y:S05]  /*8150*/  BRA `(.L_x_5384) ;  /* 0x00000000000c7947 */ /* 0x000fea0003800000 */
.L_x_5410:
[----:B------:R-:W-:-:S04]  /*8160*/  HADD2.F32 R24, -RZ, R24.H0_H0 ;  /* 0x20000018ff187230 */ /* 0x000fc80000004100 */
[----:B------:R-:W0:Y:S02]  /*8170*/  F2I.FTZ.U32.TRUNC.NTZ R5, R24 ;  /* 0x0000001800057305 */ /* 0x000e24000021f000 */
[----:B0-----:R0:W-:Y:S02]  /*8180*/  STG.E desc[UR36][R2.64], R5 ;  /* 0x0000000502007986 */ /* 0x0011e4000c101924 */
.L_x_5384:
[----:B------:R-:W-:-:S07]  /*8190*/  VIADD R19, R19, 0x80 ;  /* 0x0000008013137836 */ /* 0x000fce0000000000 */
.L_x_5344:
[----:B------:R-:W-:Y:S05]  /*81a0*/  BSYNC B6 ;  /* 0x0000000000067941 */ /* 0x000fea0003800000 */
.L_x_5343:
[----:B------:R-:W-:-:S13]  /*81b0*/  ISETP.GE.AND P0, PT, R19, R16, PT ;  /* 0x000000101300720c */ /* 0x000fda0003f06270 */
[----:B------:R-:W-:Y:S05]  /*81c0*/  @P0 EXIT ;  /* 0x000000000000094d */ /* 0x000fea0003800000 */
[----:B01234-:R-:W0:Y:S01]  /*81d0*/  LDC.64 R2, c[0x0][0x228] ;  /* 0x00008a00ff027b82 */ /* 0x01fe220000000a00 */
        /* <DEDUP_REMOVED lines=20> */
.L_x_5416:
[----:B------:R-:W-:-:S06]  /*8320*/  HADD2.F32 R5, -RZ, R22.H0_H0 ;  /* 0x20000016ff057230 */ /* 0x000fcc0000004100 */
[----:B------:R-:W0:Y:S02]  /*8330*/  F2I.S64.TRUNC R4, R5 ;  /* 0x0000000500047311 */ /* 0x000e24000020d900 */
[----:B0-----:R-:W-:Y:S01]  /*8340*/  STG.E.U8 desc[UR36][R2.64], R4 ;  /* 0x0000000402007986 */ /* 0x001fe2000c101124 */
[----:B------:R-:W-:Y:S05]  /*8350*/  EXIT ;  /* 0x000000000000794d */ /* 0x000fea0003800000 */
.L_x_5415:
        /* <DEDUP_REMOVED lines=10> */
.L_x_5419:
[----:B------:R-:W-:-:S04]  /*8400*/  HADD2.F32 R22, -RZ, R22.H0_H0 ;  /* 0x20000016ff167230 */ /* 0x000fc80000004100 */
[----:B------:R-:W0:Y:S02]  /*8410*/  F2I.FTZ.TRUNC.NTZ R5, R22 ;  /* 0x0000001600057305 */ /* 0x000e24000021f100 */
[----:B0-----:R-:W-:Y:S01]  /*8420*/  STG.E desc[UR36][R2.64], R5 ;  /* 0x0000000502007986 */ /* 0x001fe2000c101924 */
[----:B------:R-:W-:Y:S05]  /*8430*/  EXIT ;  /* 0x000000000000794d */ /* 0x000fea0003800000 */
.L_x_5418:
[----:B------:R-:W-:-:S04]  /*8440*/  HADD2.F32 R22, -RZ, R22.H0_H0 ;  /* 0x20000016ff167230 */ /* 0x000fc80000004100 */
[----:B------:R-:W0:Y:S02]  /*8450*/  F2I.FTZ.TRUNC.NTZ R5, R22 ;  /* 0x0000001600057305 */ /* 0x000e24000021f100 */
[----:B0-----:R-:W-:Y:S01]  /*8460*/  STG.E.U16 desc[UR36][R2.64], R5 ;  /* 0x0000000502007986 */ /* 0x001fe2000c101524 */
[----:B------:R-:W-:Y:S05]  /*8470*/  EXIT ;  /* 0x000000000000794d */ /* 0x000fea0003800000 */
.L_x_5414:
        /* <DEDUP_REMOVED lines=9> */
.L_x_5421:
[----:B------:R-:W-:Y:S01]  /*8510*/  STG.E.U16 desc[UR36][R2.64], R22 ;  /* 0x0000001602007986 */ /* 0x000fe2000c101524 */
[----:B------:R-:W-:Y:S05]  /*8520*/  EXIT ;  /* 0x000000000000794d */ /* 0x000fea0003800000 */
.L_x_5420:
        /* <DEDUP_REMOVED lines=10> */
.L_x_5423:
[----:B------:R-:W-:-:S05]  /*85d0*/  HADD2.F32 R0, -RZ, R22.H0_H0 ;  /* 0x20000016ff007230 */ /* 0x000fca0000004100 */
[----:B------:R-:W-:-:S04]  /*85e0*/  F2FP.F16.F32.PACK_AB R0, RZ, R0 ;  /* 0x00000000ff00723e */ /* 0x000fc800000000ff */
[----:B------:R-:W-:-:S05]  /*85f0*/  PRMT R0, R0, 0x5410, RZ ;  /* 0x0000541000007816 */ /* 0x000fca00000000ff */
[----:B------:R-:W-:Y:S01]  /*8600*/  STG.E desc[UR36][R2.64], R0 ;  /* 0x0000000002007986 */ /* 0x000fe2000c101924 */
[----:B------:R-:W-:Y:S05]  /*8610*/  EXIT ;  /* 0x000000000000794d */ /* 0x000fea0003800000 */
.L_x_5422:
[----:B------:R-:W-:-:S05]  /*8620*/  HADD2.F32 R4, -RZ, R22.H0_H0 ;  /* 0x20000016ff047230 */ /* 0x000fca0000004100 */
[----:B------:R-:W-:-:S06]  /*8630*/  FMUL.FTZ R4, R4, 1 ;  /* 0x3f80000004047820 */ /* 0x000fcc0000410000 */
[----:B------:R-:W0:Y:S02]  /*8640*/  F2F.F64.F32 R4, R4 ;  /* 0x0000000400047310 */ /* 0x000e240000201800 */
[----:B0-----:R-:W-:Y:S01]  /*8650*/  STG.E.64 desc[UR36][R2.64], R4 ;  /* 0x0000000402007986 */ /* 0x001fe2000c101b24 */
[----:B------:R-:W-:Y:S05]  /*8660*/  EXIT ;  /* 0x000000000000794d */ /* 0x000fea0003800000 */
.L_x_5413:
        /* <DEDUP_REMOVED lines=13> */
.L_x_5426:
[----:B------:R-:W-:Y:S01]  /*8740*/  HADD2.F32 R22, -RZ, R22.H0_H0 ;  /* 0x20000016ff167230 */ /* 0x000fe20000004100 */
[----:B------:R-:W-:-:S04]  /*8750*/  CS2R R6, SRZ ;  /* 0x0000000000067805 */ /* 0x000fc8000001ff00 */
[----:B------:R-:W-:-:S06]  /*8760*/  FMUL.FTZ R4, R22, 1 ;  /* 0x3f80000016047820 */ /* 0x000fcc0000410000 */
[----:B------:R-:W0:Y:S02]  /*8770*/  F2F.F64.F32 R4, R4 ;  /* 0x0000000400047310 */ /* 0x000e240000201800 */
[----:B0-----:R-:W-:Y:S01]  /*8780*/  STG.E.128 desc[UR36][R2.64], R4 ;  /* 0x0000000402007986 */ /* 0x001fe2000c101d24 */
[----:B------:R-:W-:Y:S05]  /*8790*/  EXIT ;  /* 0x000000000000794d */ /* 0x000fea0003800000 */
.L_x_5425:
        /* <DEDUP_REMOVED lines=21> */
.L_x_5430:
[----:B------:R-:W-:Y:S05]  /*88f0*/  BSYNC B0 ;  /* 0x0000000000007941 */ /* 0x000fea0003800000 */
.L_x_5429:
[----:B------:R-:W-:-:S05]  /*8900*/  LOP3.LUT R5, R0, R5, RZ, 0xfc, !PT ;  /* 0x0000000500057212 */ /* 0x000fca00078efcff */
[----:B------:R-:W-:Y:S01]  /*8910*/  STG.E.U8 desc[UR36][R2.64], R5 ;  /* 0x0000000502007986 */ /* 0x000fe2000c101124 */
[----:B------:R-:W-:Y:S05]  /*8920*/  EXIT ;  /* 0x000000000000794d */ /* 0x000fea0003800000 */
.L_x_5428:
        /* <DEDUP_REMOVED lines=13> */
.L_x_5432:
[----:B------:R-:W-:Y:S01]  /*8a00*/  IMAD.MOV.U32 R0, RZ, RZ, 0x7f ;  /* 0x0000007fff007424 */ /* 0x000fe200078e00ff */
[----:B------:R-:W-:-:S04]  /*8a10*/  ISETP.GT.U32.AND P0, PT, R4, 0x7f800000, PT ;  /* 0x7f8000000400780c */ /* 0x000fc80003f04070 */
[----:B------:R-:W-:-:S09]  /*8a20*/  SEL R0, R0, 0x7c, P0 ;  /* 0x0000007c00007807 */ /* 0x000fd20000000000 */
.L_x_5433:
[----:B------:R-:W-:Y:S05]  /*8a30*/  BSYNC B0 ;  /* 0x0000000000007941 */ /* 0x000fea0003800000 */
.L_x_5431:
[----:B------:R-:W-:-:S04]  /*8a40*/  LOP3.LUT R4, R5, 0x80000000, RZ, 0xc0, !PT ;  /* 0x8000000005047812 */ /* 0x000fc800078ec0ff */
[----:B------:R-:W-:-:S04]  /*8a50*/  SHF.R.U32.HI R5, RZ, 0x18, R4 ;  /* 0x00000018ff057819 */ /* 0x000fc80000011604 */
[----:B------:R-:W-:-:S05]  /*8a60*/  LOP3.LUT R5, R0, R5, RZ, 0xfc, !PT ;  /* 0x0000000500057212 */ /* 0x000fca00078efcff */
[----:B------:R-:W-:Y:S01]  /*8a70*/  STG.E.U8 desc[UR36][R2.64], R5 ;  /* 0x0000000502007986 */ /* 0x000fe2000c101124 */
[----:B------:R-:W-:Y:S05]  /*8a80*/  EXIT ;  /* 0x000000000000794d */ /* 0x000fea0003800000 */
.L_x_5427:
[----:B------:R-:W-:-:S05]  /*8a90*/  HADD2.F32 R0, -RZ, R22.H0_H0 ;  /* 0x20000016ff007230 */ /* 0x000fca0000004100 */
[----:B------:R-:W-:-:S05]  /*8aa0*/  F2FP.BF16.F32.PACK_AB R0, RZ, R0 ;  /* 0x00000000ff00723e */ /* 0x000fca00000010ff */
[----:B------:R-:W-:Y:S01]  /*8ab0*/  STG.E.U16 desc[UR36][R2.64], R0 ;  /* 0x0000000002007986 */ /* 0x000fe2000c101524 */
[----:B------:R-:W-:Y:S05]  /*8ac0*/  EXIT ;  /* 0x000000000000794d */ /* 0x000fea0003800000 */
.L_x_5424:
        /* <DEDUP_REMOVED lines=12> */
.L_x_5436:
        /* <DEDUP_REMOVED lines=17> */
.L_x_5439:
[----:B------:R-:W-:-:S04]  /*8ca0*/  LOP3.LUT R0, R7, 0x80000000, RZ, 0xc0, !PT ;  /* 0x8000000007007812 */ /* 0x000fc800078ec0ff */
[----:B------:R-:W-:-:S04]  /*8cb0*/  SHF.R.U32.HI R5, RZ, 0x18, R0 ;  /* 0x00000018ff057819 */ /* 0x000fc80000011600 */
[----:B------:R-:W-:-:S04]  /*8cc0*/  LOP3.LUT R4, R4, R5, RZ, 0xfc, !PT ;  /* 0x0000000504047212 */ /* 0x000fc800078efcff */
[----:B------:R-:W-:-:S07]  /*8cd0*/  PRMT R0, R4, 0x7610, R0 ;  /* 0x0000761004007816 */ /* 0x000fce0000000000 */
.L_x_5438:
[----:B------:R-:W-:Y:S05]  /*8ce0*/  BSYNC B0 ;  /* 0x0000000000007941 */ /* 0x000fea0003800000 */
.L_x_5437:
[----:B------:R-:W-:Y:S01]  /*8cf0*/  STG.E.U8 desc[UR36][R2.64], R0 ;  /* 0x0000000002007986 */ /* 0x000fe2000c101124 */
[----:B------:R-:W-:Y:S05]  /*8d00*/  EXIT ;  /* 0x000000000000794d */ /* 0x000fea0003800000 */
.L_x_5435:
        /* <DEDUP_REMOVED lines=17> */
.L_x_5442:
[----:B------:R-:W-:-:S04]  /*8e20*/  LOP3.LUT R0, R7, 0x80000000, RZ, 0xc0, !PT ;  /* 0x8000000007007812 */ /* 0x000fc800078ec0ff */
[----:B------:R-:W-:-:S04]  /*8e30*/  SHF.R.U32.HI R5, RZ, 0x18, R0 ;  /* 0x00000018ff057819 */ /* 0x000fc80000011600 */
[----:B------:R-:W-:-:S04]  /*8e40*/  LOP3.LUT R4, R4, R5, RZ, 0xfc, !PT ;  /* 0x0000000504047212 */ /* 0x000fc800078efcff */
[----:B------:R-:W-:-:S07]  /*8e50*/  PRMT R0, R4, 0x7610, R0 ;  /* 0x0000761004007816 */ /* 0x000fce0000000000 */
.L_x_5441:
[----:B------:R-:W-:Y:S05]  /*8e60*/  BSYNC B0 ;  /* 0x0000000000007941 */ /* 0x000fea0003800000 */
.L_x_5440:
[----:B------:R-:W-:Y:S01]  /*8e70*/  STG.E.U8 desc[UR36][R2.64], R0 ;  /* 0x0000000002007986 */ /* 0x000fe2000c101124 */
[----:B------:R-:W-:Y:S05]  /*8e80*/  EXIT ;  /* 0x000000000000794d */ /* 0x000fea0003800000 */
.L_x_5434:
        /* <DEDUP_REMOVED lines=22> */
.L_x_5417:
        /* <DEDUP_REMOVED lines=16> */
.L_x_5445:
[----:B------:R-:W-:Y:S05]  /*90f0*/  EXIT ;  /* 0x000000000000794d */ /* 0x000fea0003800000 */
.L_x_5444:
[----:B------:R-:W-:-:S06]  /*9100*/  HADD2.F32 R4, -RZ, R22.H0_H0 ;  /* 0x20000016ff047230 */ /* 0x000fcc0000004100 */
[----:B------:R-:W0:Y:S02]  /*9110*/  F2I.U64.TRUNC R4, R4 ;  /* 0x0000000400047311 */ /* 0x000e24000020d800 */
[----:B0-----:R-:W-:Y:S01]  /*9120*/  STG.E.64 desc[UR36][R2.64], R4 ;  /* 0x0000000402007986 */ /* 0x001fe2000c101b24 */
[----:B------:R-:W-:Y:S05]  /*9130*/  EXIT ;  /* 0x000000000000794d */ /* 0x000fea0003800000 */
.L_x_5443:
[----:B------:R-:W-:-:S04]  /*9140*/  HADD2.F32 R22, -RZ, R22.H0_H0 ;  /* 0x20000016ff167230 */ /* 0x000fc80000004100 */
[----:B------:R-:W0:Y:S02]  /*9150*/  F2I.FTZ.U32.TRUNC.NTZ R5, R22 ;  /* 0x0000001600057305 */ /* 0x000e24000021f000 */
[----:B0-----:R-:W-:Y:S01]  /*9160*/  STG.E desc[UR36][R2.64], R5 ;  /* 0x0000000502007986 */ /* 0x001fe2000c101924 */
[----:B------:R-:W-:Y:S05]  /*9170*/  EXIT ;  /* 0x000000000000794d */ /* 0x000fea0003800000 */
.L_x_5446:
        /* <DEDUP_REMOVED lines=16> */
.L_x_7940:


//--------------------- .text._ZN2at6native18elementwise_kernelILi128ELi4EZNS0_22gpu_kernel_impl_nocastIZZZNS0_65_GLOBAL__N__cd49fe81_27_ActivationSoftplusKernel_cu_1520ed90_292715softplus_kernelERNS_18TensorIteratorBaseERKN3c106ScalarES9_ENKUlvE_clEvENKUlvE1_clEvEUlNS6_4HalfEE_EEvS5_RKT_EUliE_EEviT1_ --------------------------
	.section	.text._ZN2at6native18elementwise_kernelILi128ELi4EZNS0_22gpu_kernel_impl_nocastIZZZNS0_65_GLOBAL__N__cd49fe81_27_ActivationSoftplusKernel_cu_1520ed90_292715softplus_kernelERNS_18TensorIteratorBaseERKN3c106ScalarES9_ENKUlvE_clEvENKUlvE1_clEvEUlNS6_4HalfEE_EEvS5_RKT_EUliE_EEviT1_,"ax",@progbits
	.align	128
        .global         _ZN2at6native18elementwise_kernelILi128ELi4EZNS0_22gpu_kernel_impl_nocastIZZZNS0_65_GLOBAL__N__cd49fe81_27_ActivationSoftplusKernel_cu_1520ed90_292715softplus_kernelERNS_18TensorIteratorBaseERKN3c106ScalarES9_ENKUlvE_clEvENKUlvE1_clEvEUlNS6_4HalfEE_EEvS5_RKT_EUliE_EEviT1_
        .type           _ZN2at6native18elementwise_kernelILi128ELi4EZNS0_22gpu_kernel_impl_nocastIZZZNS0_65_GLOBAL__N__cd49fe81_27_ActivationSoftplusKernel_cu_1520ed90_292715softplus_kernelERNS_18TensorIteratorBaseERKN3c106ScalarES9_ENKUlvE_clEvENKUlvE1_clEvEUlNS6_4HalfEE_EEvS5_RKT_EUliE_EEviT1_,@function
        .size           _ZN2at6native18elementwise_kernelILi128ELi4EZNS0_22gpu_kernel_impl_nocastIZZZNS0_65_GLOBAL__N__cd49fe81_27_ActivationSoftplusKernel_cu_1520ed90_292715softplus_kernelERNS_18TensorIteratorBaseERKN3c106ScalarES9_ENKUlvE_clEvENKUlvE1_clEvEUlNS6_4HalfEE_EEvS5_RKT_EUliE_EEviT1_,(.L_x_7941 - _ZN2at6native18elementwise_kernelILi128ELi4EZNS0_22gpu_kernel_impl_nocastIZZZNS0_65_GLOBAL__N__cd49fe81_27_ActivationSoftplusKernel_cu_1520ed90_292715softplus_kernelERNS_18TensorIteratorBaseERKN3c106ScalarES9_ENKUlvE_clEvENKUlvE1_clEvEUlNS6_4HalfEE_EEvS5_RKT_EUliE_EEviT1_)
        .other          _ZN2at6native18elementwise_kernelILi128ELi4EZNS0_22gpu_kernel_impl_nocastIZZZNS0_65_GLOBAL__N__cd49fe81_27_ActivationSoftplusKernel_cu_1520ed90_292715softplus_kernelERNS_18TensorIteratorBaseERKN3c106ScalarES9_ENKUlvE_clEvENKUlvE1_clEvEUlNS6_4HalfEE_EEvS5_RKT_EUliE_EEviT1_,@"STO_CUDA_ENTRY STV_DEFAULT"
_ZN2at6native18elementwise_kernelILi128ELi4EZNS0_22gpu_kernel_impl_nocastIZZZNS0_65_GLOBAL__N__cd49fe81_27_ActivationSoftplusKernel_cu_1520ed90_292715softplus_kernelERNS_18TensorIteratorBaseERKN3c106ScalarES9_ENKUlvE_clEvENKUlvE1_clEvEUlNS6_4HalfEE_EEvS5_RKT_EUliE_EEviT1_:
.text._ZN2at6native18elementwise_kernelILi128ELi4EZNS0_22gpu_kernel_impl_nocastIZZZNS0_65_GLOBAL__N__cd49fe81_27_ActivationSoftplusKernel_cu_1520ed90_292715softplus_kernelERNS_18TensorIteratorBaseERKN3c106ScalarES9_ENKUlvE_clEvENKUlvE1_clEvEUlNS6_4HalfEE_EEvS5_RKT_EUliE_EEviT1_:
        /* <DEDUP_REMOVED lines=314> */
.L_x_5449:
        /* <DEDUP_REMOVED lines=8> */
[----:B------:R-:W-:Y:S01]  /*1420*/  IADD3.X R5, RZ, UR9, RZ, P1, !PT ;  /* 0x00000009ff057c10 */ /* 0x000fe20008ffe4ff */
[----:B--2---:R-:W-:-:S05]  /*1430*/  HADD2.F32 R11, -RZ, R8.H0_H0 ;  /* 0x20000008ff0b7230 */ /* 0x004fca0000004100 */
[----:B0-----:R-:W-:-:S05]  /*1440*/  FMUL.FTZ R0, R11, R6 ;  /* 0x000000060b007220 */ /* 0x001fca0000410000 */
[----:B------:R-:W-:-:S13]  /*1450*/  FSETP.GT.FTZ.AND P0, PT, R0, R7, PT ;  /* 0x000000070000720b */ /* 0x000fda0003f14000 */
[----:B------:R-:W-:Y:S05]  /*1460*/  @P0 BRA `(.L_x_5451) ;  /* 0x0000000000900947 */ /* 0x000fea0003800000 */
[----:B------:R-:W-:Y:S01]  /*1470*/  FMUL.FTZ R11, R11, R6 ;  /* 0x000000060b0b7220 */ /* 0x000fe20000410000 */
[----:B------:R-:W-:Y:S01]  /*1480*/  MOV R8, 0x3e800000 ;  /* 0x3e80000000087802 */ /* 0x000fe20000000f00 */
[----:B------:R-:W-:Y:S01]  /*1490*/  HFMA2.MMA R9, -RZ, RZ, 1.3056640625, -1.8671875 ;  /* 0x3d39bf78ff097435 */ /* 0x000fe200000001ff */
        /* <DEDUP_REMOVED lines=31> */
.L_x_5453:
[----:B------:R-:W-:Y:S05]  /*1690*/  BSYNC B2 ;  /* 0x0000000000027941 */ /* 0x000fea0003800000 */
.L_x_5452:
[----:B------:R-:W-:-:S07]  /*16a0*/  FMUL.FTZ R11, R11, R0 ;  /* 0x000000000b0b7220 */ /* 0x000fce0000410000 */
.L_x_5451:
[----:B------:R-:W-:Y:S05]  /*16b0*/  BSYNC B1 ;  /* 0x0000000000017941 */ /* 0x000fea0003800000 */
.L_x_5450:
[----:B------:R-:W-:Y:S02]  /*16c0*/  F2FP.F16.F32.PACK_AB R11, RZ, R11 ;  /* 0x0000000bff0b723e */ /* 0x000fe400000000ff */
[----:B------:R-:W-:-:S03]  /*16d0*/  IADD3 R3, R3, 0x80, RZ ;  /* 0x0000008003037810 */ /* 0x000fc60007ffe0ff */
[----:B------:R0:W-:Y:S04]  /*16e0*/  STG.E.U16 desc[UR4][R4.64], R11 ;  /* 0x0000000b04007986 */ /* 0x0001e8000c101504 */
.L_x_5448:
[----:B------:R-:W-:Y:S05]  /*16f0*/  BSYNC B0 ;  /* 0x0000000000007941 */ /* 0x000fea0003800000 */
.L_x_5447:
        /* <DEDUP_REMOVED lines=305> */
.L_x_5456:
        /* <DEDUP_REMOVED lines=47> */
.L_x_5460:
[----:B------:R-:W-:Y:S05]  /*2d00*/  BSYNC B2 ;  /* 0x0000000000027941 */ /* 0x000fea0003800000 */
.L_x_5459:
[----:B------:R-:W-:-:S07]  /*2d10*/  FMUL.FTZ R11, R9, R0 ;  /* 0x00000000090b7220 */ /* 0x000fce0000410000 */
.L_x_5458:
[----:B------:R-:W-:Y:S05]  /*2d20*/  BSYNC B1 ;  /* 0x0000000000017941 */ /* 0x000fea0003800000 */
.L_x_5457:
[----:B------:R-:W-:Y:S02]  /*2d30*/  F2FP.F16.F32.PACK_AB R11, RZ, R11 ;  /* 0x0000000bff0b723e */ /* 0x000fe400000000ff */
        /* <DEDUP_REMOVED lines=306> */
.L_x_5461:
        /* <DEDUP_REMOVED lines=47> */
.L_x_5465:
[----:B------:R-:W-:Y:S05]  /*4350*/  BSYNC B2 ;  /* 0x0000000000027941 */ /* 0x000fea0003800000 */
.L_x_5464:
[----:B------:R-:W-:-:S07]  /*4360*/  FMUL.FTZ R11, R9, R0 ;  /* 0x00000000090b7220 */ /* 0x000fce0000410000 */
.L_x_5463:
[----:B------:R-:W-:Y:S05]  /*4370*/  BSYNC B1 ;  /* 0x0000000000017941 */ /* 0x000fea0003800000 */
.L_x_5462:
[----:B------:R-:W-:Y:S02]  /*4380*/  F2FP.F16.F32.PACK_AB R11, RZ, R11 ;  /* 0x0000000bff0b723e */ /* 0x000fe400000000ff */
[----:B------:R-:W-:-:S03]  /*4390*/  IADD3 R3, R3, 0x80, RZ ;  /* 0x0000008003037810 */ /* 0x000fc60007ffe0ff */
[----:B------:R1:W-:Y:S04]  /*43a0*/  STG.E.U16 desc[UR4][R4.64], R11 ;  /* 0x0000000b04007986 */ /* 0x0003e8000c101504 */
.L_x_5455:
[----:B------:R-:W-:Y:S05]  /*43b0*/  BSYNC B0 ;  /* 0x0000000000007941 */ /* 0x000fea0003800000 */
.L_x_5454:
        /* <DEDUP_REMOVED lines=304> */
.L_x_5466:
        /* <DEDUP_REMOVED lines=47> */
.L_x_5470:
[----:B------:R-:W-:Y:S05]  /*59b0*/  BSYNC B1 ;  /* 0x0000000000017941 */ /* 0x000fea0003800000 */
.L_x_5469:
[----:B------:R-:W-:-:S07]  /*59c0*/  FMUL.FTZ R4, R9, R0 ;  /* 0x0000000009047220 */ /* 0x000fce0000410000 */
.L_x_5468:
[----:B------:R-:W-:Y:S05]  /*59d0*/  BSYNC B0 ;  /* 0x0000000000007941 */ /* 0x000fea0003800000 */
.L_x_5467:
[----:B------:R-:W-:-:S05]  /*59e0*/  F2FP.F16.F32.PACK_AB R4, RZ, R4 ;  /* 0x00000004ff04723e */ /* 0x000fca00000000ff */
[----:B------:R-:W-:Y:S01]  /*59f0*/  STG.E.U16 desc[UR4][R2.64], R4 ;  /* 0x0000000402007986 */ /* 0x000fe2000c101504 */
[----:B------:R-:W-:Y:S05]  /*5a00*/  EXIT ;  /* 0x000000000000794d */ /* 0x000fea0003800000 */
.L_x_5471:
        /* <DEDUP_REMOVED lines=15> */
.L_x_7941:


//--------------------- .text._ZN2at6native27unrolled_elementwise_kernelIZZZNS0_65_GLOBAL__N__cd49fe81_27_ActivationSoftplusKernel_cu_1520ed90_292715softplus_kernelERNS_18TensorIteratorBaseERKN3c106ScalarES8_ENKUlvE_clEvENKUlvE1_clEvEUlNS5_4HalfEE_St5arrayIPcLm2EELi4E23TrivialOffsetCalculatorILi1EjESH_NS0_6memory15LoadWithoutCastENSI_16StoreWithoutCastEEEviT_T0_T2_T3_T4_T5_ --------------------------
	.section	.text._ZN2at6native27unrolled_elementwise_kernelIZZZNS0_65_GLOBAL__N__cd49fe81_27_ActivationSoftplusKernel_cu_1520ed90_292715softplus_kernelERNS_18TensorIteratorBaseERKN3c106ScalarES8_ENKUlvE_clEvENKUlvE1_clEvEUlNS5_4HalfEE_St5arrayIPcLm2EELi4E23TrivialOffsetCalculatorILi1EjESH_NS0_6memory15LoadWithoutCastENSI_16StoreWithoutCastEEEviT_T0_T2_T3_T4_T5_,"ax",@progbits
	.align	128
        .global         _ZN2at6native27unrolled_elementwise_kernelIZZZNS0_65_GLOBAL__N__cd49fe81_27_ActivationSoftplusKernel_cu_1520ed90_292715softplus_kernelERNS_18TensorIteratorBaseERKN3c106ScalarES8_ENKUlvE_clEvENKUlvE1_clEvEUlNS5_4HalfEE_St5arrayIPcLm2EELi4E23TrivialOffsetCalculatorILi1EjESH_NS0_6memory15LoadWithoutCastENSI_16StoreWithoutCastEEEviT_T0_T2_T3_T4_T5_
        .type           _ZN2at6native27unrolled_elementwise_kernelIZZZNS0_65_GLOBAL__N__cd49fe81_27_ActivationSoftplusKernel_cu_1520ed90_292715softplus_kernelERNS_18TensorIteratorBaseERKN3c106ScalarES8_ENKUlvE_clEvENKUlvE1_clEvEUlNS5_4HalfEE_St5arrayIPcLm2EELi4E23TrivialOffsetCalculatorILi1EjESH_NS0_6memory15LoadWithoutCastENSI_16StoreWithoutCastEEEviT_T0_T2_T3_T4_T5_,@function
        .size           _ZN2at6native27unrolled_elementwise_kernelIZZZNS0_65_GLOBAL__N__cd49fe81_27_ActivationSoftplusKernel_cu_1520ed90_292715softplus_kernelERNS_18TensorIteratorBaseERKN3c106ScalarES8_ENKUlvE_clEvENKUlvE1_clEvEUlNS5_4HalfEE_St5arrayIPcLm2EELi4E23TrivialOffsetCalculatorILi1EjESH_NS0_6memory15LoadWithoutCastENSI_16StoreWithoutCastEEEviT_T0_T2_T3_T4_T5_,(.L_x_7942 - _ZN2at6native27unrolled_elementwise_kernelIZZZNS0_65_GLOBAL__N__cd49fe81_27_ActivationSoftplusKernel_cu_1520ed90_292715softplus_kernelERNS_18TensorIteratorBaseERKN3c106ScalarES8_ENKUlvE_clEvENKUlvE1_clEvEUlNS5_4HalfEE_St5arrayIPcLm2EELi4E23TrivialOffsetCalculatorILi1EjESH_NS0_6memory15LoadWithoutCastENSI_16StoreWithoutCastEEEviT_T0_T2_T3_T4_T5_)
        .other          _ZN2at6native27unrolled_elementwise_kernelIZZZNS0_65_GLOBAL__N__cd49fe81_27_ActivationSoftplusKernel_cu_1520ed90_292715softplus_kernelERNS_18TensorIteratorBaseERKN3c106ScalarES8_ENKUlvE_clEvENKUlvE1_clEvEUlNS5_4HalfEE_St5arrayIPcLm2EELi4E23TrivialOffsetCalculatorILi1EjESH_NS0_6memory15LoadWithoutCastENSI_16StoreWithoutCastEEEviT_T0_T2_T3_T4_T5_,@"STO_CUDA_ENTRY STV_DEFAULT"
_ZN2at6native27unrolled_elementwise_kernelIZZZNS0_65_GLOBAL__N__cd49fe81_27_ActivationSoftplusKernel_cu_1520ed90_292715softplus_kernelERNS_18TensorIteratorBaseERKN3c106ScalarES8_ENKUlvE_clEvENKUlvE1_clEvEUlNS5_4HalfEE_St5arrayIPcLm2EELi4E23TrivialOffsetCalculatorILi1EjESH_NS0_6memory15LoadWithoutCastENSI_16StoreWithoutCastEEEviT_T0_T2_T3_T4_T5_:
.text._ZN2at6native27unrolled_elementwise_kernelIZZZNS0_65_GLOBAL__N__cd49fe81_27_ActivationSoftplusKernel_cu_1520ed90_292715softplus_kernelERNS_18TensorIteratorBaseERKN3c106ScalarES8_ENKUlvE_clEvENKUlvE1_clEvEUlNS5_4HalfEE_St5arrayIPcLm2EELi4E23TrivialOffsetCalculatorILi1EjESH_NS0_6memory15LoadWithoutCastENSI_16StoreWithoutCastEEEviT_T0_T2_T3_T4_T5_:
        /* <DEDUP_REMOVED lines=38> */
[----:B-----5:R-:W-:Y:S01]  /*0260*/  HADD2.F32 R11, -RZ, R16.H0_H0 ;  /* 0x20000010ff0b7230 */ /* 0x020fe20000004100 */
        /* <DEDUP_REMOVED lines=37> */
.L_x_5477:
[----:B------:R-:W-:Y:S05]  /*04c0*/  BSYNC B2 ;  /* 0x0000000000027941 */ /* 0x000fea0003800000 */
.L_x_5476:
[----:B------:R-:W-:-:S07]  /*04d0*/  FMUL.FTZ R11, R6, R11 ;  /* 0x0000000b060b7220 */ /* 0x000fce0000410000 */
.L_x_5475:
[----:B------:R-:W-:Y:S05]  /*04e0*/  BSYNC B1 ;  /* 0x0000000000017941 */ /* 0x000fea0003800000 */
.L_x_5474:
[----:B------:R-:W-:-:S07]  /*04f0*/  F2FP.F16.F32.PACK_AB R10, RZ, R11 ;  /* 0x0000000bff0a723e */ /* 0x000fce00000000ff */
.L_x_5473:
[----:B------:R-:W-:Y:S05]  /*0500*/  BSYNC B0 ;  /* 0x0000000000007941 */ /* 0x000fea0003800000 */
.L_x_5472:
[----:B0-----:R-:W-:Y:S01]  /*0510*/  IADD3 R7, R5, 0x80, RZ ;  /* 0x0000008005077810 */ /* 0x001fe20007ffe0ff */
[----:B------:R-:W-:Y:S03]  /*0520*/  BSSY B0, `(.L_x_5478) ;  /* 0x000002e000007945 */ /* 0x000fe60003800000 */
[----:B------:R-:W-:-:S13]  /*0530*/  ISETP.GE.AND P1, PT, R7, R2, PT ;  /* 0x000000020700720c */ /* 0x000fda0003f26270 */
[----:B------:R-:W-:Y:S05]  /*0540*/  @P1 BRA `(.L_x_5479) ;  /* 0x0000000000ac1947 */ /* 0x000fea0003800000 */
[----:B------:R-:W0:Y:S01]  /*0550*/  LDC.64 R6, c[0x0][0x218] ;  /* 0x00008600ff067b82 */ /* 0x000e220000000a00 */
        /* <DEDUP_REMOVED lines=38> */
.L_x_5483:
[----:B------:R-:W-:Y:S05]  /*07c0*/  BSYNC B2 ;  /* 0x0000000000027941 */ /* 0x000fea0003800000 */
.L_x_5482:
[----:B------:R-:W-:-:S07]  /*07d0*/  FMUL.FTZ R9, R16, R9 ;  /* 0x0000000910097220 */ /* 0x000fce0000410000 */
.L_x_5481:
[----:B------:R-:W-:Y:S05]  /*07e0*/  BSYNC B1 ;  /* 0x0000000000017941 */ /* 0x000fea0003800000 */
.L_x_5480:
[----:B------:R-:W-:-:S07]  /*07f0*/  F2FP.F16.F32.PACK_AB R9, RZ, R9 ;  /* 0x00000009ff09723e */ /* 0x000fce00000000ff */
.L_x_5479:
[----:B------:R-:W-:Y:S05]  /*0800*/  BSYNC B0 ;  /* 0x0000000000007941 */ /* 0x000fea0003800000 */
.L_x_5478:
[----:B------:R-:W-:Y:S01]  /*0810*/  IADD3 R7, R5, 0x100, RZ ;  /* 0x0000010005077810 */ /* 0x000fe20007ffe0ff */
        /* <DEDUP_REMOVED lines=42> */
.L_x_5489:
[----:B------:R-:W-:Y:S05]  /*0ac0*/  BSYNC B2 ;  /* 0x0000000000027941 */ /* 0x000fea0003800000 */
.L_x_5488:
[----:B------:R-:W-:-:S07]  /*0ad0*/  FMUL.FTZ R11, R14, R11 ;  /* 0x0000000b0e0b7220 */ /* 0x000fce0000410000 */
.L_x_5487:
[----:B------:R-:W-:Y:S05]  /*0ae0*/  BSYNC B1 ;  /* 0x0000000000017941 */ /* 0x000fea0003800000 */
.L_x_5486:
[----:B------:R-:W-:-:S07]  /*0af0*/  F2FP.F16.F32.PACK_AB R8, RZ, R11 ;  /* 0x0000000bff08723e */ /* 0x000fce00000000ff */
.L_x_5485:
[----:B------:R-:W-:Y:S05]  /*0b00*/  BSYNC B0 ;  /* 0x0000000000007941 */ /* 0x000fea0003800000 */
.L_x_5484:
        /* <DEDUP_REMOVED lines=43> */
.L_x_5495:
[----:B------:R-:W-:Y:S05]  /*0dc0*/  BSYNC B2 ;  /* 0x0000000000027941 */ /* 0x000fea0003800000 */
.L_x_5494:
[----:B------:R-:W-:-:S07]  /*0dd0*/  FMUL.FTZ R11, R6, R7 ;  /* 0x00000007060b7220 */ /* 0x000fce0000410000 */
.L_x_5493:
[----:B------:R-:W-:Y:S05]  /*0de0*/  BSYNC B1 ;  /* 0x0000000000017941 */ /* 0x000fea0003800000 */
.L_x_5492:
[----:B------:R-:W-:-:S07]  /*0df0*/  F2FP.F16.F32.PACK_AB R4, RZ, R11 ;  /* 0x0000000bff04723e */ /* 0x000fce00000000ff */
.L_x_5491:
[----:B------:R-:W-:Y:S05]  /*0e00*/  BSYNC B0 ;  /* 0x0000000000007941 */ /* 0x000fea0003800000 */
.L_x_5490:
        /* <DEDUP_REMOVED lines=18> */
.L_x_5497:
[----:B------:R-:W-:Y:S05]  /*0f30*/  BSYNC B0 ;  /* 0x0000000000007941 */ /* 0x000fea0003800000 */
.L_x_5496:
[----:B------:R-:W-:-:S13]  /*0f40*/  ISETP.GE.AND P0, PT, R5, R2, PT ;  /* 0x000000020500720c */ /* 0x000fda0003f06270 */
[----:B------:R-:W-:Y:S05]  /*0f50*/  @P0 EXIT ;  /* 0x000000000000094d */ /* 0x000fea0003800000 */
[----:B------:R-:W2:Y:S01]  /*0f60*/  LDC.64 R2, c[0x0][0x228] ;  /* 0x00008a00ff027b82 */ /* 0x000ea20000000a00 */
[----:B------:R-:W-:-:S05]  /*0f70*/  LEA R5, R0, R5, 0x9 ;  /* 0x0000000500057211 */ /* 0x000fca00078e48ff */
[----:B--2---:R-:W-:-:S05]  /*0f80*/  IMAD.WIDE.U32 R2, R5, 0x2, R2 ;  /* 0x0000000205027825 */ /* 0x004fca00078e0002 */
[----:B-----5:R-:W-:Y:S01]  /*0f90*/  STG.E.U16 desc[UR4][R2.64], R4 ;  /* 0x0000000402007986 */ /* 0x020fe2000c101504 */
[----:B------:R-:W-:Y:S05]  /*0fa0*/  EXIT ;  /* 0x000000000000794d */ /* 0x000fea0003800000 */
.L_x_5498:
        /* <DEDUP_REMOVED lines=13> */
.L_x_7942:


//--------------------- .text._ZN2at6native29vectorized_elementwise_kernelILi2EZZZNS0_65_GLOBAL__N__cd49fe81_27_ActivationSoftplusKernel_cu_1520ed90_292715softplus_kernelERNS_18TensorIteratorBaseERKN3c106ScalarES8_ENKUlvE_clEvENKUlvE1_clEvEUlNS5_4HalfEE_St5arrayIPcLm2EEEEviT0_T1_ --------------------------
	.section	.text._ZN2at6native29vectorized_elementwise_kernelILi2EZZZNS0_65_GLOBAL__N__cd49fe81_27_ActivationSoftplusKernel_cu_1520ed90_292715softplus_kernelERNS_18TensorIteratorBaseERKN3c106ScalarES8_ENKUlvE_clEvENKUlvE1_clEvEUlNS5_4HalfEE_St5arrayIPcLm2EEEEviT0_T1_,"ax",@progbits
	.align	128
        .global         _ZN2at6native29vectorized_elementwise_kernelILi2EZZZNS0_65_GLOBAL__N__cd49fe81_27_ActivationSoftplusKernel_cu_1520ed90_292715softplus_kernelERNS_18TensorIteratorBaseERKN3c106ScalarES8_ENKUlvE_clEvENKUlvE1_clEvEUlNS5_4HalfEE_St5arrayIPcLm2EEEEviT0_T1_
        .type           _ZN2at6native29vectorized_elementwise_kernelILi2EZZZNS0_65_GLOBAL__N__cd49fe81_27_ActivationSoftplusKernel_cu_1520ed90_292715softplus_kernelERNS_18TensorIteratorBaseERKN3c106ScalarES8_ENKUlvE_clEvENKUlvE1_clEvEUlNS5_4HalfEE_St5arrayIPcLm2EEEEviT0_T1_,@function
        .size           _ZN2at6native29vectorized_elementwise_kernelILi2EZZZNS0_65_GLOBAL__N__cd49fe81_27_ActivationSoftplusKernel_cu_1520ed90_292715softplus_kernelERNS_18TensorIteratorBaseERKN3c106ScalarES8_ENKUlvE_clEvENKUlvE1_clEvEUlNS5_4HalfEE_St5arrayIPcLm2EEEEviT0_T1_,(.L_x_7943 - _ZN2at6native29vectorized_elementwise_kernelILi2EZZZNS0_65_GLOBAL__N__cd49fe81_27_ActivationSoftplusKernel_cu_1520ed90_292715softplus_kernelERNS_18TensorIteratorBaseERKN3c106ScalarES8_ENKUlvE_clEvENKUlvE1_clEvEUlNS5_4HalfEE_St5arrayIPcLm2EEEEviT0_T1_)
        .other          _ZN2at6native29vectorized_elementwise_kernelILi2EZZZNS0_65_GLOBAL__N__cd49fe81_27_ActivationSoftplusKernel_cu_1520ed90_292715softplus_kernelERNS_18TensorIteratorBaseERKN3c106ScalarES8_ENKUlvE_clEvENKUlvE1_clEvEUlNS5_4HalfEE_St5arrayIPcLm2EEEEviT0_T1_,@"STO_CUDA_ENTRY STV_DEFAULT"
_ZN2at6native29vectorized_elementwise_kernelILi2EZZZNS0_65_GLOBAL__N__cd49fe81_27_ActivationSoftplusKernel_cu_1520ed90_292715softplus_kernelERNS_18TensorIteratorBaseERKN3c106ScalarES8_ENKUlvE_clEvENKUlvE1_clEvEUlNS5_4HalfEE_St5arrayIPcLm2EEEEviT0_T1_:
.text._ZN2at6native29vectorized_elementwise_kernelILi2EZZZNS0_65_GLOBAL__N__cd49fe81_27_ActivationSoftplusKernel_cu_1520ed90_292715softplus_kernelERNS_18TensorIteratorBaseERKN3c106ScalarES8_ENKUlvE_clEvENKUlvE1_clEvEUlNS5_4HalfEE_St5arrayIPcLm2EEEEviT0_T1_:
        /* <DEDUP_REMOVED lines=18> */
[----:B--2---:R-:W-:-:S05]  /*0120*/  HADD2.F32 R6, -RZ, R5.H0_H0 ;  /* 0x20000005ff067230 */ /* 0x004fca0000004100 */
        /* <DEDUP_REMOVED lines=36> */
.L_x_5503:
[----:B------:R-:W-:Y:S05]  /*0370*/  BSYNC B1 ;  /* 0x0000000000017941 */ /* 0x000fea0003800000 */
.L_x_5502:
[----:B------:R-:W-:-:S07]  /*0380*/  FMUL.FTZ R6, R10, R7 ;  /* 0x000000070a067220 */ /* 0x000fce0000410000 */
.L_x_5501:
[----:B------:R-:W-:Y:S05]  /*0390*/  BSYNC B0 ;  /* 0x0000000000007941 */ /* 0x000fea0003800000 */
.L_x_5500:
[----:B------:R-:W-:Y:S01]  /*03a0*/  HADD2.F32 R5, -RZ, R5.H1_H1 ;  /* 0x30000005ff057230 */ /* 0x000fe20000004100 */
        /* <DEDUP_REMOVED lines=37> */
.L_x_5507:
[----:B------:R-:W-:Y:S05]  /*0600*/  BSYNC B1 ;  /* 0x0000000000017941 */ /* 0x000fea0003800000 */
.L_x_5506:
[----:B------:R-:W-:-:S07]  /*0610*/  FMUL.FTZ R5, R12, R7 ;  /* 0x000000070c057220 */ /* 0x000fce0000410000 */
.L_x_5505:
[----:B------:R-:W-:Y:S05]  /*0620*/  BSYNC B0 ;  /* 0x0000000000007941 */ /* 0x000fea0003800000 */
.L_x_5504:
[----:B-----5:R-:W-:Y:S01]  /*0630*/  HADD2.F32 R7, -RZ, R4.H0_H0 ;  /* 0x20000004ff077230 */ /* 0x020fe20000004100 */
        /* <DEDUP_REMOVED lines=37> */
.L_x_5511:
[----:B------:R-:W-:Y:S05]  /*0890*/  BSYNC B1 ;  /* 0x0000000000017941 */ /* 0x000fea0003800000 */
.L_x_5510:
[----:B------:R-:W-:-:S07]  /*08a0*/  FMUL.FTZ R7, R11, R8 ;  /* 0x000000080b077220 */ /* 0x000fce0000410000 */
.L_x_5509:
[----:B------:R-:W-:Y:S05]  /*08b0*/  BSYNC B0 ;  /* 0x0000000000007941 */ /* 0x000fea0003800000 */
.L_x_5508:
        /* <DEDUP_REMOVED lines=38> */
.L_x_5515:
[----:B------:R-:W-:Y:S05]  /*0b20*/  BSYNC B1 ;  /* 0x0000000000017941 */ /* 0x000fea0003800000 */
.L_x_5514:
[----:B------:R-:W-:-:S07]  /*0b30*/  FMUL.FTZ R4, R13, R8 ;  /* 0x000000080d047220 */ /* 0x000fce0000410000 */
.L_x_5513:
[----:B------:R-:W-:Y:S05]  /*0b40*/  BSYNC B0 ;  /* 0x0000000000007941 */ /* 0x000fea0003800000 */
.L_x_5512:
[----:B------:R-:W-:Y:S01]  /*0b50*/  HADD2.F32 R8, -RZ, R3.H0_H0 ;  /* 0x20000003ff087230 */ /* 0x000fe20000004100 */
        /* <DEDUP_REMOVED lines=37> */
.L_x_5519:
[----:B------:R-:W-:Y:S05]  /*0db0*/  BSYNC B1 ;  /* 0x0000000000017941 */ /* 0x000fea0003800000 */
.L_x_5518:
[----:B------:R-:W-:-:S07]  /*0dc0*/  FMUL.FTZ R8, R12, R9 ;  /* 0x000000090c087220 */ /* 0x000fce0000410000 */
.L_x_5517:
[----:B------:R-:W-:Y:S05]  /*0dd0*/  BSYNC B0 ;  /* 0x0000000000007941 */ /* 0x000fea0003800000 */
.L_x_5516:
        /* <DEDUP_REMOVED lines=38> */
.L_x_5523:
[----:B------:R-:W-:Y:S05]  /*1040*/  BSYNC B1 ;  /* 0x0000000000017941 */ /* 0x000fea0003800000 */
.L_x_5522:
[----:B------:R-:W-:-:S07]  /*1050*/  FMUL.FTZ R3, R14, R9 ;  /* 0x000000090e037220 */ /* 0x000fce0000410000 */
.L_x_5521:
[----:B------:R-:W-:Y:S05]  /*1060*/  BSYNC B0 ;  /* 0x0000000000007941 */ /* 0x000fea0003800000 */
.L_x_5520:
        /* <DEDUP_REMOVED lines=38> */
.L_x_5527:
[----:B------:R-:W-:Y:S05]  /*12d0*/  BSYNC B1 ;  /* 0x0000000000017941 */ /* 0x000fea0003800000 */
.L_x_5526:
[----:B------:R-:W-:-:S07]  /*12e0*/  FMUL.FTZ R9, R13, R10 ;  /* 0x0000000a0d097220 */ /* 0x000fce0000410000 */
.L_x_5525:
[----:B------:R-:W-:Y:S05]  /*12f0*/  BSYNC B0 ;  /* 0x0000000000007941 */ /* 0x000fea0003800000 */
.L_x_5524:
        /* <DEDUP_REMOVED lines=38> */
.L_x_5531:
[----:B------:R-:W-:Y:S05]  /*1560*/  BSYNC B1 ;  /* 0x0000000000017941 */ /* 0x000fea0003800000 */
.L_x_5530:
[----:B------:R-:W-:-:S07]  /*1570*/  FMUL.FTZ R12, R15, R10 ;  /* 0x0000000a0f0c7220 */ /* 0x000fce0000410000 */
.L_x_5529:
[----:B------:R-:W-:Y:S05]  /*1580*/  BSYNC B0 ;  /* 0x0000000000007941 */ /* 0x000fea0003800000 */
.L_x_5528:
[----:B------:R-:W0:Y:S01]  /*1590*/  LDC.64 R10, c[0x0][0x228] ;  /* 0x00008a00ff0a7b82 */ /* 0x000e220000000a00 */
[----:B------:R-:W-:Y:S02]  /*15a0*/  F2FP.F16.F32.PACK_AB R5, R5, R6 ;  /* 0x000000060505723e */ /* 0x000fe400000000ff */
[----:B------:R-:W-:Y:S02]  /*15b0*/  F2FP.F16.F32.PACK_AB R7, R4, R7 ;  /* 0x000000070407723e */ /* 0x000fe400000000ff */
[----:B------:R-:W-:Y:S02]  /*15c0*/  F2FP.F16.F32.PACK_AB R3, R3, R8 ;  /* 0x000000080303723e */ /* 0x000fe400000000ff */
[----:B------:R-:W-:Y:S01]  /*15d0*/  F2FP.F16.F32.PACK_AB R9, R12, R9 ;  /* 0x000000090c09723e */ /* 0x000fe200000000ff */
[----:B0-----:R-:W-:-:S04]  /*15e0*/  IMAD.WIDE.U32 R16, R16, 0x2, R10 ;  /* 0x0000000210107825 */ /* 0x001fc800078e000a */
[----:B------:R-:W-:-:S05]  /*15f0*/  IMAD.WIDE R16, R0, 0x4, R16 ;  /* 0x0000000400107825 */ /* 0x000fca00078e0210 */
[----:B------:R-:W-:Y:S04]  /*1600*/  STG.E desc[UR4][R16.64], R5 ;  /* 0x0000000510007986 */ /* 0x000fe8000c101904 */
[----:B------:R-:W-:Y:S04]  /*1610*/  STG.E desc[UR4][R16.64+0x200], R7 ;  /* 0x0002000710007986 */ /* 0x000fe8000c101904 */
[----:B------:R-:W-:Y:S04]  /*1620*/  STG.E desc[UR4][R16.64+0x400], R3 ;  /* 0x0004000310007986 */ /* 0x000fe8000c101904 */
[----:B------:R-:W-:Y:S01]  /*1630*/  STG.E desc[UR4][R16.64+0x600], R9 ;  /* 0x0006000910007986 */ /* 0x000fe2000c101904 */
[----:B------:R-:W-:Y:S05]  /*1640*/  EXIT ;  /* 0x000000000000794d */ /* 0x000fea0003800000 */
.L_x_5499:
        /* <DEDUP_REMOVED lines=98> */
.L_x_5537:
[----:B------:R-:W-:Y:S05]  /*1c70*/  BSYNC B2 ;  /* 0x0000000000027941 */ /* 0x000fea0003800000 */
.L_x_5536:
[----:B------:R-:W-:-:S07]  /*1c80*/  FMUL.FTZ R5, R8, R5 ;  /* 0x0000000508057220 */ /* 0x000fce0000410000 */
.L_x_5535:
[----:B------:R-:W-:Y:S05]  /*1c90*/  BSYNC B1 ;  /* 0x0000000000017941 */ /* 0x000fea0003800000 */
.L_x_5534:
[----:B------:R-:W-:-:S07]  /*1ca0*/  F2FP.F16.F32.PACK_AB R2, RZ, R5 ;  /* 0x00000005ff02723e */ /* 0x000fce00000000ff */
.L_x_5533:
[----:B------:R-:W-:Y:S05]  /*1cb0*/  BSYNC B0 ;  /* 0x0000000000007941 */ /* 0x000fea0003800000 */
.L_x_5532:
        /* <DEDUP_REMOVED lines=43> */
.L_x_5543:
[----:B------:R-:W-:Y:S05]  /*1f70*/  BSYNC B2 ;  /* 0x0000000000027941 */ /* 0x000fea0003800000 */
.L_x_5542:
[----:B------:R-:W-:-:S07]  /*1f80*/  FMUL.FTZ R3, R4, R3 ;  /* 0x0000000304037220 */ /* 0x000fce0000410000 */
.L_x_5541:
[----:B------:R-:W-:Y:S05]  /*1f90*/  BSYNC B1 ;  /* 0x0000000000017941 */ /* 0x000fea0003800000 */
.L_x_5540:
[----:B------:R-:W-:-:S07]  /*1fa0*/  F2FP.F16.F32.PACK_AB R0, RZ, R3 ;  /* 0x00000003ff00723e */ /* 0x000fce00000000ff */
.L_x_5539:
[----:B------:R-:W-:Y:S05]  /*1fb0*/  BSYNC B0 ;  /* 0x0000000000007941 */ /* 0x000fea0003800000 */
.L_x_5538:
        /* <DEDUP_REMOVED lines=43> */
.L_x_5549:
[----:B------:R-:W-:Y:S05]  /*2270*/  BSYNC B2 ;  /* 0x0000000000027941 */ /* 0x000fea0003800000 */
.L_x_5548:
[----:B------:R-:W-:-:S07]  /*2280*/  FMUL.FTZ R3, R10, R5 ;  /* 0x000000050a037220 */ /* 0x000fce0000410000 */
.L_x_5547:
[----:B------:R-:W-:Y:S05]  /*2290*/  BSYNC B1 ;  /* 0x0000000000017941 */ /* 0x000fea0003800000 */
.L_x_5546:
[----:B------:R-:W-:-:S07]  /*22a0*/  F2FP.F16.F32.PACK_AB R3, RZ, R3 ;  /* 0x00000003ff03723e */ /* 0x000fce00000000ff */
.L_x_5545:
[----:B------:R-:W-:Y:S05]  /*22b0*/  BSYNC B0 ;  /* 0x0000000000007941 */ /* 0x000fea0003800000 */
.L_x_5544:
        /* <DEDUP_REMOVED lines=43> */
.L_x_5555:
[----:B------:R-:W-:Y:S05]  /*2570*/  BSYNC B2 ;  /* 0x0000000000027941 */ /* 0x000fea0003800000 */
.L_x_5554:
[----:B------:R-:W-:-:S07]  /*2580*/  FMUL.FTZ R23, R23, R6 ;  /* 0x0000000617177220 */ /* 0x000fce0000410000 */
.L_x_5553:
[----:B------:R-:W-:Y:S05]  /*2590*/  BSYNC B1 ;  /* 0x0000000000017941 */ /* 0x000fea0003800000 */
.L_x_5552:
[----:B------:R-:W-:-:S07]  /*25a0*/  F2FP.F16.F32.PACK_AB R4, RZ, R23 ;  /* 0x00000017ff04723e */ /* 0x000fce00000000ff */
.L_x_5551:
[----:B------:R-:W-:Y:S05]  /*25b0*/  BSYNC B0 ;  /* 0x0000000000007941 */ /* 0x000fea0003800000 */
.L_x_5550:
        /* <DEDUP_REMOVED lines=43> */
.L_x_5561:
[----:B------:R-:W-:Y:S05]  /*2870*/  BSYNC B2 ;  /* 0x0000000000027941 */ /* 0x000fea0003800000 */
.L_x_5560:
[----:B------:R-:W-:-:S07]  /*2880*/  FMUL.FTZ R5, R14, R7 ;  /* 0x000000070e057220 */ /* 0x000fce0000410000 */
.L_x_5559:
[----:B------:R-:W-:Y:S05]  /*2890*/  BSYNC B1 ;  /* 0x0000000000017941 */ /* 0x000fea0003800000 */
.L_x_5558:
[----:B------:R-:W-:-:S07]  /*28a0*/  F2FP.F16.F32.PACK_AB R5, RZ, R5 ;  /* 0x00000005ff05723e */ /* 0x000fce00000000ff */
.L_x_5557:
[----:B------:R-:W-:Y:S05]  /*28b0*/  BSYNC B0 ;  /* 0x0000000000007941 */ /* 0x000fea0003800000 */
.L_x_5556:
        /* <DEDUP_REMOVED lines=43> */
.L_x_5567:
[----:B------:R-:W-:Y:S05]  /*2b70*/  BSYNC B2 ;  /* 0x0000000000027941 */ /* 0x000fea0003800000 */
.L_x_5566:
[----:B------:R-:W-:-:S07]  /*2b80*/  FMUL.FTZ R19, R19, R8 ;  /* 0x0000000813137220 */ /* 0x000fce0000410000 */
.L_x_5565:
[----:B------:R-:W-:Y:S05]  /*2b90*/  BSYNC B1 ;  /* 0x0000000000017941 */ /* 0x000fea0003800000 */
.L_x_5564:
[----:B------:R-:W-:-:S07]  /*2ba0*/  F2FP.F16.F32.PACK_AB R6, RZ, R19 ;  /* 0x00000013ff06723e */ /* 0x000fce00000000ff */
.L_x_5563:
[----:B------:R-:W-:Y:S05]  /*2bb0*/  BSYNC B0 ;  /* 0x0000000000007941 */ /* 0x000fea0003800000 */
.L_x_5562:
        /* <DEDUP_REMOVED lines=43> */
.L_x_5573:
[----:B------:R-:W-:Y:S05]  /*2e70*/  BSYNC B2 ;  /* 0x0000000000027941 */ /* 0x000fea0003800000 */
.L_x_5572:
[----:B------:R-:W-:-:S07]  /*2e80*/  FMUL.FTZ R7, R20, R9 ;  /* 0x0000000914077220 */ /* 0x000fce0000410000 */
.L_x_5571:
[----:B------:R-:W-:Y:S05]  /*2e90*/  BSYNC B1 ;  /* 0x0000000000017941 */ /* 0x000fea0003800000 */
.L_x_5570:
[----:B------:R-:W-:-:S07]  /*2ea0*/  F2FP.F16.F32.PACK_AB R7, RZ, R7 ;  /* 0x00000007ff07723e */ /* 0x000fce00000000ff */
.L_x_5569:
[----:B------:R-:W-:Y:S05]  /*2eb0*/  BSYNC B0 ;  /* 0x0000000000007941 */ /* 0x000fea0003800000 */
.L_x_5568:
        /* <DEDUP_REMOVED lines=43> */
.L_x_5579:
[----:B------:R-:W-:Y:S05]  /*3170*/  BSYNC B2 ;  /* 0x0000000000027941 */ /* 0x000fea0003800000 */
.L_x_5578:
[----:B------:R-:W-:-:S07]  /*3180*/  FMUL.FTZ R11, R14, R11 ;  /* 0x0000000b0e0b7220 */ /* 0x000fce0000410000 */
.L_x_5577:
[----:B------:R-:W-:Y:S05]  /*3190*/  BSYNC B1 ;  /* 0x0000000000017941 */ /* 0x000fea0003800000 */
.L_x_5576:
[----:B------:R-:W-:-:S07]  /*31a0*/  F2FP.F16.F32.PACK_AB R8, RZ, R11 ;  /* 0x0000000bff08723e */ /* 0x000fce00000000ff */
.L_x_5575:
[----:B------:R-:W-:Y:S05]  /*31b0*/  BSYNC B0 ;  /* 0x0000000000007941 */ /* 0x000fea0003800000 */
.L_x_5574:
        /* <DEDUP_REMOVED lines=21> */
.L_x_5582:
[----:B------:R-:W-:-:S13]  /*3310*/  ISETP.GE.AND P0, PT, R18, R17, PT ;  /* 0x000000111200720c */ /* 0x000fda0003f06270 */
[----:B------:R-:W-:Y:S05]  /*3320*/  @P0 BRA `(.L_x_5584) ;  /* 0x0000000000300947 */ /* 0x000fea0003800000 */
[----:B0-----:R-:W0:Y:S01]  /*3330*/  LDC.64 R2, c[0x0][0x228] ;  /* 0x00008a00ff027b82 */ /* 0x001e220000000a00 */
[----:B------:R-:W-:Y:S02]  /*3340*/  IADD3 R9, R16, R18, RZ ;  /* 0x0000001210097210 */ /* 0x000fe40007ffe0ff */
[----:B------:R-:W-:-:S03]  /*3350*/  IADD3 R18, R18, 0x80, RZ ;  /* 0x0000008012127810 */ /* 0x000fc60007ffe0ff */
[----:B0-----:R-:W-:-:S05]  /*3360*/  IMAD.WIDE.U32 R2, R9, 0x2, R2 ;  /* 0x0000000209027825 */ /* 0x001fca00078e0002 */
[----:B------:R1:W-:Y:S02]  /*3370*/  STG.E.U16 desc[UR4][R2.64], R4 ;  /* 0x0000000402007986 */ /* 0x0003e4000c101504 */
.L_x_5583:
[----:B------:R-:W-:-:S13]  /*3380*/  ISETP.GE.AND P0, PT, R18, R17, PT ;  /* 0x000000111200720c */ /* 0x000fda0003f06270 */
[----:B------:R-:W-:Y:S05]  /*3390*/  @P0 BRA `(.L_x_5585) ;  /* 0x0000000000340947 */ /* 0x000fea0003800000 */
[----:B-1----:R-:W1:Y:S01]  /*33a0*/  LDC.64 R2, c[0x0][0x228] ;  /* 0x00008a00ff027b82 */ /* 0x002e620000000a00 */
[----:B------:R-:W-:Y:S02]  /*33b0*/  IADD3 R9, R16, R18, RZ ;  /* 0x0000001210097210 */ /* 0x000fe40007ffe0ff */
[----:B------:R-:W-:-:S03]  /*33c0*/  IADD3 R18, R18, 0x80, RZ ;  /* 0x0000008012127810 */ /* 0x000fc60007ffe0ff */
[----:B-1----:R-:W-:-:S05]  /*33d0*/  IMAD.WIDE.U32 R2, R9, 0x2, R2 ;  /* 0x0000000209027825 */ /* 0x002fca00078e0002 */
[----:B------:R1:W-:Y:S02]  /*33e0*/  STG.E.U16 desc[UR4][R2.64], R5 ;  /* 0x0000000502007986 */ /* 0x0003e4000c101504 */
.L_x_5584:
        /* <DEDUP_REMOVED lines=8> */
.L_x_5585:
[----:B------:R-:W-:Y:S05]  /*3470*/  BSYNC B1 ;  /* 0x0000000000017941 */ /* 0x000fea0003800000 */
.L_x_5581:
[----:B------:R-:W-:-:S13]  /*3480*/  ISETP.GE.AND P0, PT, R18, R17, PT ;  /* 0x000000111200720c */ /* 0x000fda0003f06270 */
[----:B-12---:R-:W1:Y:S01]  /*3490*/  @!P0 LDC.64 R2, c[0x0][0x228] ;  /* 0x00008a00ff028b82 */ /* 0x006e620000000a00 */
[----:B------:R-:W-:Y:S02]  /*34a0*/  @!P0 IADD3 R5, R16, R18, RZ ;  /* 0x0000001210058210 */ /* 0x000fe40007ffe0ff */
[----:B------:R-:W-:-:S03]  /*34b0*/  @!P0 IADD3 R18, R18, 0x80, RZ ;  /* 0x0000008012128810 */ /* 0x000fc60007ffe0ff */
[----:B-1----:R-:W-:-:S05]  /*34c0*/  @!P0 IMAD.WIDE.U32 R2, R5, 0x2, R2 ;  /* 0x0000000205028825 */ /* 0x002fca00078e0002 */
[----:B------:R2:W-:Y:S02]  /*34d0*/  @!P0 STG.E.U16 desc[UR4][R2.64], R7 ;  /* 0x0000000702008986 */ /* 0x0005e4000c101504 */
.L_x_5586:
[----:B------:R-:W-:Y:S05]  /*34e0*/  BSYNC B0 ;  /* 0x0000000000007941 */ /* 0x000fea0003800000 */
.L_x_5580:
        /* <DEDUP_REMOVED lines=8> */
.L_x_5587:
        /* <DEDUP_REMOVED lines=9> */
.L_x_7943:


//--------------------- .text._ZN2at6native29vectorized_elementwise_kernelILi4EZZZNS0_65_GLOBAL__N__cd49fe81_27_ActivationSoftplusKernel_cu_1520ed90_292715softplus_kernelERNS_18TensorIteratorBaseERKN3c106ScalarES8_ENKUlvE_clEvENKUlvE1_clEvEUlNS5_4HalfEE_St5arrayIPcLm2EEEEviT0_T1_ --------------------------
	.section	.text._ZN2at6native29vectorized_elementwise_kernelILi4EZZZNS0_65_GLOBAL__N__cd49fe81_27_ActivationSoftplusKernel_cu_1520ed90_292715softplus_kernelERNS_18TensorIteratorBaseERKN3c106ScalarES8_ENKUlvE_clEvENKUlvE1_clEvEUlNS5_4HalfEE_St5arrayIPcLm2EEEEviT0_T1_,"ax",@progbits
	.align	128
        .global         _ZN2at6native29vectorized_elementwise_kernelILi4EZZZNS0_65_GLOBAL__N__cd49fe81_27_ActivationSoftplusKernel_cu_1520ed90_292715softplus_kernelERNS_18TensorIteratorBaseERKN3c106ScalarES8_ENKUlvE_clEvENKUlvE1_clEvEUlNS5_4HalfEE_St5arrayIPcLm2EEEEviT0_T1_
        .type           _ZN2at6native29vectorized_elementwise_kernelILi4EZZZNS0_65_GLOBAL__N__cd49fe81_27_ActivationSoftplusKernel_cu_1520ed90_292715softplus_kernelERNS_18TensorIteratorBaseERKN3c106ScalarES8_ENKUlvE_clEvENKUlvE1_clEvEUlNS5_4HalfEE_St5arrayIPcLm2EEEEviT0_T1_,@function
        .size           _ZN2at6native29vectorized_elementwise_kernelILi4EZZZNS0_65_GLOBAL__N__cd49fe81_27_ActivationSoftplusKernel_cu_1520ed90_292715softplus_kernelERNS_18TensorIteratorBaseERKN3c106ScalarES8_ENKUlvE_clEvENKUlvE1_clEvEUlNS5_4HalfEE_St5arrayIPcLm2EEEEviT0_T1_,(.L_x_7944 - _ZN2at6native29vectorized_elementwise_kernelILi4EZZZNS0_65_GLOBAL__N__cd49fe81_27_ActivationSoftplusKernel_cu_1520ed90_292715softplus_kernelERNS_18TensorIteratorBaseERKN3c106ScalarES8_ENKUlvE_clEvENKUlvE1_clEvEUlNS5_4HalfEE_St5arrayIPcLm2EEEEviT0_T1_)
        .other          _ZN2at6native29vectorized_elementwise_kernelILi4EZZZNS0_65_GLOBAL__N__cd49fe81_27_ActivationSoftplusKernel_cu_1520ed90_292715softplus_kernelERNS_18TensorIteratorBaseERKN3c106ScalarES8_ENKUlvE_clEvENKUlvE1_clEvEUlNS5_4HalfEE_St5arrayIPcLm2EEEEviT0_T1_,@"STO_CUDA_ENTRY STV_DEFAULT"
_ZN2at6native29vectorized_elementwise_kernelILi4EZZZNS0_65_GLOBAL__N__cd49fe81_27_ActivationSoftplusKernel_cu_1520ed90_292715softplus_kernelERNS_18TensorIteratorBaseERKN3c106ScalarES8_ENKUlvE_clEvENKUlvE1_clEvEUlNS5_4HalfEE_St5arrayIPcLm2EEEEviT0_T1_:
.text._ZN2at6native29vectorized_elementwise_kernelILi4EZZZNS0_65_GLOBAL__N__cd49fe81_27_ActivationSoftplusKernel_cu_1520ed90_292715softplus_kernelERNS_18TensorIteratorBaseERKN3c106ScalarES8_ENKUlvE_clEvENKUlvE1_clEvEUlNS5_4HalfEE_St5arrayIPcLm2EEEEviT0_T1_:
        /* <DEDUP_REMOVED lines=53> */
.L_x_5592:
[----:B------:R-:W-:Y:S05]  /*0350*/  BSYNC B1 ;  /* 0x0000000000017941 */ /* 0x000fea0003800000 */
.L_x_5591:
[----:B------:R-:W-:-:S07]  /*0360*/  FMUL.FTZ R6, R10, R7 ;  /* 0x000000070a067220 */ /* 0x000fce0000410000 */
.L_x_5590:
[----:B------:R-:W-:Y:S05]  /*0370*/  BSYNC B0 ;  /* 0x0000000000007941 */ /* 0x000fea0003800000 */
.L_x_5589:
        /* <DEDUP_REMOVED lines=38> */
.L_x_5596:
[----:B------:R-:W-:Y:S05]  /*05e0*/  BSYNC B1 ;  /* 0x0000000000017941 */ /* 0x000fea0003800000 */
.L_x_5595:
[----:B------:R-:W-:-:S07]  /*05f0*/  FMUL.FTZ R7, R10, R7 ;  /* 0x000000070a077220 */ /* 0x000fce0000410000 */
.L_x_5594:
[----:B------:R-:W-:Y:S05]  /*0600*/  BSYNC B0 ;  /* 0x0000000000007941 */ /* 0x000fea0003800000 */
.L_x_5593:
        /* <DEDUP_REMOVED lines=38> */
.L_x_5600:
[----:B------:R-:W-:Y:S05]  /*0870*/  BSYNC B1 ;  /* 0x0000000000017941 */ /* 0x000fea0003800000 */
.L_x_5599:
[----:B------:R-:W-:-:S07]  /*0880*/  FMUL.FTZ R4, R13, R8 ;  /* 0x000000080d047220 */ /* 0x000fce0000410000 */
.L_x_5598:
[----:B------:R-:W-:Y:S05]  /*0890*/  BSYNC B0 ;  /* 0x0000000000007941 */ /* 0x000fea0003800000 */
.L_x_5597:
        /* <DEDUP_REMOVED lines=38> */
.L_x_5604:
[----:B------:R-:W-:Y:S05]  /*0b00*/  BSYNC B1 ;  /* 0x0000000000017941 */ /* 0x000fea0003800000 */
.L_x_5603:
[----:B------:R-:W-:-:S07]  /*0b10*/  FMUL.FTZ R5, R11, R8 ;  /* 0x000000080b057220 */ /* 0x000fce0000410000 */
.L_x_5602:
[----:B------:R-:W-:Y:S05]  /*0b20*/  BSYNC B0 ;  /* 0x0000000000007941 */ /* 0x000fea0003800000 */
.L_x_5601:
        /* <DEDUP_REMOVED lines=38> */
.L_x_5608:
[----:B------:R-:W-:Y:S05]  /*0d90*/  BSYNC B1 ;  /* 0x0000000000017941 */ /* 0x000fea0003800000 */
.L_x_5607:
[----:B------:R-:W-:-:S07]  /*0da0*/  FMUL.FTZ R8, R12, R9 ;  /* 0x000000090c087220 */ /* 0x000fce0000410000 */
.L_x_5606:
[----:B------:R-:W-:Y:S05]  /*0db0*/  BSYNC B0 ;  /* 0x0000000000007941 */ /* 0x000fea0003800000 */
.L_x_5605:
        /* <DEDUP_REMOVED lines=38> */
.L_x_5612:
[----:B------:R-:W-:Y:S05]  /*1020*/  BSYNC B1 ;  /* 0x0000000000017941 */ /* 0x000fea0003800000 */
.L_x_5611:
[----:B------:R-:W-:-:S07]  /*1030*/  FMUL.FTZ R9, R12, R9 ;  /* 0x000000090c097220 */ /* 0x000fce0000410000 */
.L_x_5610:
[----:B------:R-:W-:Y:S05]  /*1040*/  BSYNC B0 ;  /* 0x0000000000007941 */ /* 0x000fea0003800000 */
.L_x_5609:
        /* <DEDUP_REMOVED lines=38> */
.L_x_5616:
[----:B------:R-:W-:Y:S05]  /*12b0*/  BSYNC B1 ;  /* 0x0000000000017941 */ /* 0x000fea0003800000 */
.L_x_5615:
[----:B------:R-:W-:-:S07]  /*12c0*/  FMUL.FTZ R2, R15, R10 ;  /* 0x0000000a0f027220 */ /* 0x000fce0000410000 */
.L_x_5614:
[----:B------:R-:W-:Y:S05]  /*12d0*/  BSYNC B0 ;  /* 0x0000000000007941 */ /* 0x000fea0003800000 */
.L_x_5613:
        /* <DEDUP_REMOVED lines=38> */
.L_x_5620:
[----:B------:R-:W-:Y:S05]  /*1540*/  BSYNC B1 ;  /* 0x0000000000017941 */ /* 0x000fea0003800000 */
.L_x_5619:
[----:B------:R-:W-:-:S07]  /*1550*/  FMUL.FTZ R13, R13, R10 ;  /* 0x0000000a0d0d7220 */ /* 0x000fce0000410000 */
.L_x_5618:
[----:B------:R-:W-:Y:S05]  /*1560*/  BSYNC B0 ;  /* 0x0000000000007941 */ /* 0x000fea0003800000 */
.L_x_5617:
[----:B------:R-:W0:Y:S01]  /*1570*/  LDC.64 R10, c[0x0][0x228] ;  /* 0x00008a00ff0a7b82 */ /* 0x000e220000000a00 */
[----:B------:R-:W-:Y:S02]  /*1580*/  F2FP.F16.F32.PACK_AB R6, R7, R6 ;  /* 0x000000060706723e */ /* 0x000fe400000000ff */
[----:B------:R-:W-:Y:S02]  /*1590*/  F2FP.F16.F32.PACK_AB R8, R9, R8 ;  /* 0x000000080908723e */ /* 0x000fe400000000ff */
[----:B------:R-:W-:Y:S02]  /*15a0*/  F2FP.F16.F32.PACK_AB R7, R5, R4 ;  /* 0x000000040507723e */ /* 0x000fe400000000ff */
[----:B------:R-:W-:Y:S01]  /*15b0*/  F2FP.F16.F32.PACK_AB R9, R13, R2 ;  /* 0x000000020d09723e */ /* 0x000fe200000000ff */
[----:B0-----:R-:W-:-:S04]  /*15c0*/  IMAD.WIDE.U32 R16, R16, 0x2, R10 ;  /* 0x0000000210107825 */ /* 0x001fc800078e000a */
[----:B------:R-:W-:-:S05]  /*15d0*/  IMAD.WIDE R16, R0, 0x8, R16 ;  /* 0x0000000800107825 */ /* 0x000fca00078e0210 */
[----:B------:R-:W-:Y:S04]  /*15e0*/  STG.E.64 desc[UR4][R16.64], R6 ;  /* 0x0000000610007986 */ /* 0x000fe8000c101b04 */
[----:B------:R-:W-:Y:S01]  /*15f0*/  STG.E.64 desc[UR4][R16.64+0x400], R8 ;  /* 0x0004000810007986 */ /* 0x000fe2000c101b04 */
[----:B------:R-:W-:Y:S05]  /*1600*/  EXIT ;  /* 0x000000000000794d */ /* 0x000fea0003800000 */
.L_x_5588:
        /* <DEDUP_REMOVED lines=98> */
.L_x_5626:
[----:B------:R-:W-:Y:S05]  /*1c30*/  BSYNC B2 ;  /* 0x0000000000027941 */ /* 0x000fea0003800000 */
.L_x_5625:
[----:B------:R-:W-:-:S07]  /*1c40*/  FMUL.FTZ R5, R8, R5 ;  /* 0x0000000508057220 */ /* 0x000fce0000410000 */
.L_x_5624:
[----:B------:R-:W-:Y:S05]  /*1c50*/  BSYNC B1 ;  /* 0x0000000000017941 */ /* 0x000fea0003800000 */
.L_x_5623:
[----:B------:R-:W-:-:S07]  /*1c60*/  F2FP.F16.F32.PACK_AB R2, RZ, R5 ;  /* 0x00000005ff02723e */ /* 0x000fce00000000ff */
.L_x_5622:
[----:B------:R-:W-:Y:S05]  /*1c70*/  BSYNC B0 ;  /* 0x0000000000007941 */ /* 0x000fea0003800000 */
.L_x_5621:
        /* <DEDUP_REMOVED lines=43> */
.L_x_5632:
[----:B------:R-:W-:Y:S05]  /*1f30*/  BSYNC B2 ;  /* 0x0000000000027941 */ /* 0x000fea0003800000 */
.L_x_5631:
[----:B------:R-:W-:-:S07]  /*1f40*/  FMUL.FTZ R3, R4, R3 ;  /* 0x0000000304037220 */ /* 0x000fce0000410000 */
.L_x_5630:
[----:B------:R-:W-:Y:S05]  /*1f50*/  BSYNC B1 ;  /* 0x0000000000017941 */ /* 0x000fea0003800000 */
.L_x_5629:
[----:B------:R-:W-:-:S07]  /*1f60*/  F2FP.F16.F32.PACK_AB R0, RZ, R3 ;  /* 0x00000003ff00723e */ /* 0x000fce00000000ff */
.L_x_5628:
[----:B------:R-:W-:Y:S05]  /*1f70*/  BSYNC B0 ;  /* 0x0000000000007941 */ /* 0x000fea0003800000 */
.L_x_5627:
        /* <DEDUP_REMOVED lines=43> */
.L_x_5638:
[----:B------:R-:W-:Y:S05]  /*2230*/  BSYNC B2 ;  /* 0x0000000000027941 */ /* 0x000fea0003800000 */
.L_x_5637:
[----:B------:R-:W-:-:S07]  /*2240*/  FMUL.FTZ R3, R10, R5 ;  /* 0x000000050a037220 */ /* 0x000fce0000410000 */
.L_x_5636:
[----:B------:R-:W-:Y:S05]  /*2250*/  BSYNC B1 ;  /* 0x0000000000017941 */ /* 0x000fea0003800000 */
.L_x_5635:
[----:B------:R-:W-:-:S07]  /*2260*/  F2FP.F16.F32.PACK_AB R3, RZ, R3 ;  /* 0x00000003ff03723e */ /* 0x000fce00000000ff */
.L_x_5634:
[----:B------:R-:W-:Y:S05]  /*2270*/  BSYNC B0 ;  /* 0x0000000000007941 */ /* 0x000fea0003800000 */
.L_x_5633:
        /* <DEDUP_REMOVED lines=43> */
.L_x_5644:
[----:B------:R-:W-:Y:S05]  /*2530*/  BSYNC B2 ;  /* 0x0000000000027941 */ /* 0x000fea0003800000 */
.L_x_5643:
[----:B------:R-:W-:-:S07]  /*2540*/  FMUL.FTZ R23, R23, R6 ;  /* 0x0000000617177220 */ /* 0x000fce0000410000 */
.L_x_5642:
[----:B------:R-:W-:Y:S05]  /*2550*/  BSYNC B1 ;  /* 0x0000000000017941 */ /* 0x000fea0003800000 */
.L_x_5641:
[----:B------:R-:W-:-:S07]  /*2560*/  F2FP.F16.F32.PACK_AB R4, RZ, R23 ;  /* 0x00000017ff04723e */ /* 0x000fce00000000ff */
.L_x_5640:
[----:B------:R-:W-:Y:S05]  /*2570*/  BSYNC B0 ;  /* 0x0000000000007941 */ /* 0x000fea0003800000 */
.L_x_5639:
        /* <DEDUP_REMOVED lines=43> */
.L_x_5650:
[----:B------:R-:W-:Y:S05]  /*2830*/  BSYNC B2 ;  /* 0x0000000000027941 */ /* 0x000fea0003800000 */
.L_x_5649:
[----:B------:R-:W-:-:S07]  /*2840*/  FMUL.FTZ R5, R14, R7 ;  /* 0x000000070e057220 */ /* 0x000fce0000410000 */
.L_x_5648:
[----:B------:R-:W-:Y:S05]  /*2850*/  BSYNC B1 ;  /* 0x0000000000017941 */ /* 0x000fea0003800000 */
.L_x_5647:
[----:B------:R-:W-:-:S07]  /*2860*/  F2FP.F16.F32.PACK_AB R5, RZ, R5 ;  /* 0x00000005ff05723e */ /* 0x000fce00000000ff */
.L_x_5646:
[----:B------:R-:W-:Y:S05]  /*2870*/  BSYNC B0 ;  /* 0x0000000000007941 */ /* 0x000fea0003800000 */
.L_x_5645:
        /* <DEDUP_REMOVED lines=43> */
.L_x_5656:
[----:B------:R-:W-:Y:S05]  /*2b30*/  BSYNC B2 ;  /* 0x0000000000027941 */ /* 0x000fea0003800000 */
.L_x_5655:
[----:B------:R-:W-:-:S07]  /*2b40*/  FMUL.FTZ R19, R19, R8 ;  /* 0x0000000813137220 */ /* 0x000fce0000410000 */
.L_x_5654:
[----:B------:R-:W-:Y:S05]  /*2b50*/  BSYNC B1 ;  /* 0x0000000000017941 */ /* 0x000fea0003800000 */
.L_x_5653:
[----:B------:R-:W-:-:S07]  /*2b60*/  F2FP.F16.F32.PACK_AB R6, RZ, R19 ;  /* 0x00000013ff06723e */ /* 0x000fce00000000ff */
.L_x_5652:
[----:B------:R-:W-:Y:S05]  /*2b70*/  BSYNC B0 ;  /* 0x0000000000007941 */ /* 0x000fea0003800000 */
.L_x_5651:
        /* <DEDUP_REMOVED lines=43> */
.L_x_5662:
[----:B------:R-:W-:Y:S05]  /*2e30*/  BSYNC B2 ;  /* 0x0000000000027941 */ /* 0x000fea0003800000 */
.L_x_5661:
[----:B------:R-:W-:-:S07]  /*2e40*/  FMUL.FTZ R7, R20, R9 ;  /* 0x0000000914077220 */ /* 0x000fce0000410000 */
.L_x_5660:
[----:B------:R-:W-:Y:S05]  /*2e50*/  BSYNC B1 ;  /* 0x0000000000017941 */ /* 0x000fea0003800000 */
.L_x_5659:
[----:B------:R-:W-:-:S07]  /*2e60*/  F2FP.F16.F32.PACK_AB R7, RZ, R7 ;  /* 0x00000007ff07723e */ /* 0x000fce00000000ff */
.L_x_5658:
[----:B------:R-:W-:Y:S05]  /*2e70*/  BSYNC B0 ;  /* 0x0000000000007941 */ /* 0x000fea0003800000 */
.L_x_5657:
        /* <DEDUP_REMOVED lines=43> */
.L_x_5668:
[----:B------:R-:W-:Y:S05]  /*3130*/  BSYNC B2 ;  /* 0x0000000000027941 */ /* 0x000fea0003800000 */
.L_x_5667:
[----:B------:R-:W-:-:S07]  /*3140*/  FMUL.FTZ R11, R14, R11 ;  /* 0x0000000b0e0b7220 */ /* 0x000fce0000410000 */
.L_x_5666:
[----:B------:R-:W-:Y:S05]  /*3150*/  BSYNC B1 ;  /* 0x0000000000017941 */ /* 0x000fea0003800000 */
.L_x_5665:
[----:B------:R-:W-:-:S07]  /*3160*/  F2FP.F16.F32.PACK_AB R8, RZ, R11 ;  /* 0x0000000bff08723e */ /* 0x000fce00000000ff */
.L_x_5664:
[----:B------:R-:W-:Y:S05]  /*3170*/  BSYNC B0 ;  /* 0x0000000000007941 */ /* 0x000fea0003800000 */
.L_x_5663:
        /* <DEDUP_REMOVED lines=21> */
.L_x_5671:
[----:B------:R-:W-:-:S13]  /*32d0*/  ISETP.GE.AND P0, PT, R18, R17, PT ;  /* 0x000000111200720c */ /* 0x000fda0003f06270 */
[----:B------:R-:W-:Y:S05]  /*32e0*/  @P0 BRA `(.L_x_5673) ;  /* 0x0000000000300947 */ /* 0x000fea0003800000 */
[----:B0-----:R-:W0:Y:S01]  /*32f0*/  LDC.64 R2, c[0x0][0x228] ;  /* 0x00008a00ff027b82 */ /* 0x001e220000000a00 */
[----:B------:R-:W-:Y:S02]  /*3300*/  IADD3 R9, R16, R18, RZ ;  /* 0x0000001210097210 */ /* 0x000fe40007ffe0ff */
[----:B------:R-:W-:-:S03]  /*3310*/  IADD3 R18, R18, 0x80, RZ ;  /* 0x0000008012127810 */ /* 0x000fc60007ffe0ff */
[----:B0-----:R-:W-:-:S05]  /*3320*/  IMAD.WIDE.U32 R2, R9, 0x2, R2 ;  /* 0x0000000209027825 */ /* 0x001fca00078e0002 */
[----:B------:R1:W-:Y:S02]  /*3330*/  STG.E.U16 desc[UR4][R2.64], R4 ;  /* 0x0000000402007986 */ /* 0x0003e4000c101504 */
.L_x_5672:
[----:B------:R-:W-:-:S13]  /*3340*/  ISETP.GE.AND P0, PT, R18, R17, PT ;  /* 0x000000111200720c */ /* 0x000fda0003f06270 */
[----:B------:R-:W-:Y:S05]  /*3350*/  @P0 BRA `(.L_x_5674) ;  /* 0x0000000000340947 */ /* 0x000fea0003800000 */
[----:B-1----:R-:W1:Y:S01]  /*3360*/  LDC.64 R2, c[0x0][0x228] ;  /* 0x00008a00ff027b82 */ /* 0x002e620000000a00 */
[----:B------:R-:W-:Y:S02]  /*3370*/  IADD3 R9, R16, R18, RZ ;  /* 0x0000001210097210 */ /* 0x000fe40007ffe0ff */
[----:B------:R-:W-:-:S03]  /*3380*/  IADD3 R18, R18, 0x80, RZ ;  /* 0x0000008012127810 */ /* 0x000fc60007ffe0ff */
[----:B-1----:R-:W-:-:S05]  /*3390*/  IMAD.WIDE.U32 R2, R9, 0x2, R2 ;  /* 0x0000000209027825 */ /* 0x002fca00078e0002 */
[----:B------:R1:W-:Y:S02]  /*33a0*/  STG.E.U16 desc[UR4][R2.64], R5 ;  /* 0x0000000502007986 */ /* 0x0003e4000c101504 */
.L_x_5673:
        /* <DEDUP_REMOVED lines=8> */
.L_x_5674:
[----:B------:R-:W-:Y:S05]  /*3430*/  BSYNC B1 ;  /* 0x0000000000017941 */ /* 0x000fea0003800000 */
.L_x_5670:
[----:B------:R-:W-:-:S13]  /*3440*/  ISETP.GE.AND P0, PT, R18, R17, PT ;  /* 0x000000111200720c */ /* 0x000fda0003f06270 */
[----:B-12---:R-:W1:Y:S01]  /*3450*/  @!P0 LDC.64 R2, c[0x0][0x228] ;  /* 0x00008a00ff028b82 */ /* 0x006e620000000a00 */
[----:B------:R-:W-:Y:S02]  /*3460*/  @!P0 IADD3 R5, R16, R18, RZ ;  /* 0x0000001210058210 */ /* 0x000fe40007ffe0ff */
[----:B------:R-:W-:-:S03]  /*3470*/  @!P0 IADD3 R18, R18, 0x80, RZ ;  /* 0x0000008012128810 */ /* 0x000fc60007ffe0ff */
[----:B-1----:R-:W-:-:S05]  /*3480*/  @!P0 IMAD.WIDE.U32 R2, R5, 0x2, R2 ;  /* 0x0000000205028825 */ /* 0x002fca00078e0002 */
[----:B------:R2:W-:Y:S02]  /*3490*/  @!P0 STG.E.U16 desc[UR4][R2.64], R7 ;  /* 0x0000000702008986 */ /* 0x0005e4000c101504 */
.L_x_5675:
[----:B------:R-:W-:Y:S05]  /*34a0*/  BSYNC B0 ;  /* 0x0000000000007941 */ /* 0x000fea0003800000 */
.L_x_5669:
        /* <DEDUP_REMOVED lines=8> */
.L_x_5676:
        /* <DEDUP_REMOVED lines=13> */
.L_x_7944:


//--------------------- .text._ZN2at6native29vectorized_elementwise_kernelILi8EZZZNS0_65_GLOBAL__N__cd49fe81_27_ActivationSoftplusKernel_cu_1520ed90_292715softplus_kernelERNS_18TensorIteratorBaseERKN3c106ScalarES8_ENKUlvE_clEvENKUlvE1_clEvEUlNS5_4HalfEE_St5arrayIPcLm2EEEEviT0_T1_ --------------------------
	.section	.text._ZN2at6native29vectorized_elementwise_kernelILi8EZZZNS0_65_GLOBAL__N__cd49fe81_27_ActivationSoftplusKernel_cu_1520ed90_292715softplus_kernelERNS_18TensorIteratorBaseERKN3c106ScalarES8_ENKUlvE_clEvENKUlvE1_clEvEUlNS5_4HalfEE_St5arrayIPcLm2EEEEviT0_T1_,"ax",@progbits
	.align	128
        .global         _ZN2at6native29vectorized_elementwise_kernelILi8EZZZNS0_65_GLOBAL__N__cd49fe81_27_ActivationSoftplusKernel_cu_1520ed90_292715softplus_kernelERNS_18TensorIteratorBaseERKN3c106ScalarES8_ENKUlvE_clEvENKUlvE1_clEvEUlNS5_4HalfEE_St5arrayIPcLm2EEEEviT0_T1_
        .type           _ZN2at6native29vectorized_elementwise_kernelILi8EZZZNS0_65_GLOBAL__N__cd49fe81_27_ActivationSoftplusKernel_cu_1520ed90_292715softplus_kernelERNS_18TensorIteratorBaseERKN3c106ScalarES8_ENKUlvE_clEvENKUlvE1_clEvEUlNS5_4HalfEE_St5arrayIPcLm2EEEEviT0_T1_,@function
        .size           _ZN2at6native29vectorized_elementwise_kernelILi8EZZZNS0_65_GLOBAL__N__cd49fe81_27_ActivationSoftplusKernel_cu_1520ed90_292715softplus_kernelERNS_18TensorIteratorBaseERKN3c106ScalarES8_ENKUlvE_clEvENKUlvE1_clEvEUlNS5_4HalfEE_St5arrayIPcLm2EEEEviT0_T1_,(.L_x_7945 - _ZN2at6native29vectorized_elementwise_kernelILi8EZZZNS0_65_GLOBAL__N__cd49fe81_27_ActivationSoftplusKernel_cu_1520ed90_292715softplus_kernelERNS_18TensorIteratorBaseERKN3c106ScalarES8_ENKUlvE_clEvENKUlvE1_clEvEUlNS5_4HalfEE_St5arrayIPcLm2EEEEviT0_T1_)
        .other          _ZN2at6native29vectorized_elementwise_kernelILi8EZZZNS0_65_GLOBAL__N__cd49fe81_27_ActivationSoftplusKernel_cu_1520ed90_292715softplus_kernelERNS_18TensorIteratorBaseERKN3c106ScalarES8_ENKUlvE_clEvENKUlvE1_clEvEUlNS5_4HalfEE_St5arrayIPcLm2EEEEviT0_T1_,@"STO_CUDA_ENTRY STV_DEFAULT"
_ZN2at6native29vectorized_elementwise_kernelILi8EZZZNS0_65_GLOBAL__N__cd49fe81_27_ActivationSoftplusKernel_cu_1520ed90_292715softplus_kernelERNS_18TensorIteratorBaseERKN3c106ScalarES8_ENKUlvE_clEvENKUlvE1_clEvEUlNS5_4HalfEE_St5arrayIPcLm2EEEEviT0_T1_:
.text._ZN2at6native29vectorized_elementwise_kernelILi8EZZZNS0_65_GLOBAL__N__cd49fe81_27_ActivationSoftplusKernel_cu_1520ed90_292715softplus_kernelERNS_18TensorIteratorBaseERKN3c106ScalarES8_ENKUlvE_clEvENKUlvE1_clEvEUlNS5_4HalfEE_St5arrayIPcLm2EEEEviT0_T1_:
        /* <DEDUP_REMOVED lines=15> */
[----:B--2---:R-:W-:-:S05]  /*00f0*/  HADD2.F32 R2, -RZ, R4.H0_H0 ;  /* 0x20000004ff027230 */ /* 0x004fca0000004100 */
        /* <DEDUP_REMOVED lines=36> */
.L_x_5681:
[----:B------:R-:W-:Y:S05]  /*0340*/  BSYNC B1 ;  /* 0x0000000000017941 */ /* 0x000fea0003800000 */
.L_x_5680:
[----:B------:R-:W-:-:S07]  /*0350*/  FMUL.FTZ R2, R10, R3 ;  /* 0x000000030a027220 */ /* 0x000fce0000410000 */
.L_x_5679:
[----:B------:R-:W-:Y:S05]  /*0360*/  BSYNC B0 ;  /* 0x0000000000007941 */ /* 0x000fea0003800000 */
.L_x_5678:
        /* <DEDUP_REMOVED lines=38> */
.L_x_5685:
[----:B------:R-:W-:Y:S05]  /*05d0*/  BSYNC B1 ;  /* 0x0000000000017941 */ /* 0x000fea0003800000 */
.L_x_5684:
[----:B------:R-:W-:-:S07]  /*05e0*/  FMUL.FTZ R3, R11, R4 ;  /* 0x000000040b037220 */ /* 0x000fce0000410000 */
.L_x_5683:
[----:B------:R-:W-:Y:S05]  /*05f0*/  BSYNC B0 ;  /* 0x0000000000007941 */ /* 0x000fea0003800000 */
.L_x_5682:
        /* <DEDUP_REMOVED lines=38> */
.L_x_5689:
[----:B------:R-:W-:Y:S05]  /*0860*/  BSYNC B1 ;  /* 0x0000000000017941 */ /* 0x000fea0003800000 */
.L_x_5688:
[----:B------:R-:W-:-:S07]  /*0870*/  FMUL.FTZ R4, R13, R8 ;  /* 0x000000080d047220 */ /* 0x000fce0000410000 */
.L_x_5687:
[----:B------:R-:W-:Y:S05]  /*0880*/  BSYNC B0 ;  /* 0x0000000000007941 */ /* 0x000fea0003800000 */
.L_x_5686:
        /* <DEDUP_REMOVED lines=38> */
.L_x_5693:
[----:B------:R-:W-:Y:S05]  /*0af0*/  BSYNC B1 ;  /* 0x0000000000017941 */ /* 0x000fea0003800000 */
.L_x_5692:
[----:B------:R-:W-:-:S07]  /*0b00*/  FMUL.FTZ R5, R11, R8 ;  /* 0x000000080b057220 */ /* 0x000fce0000410000 */
.L_x_5691:
[----:B------:R-:W-:Y:S05]  /*0b10*/  BSYNC B0 ;  /* 0x0000000000007941 */ /* 0x000fea0003800000 */
.L_x_5690:
        /* <DEDUP_REMOVED lines=38> */
.L_x_5697:
[----:B------:R-:W-:Y:S05]  /*0d80*/  BSYNC B1 ;  /* 0x0000000000017941 */ /* 0x000fea0003800000 */
.L_x_5696:
[----:B------:R-:W-:-:S07]  /*0d90*/  FMUL.FTZ R8, R12, R9 ;  /* 0x000000090c087220 */ /* 0x000fce0000410000 */
.L_x_5695:
[----:B------:R-:W-:Y:S05]  /*0da0*/  BSYNC B0 ;  /* 0x0000000000007941 */ /* 0x000fea0003800000 */
.L_x_5694:
        /* <DEDUP_REMOVED lines=38> */
.L_x_5701:
[----:B------:R-:W-:Y:S05]  /*1010*/  BSYNC B1 ;  /* 0x0000000000017941 */ /* 0x000fea0003800000 */
.L_x_5700:
[----:B------:R-:W-:-:S07]  /*1020*/  FMUL.FTZ R9, R12, R9 ;  /* 0x000000090c097220 */ /* 0x000fce0000410000 */
.L_x_5699:
[----:B------:R-:W-:Y:S05]  /*1030*/  BSYNC B0 ;  /* 0x0000000000007941 */ /* 0x000fea0003800000 */
.L_x_5698:
        /* <DEDUP_REMOVED lines=38> */
.L_x_5705:
[----:B------:R-:W-:Y:S05]  /*12a0*/  BSYNC B1 ;  /* 0x0000000000017941 */ /* 0x000fea0003800000 */
.L_x_5704:
[----:B------:R-:W-:-:S07]  /*12b0*/  FMUL.FTZ R10, R15, R10 ;  /* 0x0000000a0f0a7220 */ /* 0x000fce0000410000 */
.L_x_5703:
[----:B------:R-:W-:Y:S05]  /*12c0*/  BSYNC B0 ;  /* 0x0000000000007941 */ /* 0x000fea0003800000 */
.L_x_5702:
        /* <DEDUP_REMOVED lines=38> */
.L_x_5709:
[----:B------:R-:W-:Y:S05]  /*1530*/  BSYNC B1 ;  /* 0x0000000000017941 */ /* 0x000fea0003800000 */
.L_x_5708:
[----:B------:R-:W-:-:S07]  /*1540*/  FMUL.FTZ R11, R14, R7 ;  /* 0x000000070e0b7220 */ /* 0x000fce0000410000 */
.L_x_5707:
[----:B------:R-:W-:Y:S05]  /*1550*/  BSYNC B0 ;  /* 0x0000000000007941 */ /* 0x000fea0003800000 */
.L_x_5706:
[----:B------:R-:W0:Y:S01]  /*1560*/  LDC.64 R6, c[0x0][0x228] ;  /* 0x00008a00ff067b82 */ /* 0x000e220000000a00 */
[----:B------:R-:W-:Y:S02]  /*1570*/  F2FP.F16.F32.PACK_AB R5, R5, R4 ;  /* 0x000000040505723e */ /* 0x000fe400000000ff */
[----:B------:R-:W-:Y:S01]  /*1580*/  F2FP.F16.F32.PACK_AB R4, R3, R2 ;  /* 0x000000020304723e */ /* 0x000fe200000000ff */
[----:B0-----:R-:W-:Y:S01]  /*1590*/  IMAD.WIDE.U32 R16, R16, 0x2, R6 ;  /* 0x0000000210107825 */ /* 0x001fe200078e0006 */
[----:B------:R-:W-:Y:S02]  /*15a0*/  F2FP.F16.F32.PACK_AB R6, R9, R8 ;  /* 0x000000080906723e */ /* 0x000fe400000000ff */
[----:B------:R-:W-:Y:S01]  /*15b0*/  F2FP.F16.F32.PACK_AB R7, R11, R10 ;  /* 0x0000000a0b07723e */ /* 0x000fe200000000ff */
[----:B------:R-:W-:-:S05]  /*15c0*/  IMAD.WIDE R16, R0, 0x10, R16 ;  /* 0x0000001000107825 */ /* 0x000fca00078e0210 */
[----:B------:R-:W-:Y:S01]  /*15d0*/  STG.E.128 desc[UR4][R16.64], R4 ;  /* 0x0000000410007986 */ /* 0x000fe2000c101d04 */
[----:B------:R-:W-:Y:S05]  /*15e0*/  EXIT ;  /* 0x000000000000794d */ /* 0x000fea0003800000 */
.L_x_5677:
        /* <DEDUP_REMOVED lines=98> */
.L_x_5715:
[----:B------:R-:W-:Y:S05]  /*1c10*/  BSYNC B2 ;  /* 0x0000000000027941 */ /* 0x000fea0003800000 */
.L_x_5714:
[----:B------:R-:W-:-:S07]  /*1c20*/  FMUL.FTZ R5, R8, R5 ;  /* 0x0000000508057220 */ /* 0x000fce0000410000 */
.L_x_5713:
[----:B------:R-:W-:Y:S05]  /*1c30*/  BSYNC B1 ;  /* 0x0000000000017941 */ /* 0x000fea0003800000 */
.L_x_5712:
[----:B------:R-:W-:-:S07]  /*1c40*/  F2FP.F16.F32.PACK_AB R2, RZ, R5 ;  /* 0x00000005ff02723e */ /* 0x000fce00000000ff */
.L_x_5711:
[----:B------:R-:W-:Y:S05]  /*1c50*/  BSYNC B0 ;  /* 0x0000000000007941 */ /* 0x000fea0003800000 */
.L_x_5710:
        /* <DEDUP_REMOVED lines=43> */
.L_x_5721:
[----:B------:R-:W-:Y:S05]  /*1f10*/  BSYNC B2 ;  /* 0x0000000000027941 */ /* 0x000fea0003800000 */
.L_x_5720:
[----:B------:R-:W-:-:S07]  /*1f20*/  FMUL.FTZ R3, R4, R3 ;  /* 0x0000000304037220 */ /* 0x000fce0000410000 */
.L_x_5719:
[----:B------:R-:W-:Y:S05]  /*1f30*/  BSYNC B1 ;  /* 0x0000000000017941 */ /* 0x000fea0003800000 */
.L_x_5718:
[----:B------:R-:W-:-:S07]  /*1f40*/  F2FP.F16.F32.PACK_AB R0, RZ, R3 ;  /* 0x00000003ff00723e */ /* 0x000fce00000000ff */
.L_x_5717:
[----:B------:R-:W-:Y:S05]  /*1f50*/  BSYNC B0 ;  /* 0x0000000000007941 */ /* 0x000fea0003800000 */
.L_x_5716:
        /* <DEDUP_REMOVED lines=43> */
.L_x_5727:
[----:B------:R-:W-:Y:S05]  /*2210*/  BSYNC B2 ;  /* 0x0000000000027941 */ /* 0x000fea0003800000 */
.L_x_5726:
[----:B------:R-:W-:-:S07]  /*2220*/  FMUL.FTZ R3, R10, R5 ;  /* 0x000000050a037220 */ /* 0x000fce0000410000 */
.L_x_5725:
[----:B------:R-:W-:Y:S05]  /*2230*/  BSYNC B1 ;  /* 0x0000000000017941 */ /* 0x000fea0003800000 */
.L_x_5724:
[----:B------:R-:W-:-:S07]  /*2240*/  F2FP.F16.F32.PACK_AB R3, RZ, R3 ;  /* 0x00000003ff03723e */ /* 0x000fce00000000ff */
.L_x_5723:
[----:B------:R-:W-:Y:S05]  /*2250*/  BSYNC B0 ;  /* 0x0000000000007941 */ /* 0x000fea0003800000 */
.L_x_5722:
        /* <DEDUP_REMOVED lines=43> */
.L_x_5733:
[----:B------:R-:W-:Y:S05]  /*2510*/  BSYNC B2 ;  /* 0x0000000000027941 */ /* 0x000fea0003800000 */
.L_x_5732:
[----:B------:R-:W-:-:S07]  /*2520*/  FMUL.FTZ R23, R23, R6 ;  /* 0x0000000617177220 */ /* 0x000fce0000410000 */
.L_x_5731:
[----:B------:R-:W-:Y:S05]  /*2530*/  BSYNC B1 ;  /* 0x0000000000017941 */ /* 0x000fea0003800000 */
.L_x_5730:
[----:B------:R-:W-:-:S07]  /*2540*/  F2FP.F16.F32.PACK_AB R4, RZ, R23 ;  /* 0x00000017ff04723e */ /* 0x000fce00000000ff */
.L_x_5729:
[----:B------:R-:W-:Y:S05]  /*2550*/  BSYNC B0 ;  /* 0x0000000000007941 */ /* 0x000fea0003800000 */
.L_x_5728:
        /* <DEDUP_REMOVED lines=43> */
.L_x_5739:
[----:B------:R-:W-:Y:S05]  /*2810*/  BSYNC B2 ;  /* 0x0000000000027941 */ /* 0x000fea0003800000 */
.L_x_5738:
[----:B------:R-:W-:-:S07]  /*2820*/  FMUL.FTZ R5, R14, R7 ;  /* 0x000000070e057220 */ /* 0x000fce0000410000 */
.L_x_5737:
[----:B------:R-:W-:Y:S05]  /*2830*/  BSYNC B1 ;  /* 0x0000000000017941 */ /* 0x000fea0003800000 */
.L_x_5736:
[----:B------:R-:W-:-:S07]  /*2840*/  F2FP.F16.F32.PACK_AB R5, RZ, R5 ;  /* 0x00000005ff05723e */ /* 0x000fce00000000ff */
.L_x_5735:
[----:B------:R-:W-:Y:S05]  /*2850*/  BSYNC B0 ;  /* 0x0000000000007941 */ /* 0x000fea0003800000 */
.L_x_5734:
        /* <DEDUP_REMOVED lines=43> */
.L_x_5745:
[----:B------:R-:W-:Y:S05]  /*2b10*/  BSYNC B2 ;  /* 0x0000000000027941 */ /* 0x000fea0003800000 */
.L_x_5744:
[----:B------:R-:W-:-:S07]  /*2b20*/  FMUL.FTZ R19, R19, R8 ;  /* 0x0000000813137220 */ /* 0x000fce0000410000 */
.L_x_5743:
[----:B------:R-:W-:Y:S05]  /*2b30*/  BSYNC B1 ;  /* 0x0000000000017941 */ /* 0x000fea0003800000 */
.L_x_5742:
[----:B------:R-:W-:-:S07]  /*2b40*/  F2FP.F16.F32.PACK_AB R6, RZ, R19 ;  /* 0x00000013ff06723e */ /* 0x000fce00000000ff */
.L_x_5741:
[----:B------:R-:W-:Y:S05]  /*2b50*/  BSYNC B0 ;  /* 0x0000000000007941 */ /* 0x000fea0003800000 */
.L_x_5740:
        /* <DEDUP_REMOVED lines=43> */
.L_x_5751:
[----:B------:R-:W-:Y:S05]  /*2e10*/  BSYNC B2 ;  /* 0x0000000000027941 */ /* 0x000fea0003800000 */
.L_x_5750:
[----:B------:R-:W-:-:S07]  /*2e20*/  FMUL.FTZ R7, R20, R9 ;  /* 0x0000000914077220 */ /* 0x000fce0000410000 */
.L_x_5749:
[----:B------:R-:W-:Y:S05]  /*2e30*/  BSYNC B1 ;  /* 0x0000000000017941 */ /* 0x000fea0003800000 */
.L_x_5748:
[----:B------:R-:W-:-:S07]  /*2e40*/  F2FP.F16.F32.PACK_AB R7, RZ, R7 ;  /* 0x00000007ff07723e */ /* 0x000fce00000000ff */
.L_x_5747:
[----:B------:R-:W-:Y:S05]  /*2e50*/  BSYNC B0 ;  /* 0x0000000000007941 */ /* 0x000fea0003800000 */
.L_x_5746:
        /* <DEDUP_REMOVED lines=43> */
.L_x_5757:
[----:B------:R-:W-:Y:S05]  /*3110*/  BSYNC B2 ;  /* 0x0000000000027941 */ /* 0x000fea0003800000 */
.L_x_5756:
[----:B------:R-:W-:-:S07]  /*3120*/  FMUL.FTZ R11, R14, R11 ;  /* 0x0000000b0e0b7220 */ /* 0x000fce0000410000 */
.L_x_5755:
[----:B------:R-:W-:Y:S05]  /*3130*/  BSYNC B1 ;  /* 0x0000000000017941 */ /* 0x000fea0003800000 */
.L_x_5754:
[----:B------:R-:W-:-:S07]  /*3140*/  F2FP.F16.F32.PACK_AB R8, RZ, R11 ;  /* 0x0000000bff08723e */ /* 0x000fce00000000ff */
.L_x_5753:
[----:B------:R-:W-:Y:S05]  /*3150*/  BSYNC B0 ;  /* 0x0000000000007941 */ /* 0x000fea0003800000 */
.L_x_5752:
        /* <DEDUP_REMOVED lines=21> */
.L_x_5760:
[----:B------:R-:W-:-:S13]  /*32b0*/  ISETP.GE.AND P0, PT, R18, R17, PT ;  /* 0x000000111200720c */ /* 0x000fda0003f06270 */
[----:B------:R-:W-:Y:S05]  /*32c0*/  @P0 BRA `(.L_x_5762) ;  /* 0x0000000000300947 */ /* 0x000fea0003800000 */
[----:B0-----:R-:W0:Y:S01]  /*32d0*/  LDC.64 R2, c[0x0][0x228] ;  /* 0x00008a00ff027b82 */ /* 0x001e220000000a00 */
[----:B------:R-:W-:Y:S02]  /*32e0*/  IADD3 R9, R16, R18, RZ ;  /* 0x0000001210097210 */ /* 0x000fe40007ffe0ff */
[----:B------:R-:W-:-:S03]  /*32f0*/  IADD3 R18, R18, 0x80, RZ ;  /* 0x0000008012127810 */ /* 0x000fc60007ffe0ff */
[----:B0-----:R-:W-:-:S05]  /*3300*/  IMAD.WIDE.U32 R2, R9, 0x2, R2 ;  /* 0x0000000209027825 */ /* 0x001fca00078e0002 */
[----:B------:R1:W-:Y:S02]  /*3310*/  STG.E.U16 desc[UR4][R2.64], R4 ;  /* 0x0000000402007986 */ /* 0x0003e4000c101504 */
.L_x_5761:
[----:B------:R-:W-:-:S13]  /*3320*/  ISETP.GE.AND P0, PT, R18, R17, PT ;  /* 0x000000111200720c */ /* 0x000fda0003f06270 */
[----:B------:R-:W-:Y:S05]  /*3330*/  @P0 BRA `(.L_x_5763) ;  /* 0x0000000000340947 */ /* 0x000fea0003800000 */
[----:B-1----:R-:W1:Y:S01]  /*3340*/  LDC.64 R2, c[0x0][0x228] ;  /* 0x00008a00ff027b82 */ /* 0x002e620000000a00 */
[----:B------:R-:W-:Y:S02]  /*3350*/  IADD3 R9, R16, R18, RZ ;  /* 0x0000001210097210 */ /* 0x000fe40007ffe0ff */
[----:B------:R-:W-:-:S03]  /*3360*/  IADD3 R18, R18, 0x80, RZ ;  /* 0x0000008012127810 */ /* 0x000fc60007ffe0ff */
[----:B-1----:R-:W-:-:S05]  /*3370*/  IMAD.WIDE.U32 R2, R9, 0x2, R2 ;  /* 0x0000000209027825 */ /* 0x002fca00078e0002 */
[----:B------:R1:W-:Y:S02]  /*3380*/  STG.E.U16 desc[UR4][R2.64], R5 ;  /* 0x0000000502007986 */ /* 0x0003e4000c101504 */
.L_x_5762:
        /* <DEDUP_REMOVED lines=8> */
.L_x_5763:
[----:B------:R-:W-:Y:S05]  /*3410*/  BSYNC B1 ;  /* 0x0000000000017941 */ /* 0x000fea0003800000 */
.L_x_5759:
[----:B------:R-:W-:-:S13]  /*3420*/  ISETP.GE.AND P0, PT, R18, R17, PT ;  /* 0x000000111200720c */ /* 0x000fda0003f06270 */
[----:B-12---:R-:W1:Y:S01]  /*3430*/  @!P0 LDC.64 R2, c[0x0][0x228] ;  /* 0x00008a00ff028b82 */ /* 0x006e620000000a00 */
[----:B------:R-:W-:Y:S02]  /*3440*/  @!P0 IADD3 R5, R16, R18, RZ ;  /* 0x0000001210058210 */ /* 0x000fe40007ffe0ff */
[----:B------:R-:W-:-:S03]  /*3450*/  @!P0 IADD3 R18, R18, 0x80, RZ ;  /* 0x0000008012128810 */ /* 0x000fc60007ffe0ff */
[----:B-1----:R-:W-:-:S05]  /*3460*/  @!P0 IMAD.WIDE.U32 R2, R5, 0x2, R2 ;  /* 0x0000000205028825 */ /* 0x002fca00078e0002 */
[----:B------:R2:W-:Y:S02]  /*3470*/  @!P0 STG.E.U16 desc[UR4][R2.64], R7 ;  /* 0x0000000702008986 */ /* 0x0005e4000c101504 */
.L_x_5764:
[----:B------:R-:W-:Y:S05]  /*3480*/  BSYNC B0 ;  /* 0x0000000000007941 */ /* 0x000fea0003800000 */
.L_x_5758:
        /* <DEDUP_REMOVED lines=8> */
.L_x_5765:
        /* <DEDUP_REMOVED lines=15> */
.L_x_7945:


//--------------------- .text._ZN2at6native18elementwise_kernelILi128ELi4EZNS0_15gpu_kernel_implIZZZNS0_65_GLOBAL__N__cd49fe81_27_ActivationSoftplusKernel_cu_1520ed90_292715softplus_kernelERNS_18TensorIteratorBaseERKN3c106ScalarES9_ENKUlvE_clEvENKUlvE0_clEvEUlfE_EEvS5_RKT_EUliE_EEviT1_ --------------------------
	.section	.text._ZN2at6native18elementwise_kernelILi128ELi4EZNS0_15gpu_kernel_implIZZZNS0_65_GLOBAL__N__cd49fe81_27_ActivationSoftplusKernel_cu_1520ed90_292715softplus_kernelERNS_18TensorIteratorBaseERKN3c106ScalarES9_ENKUlvE_clEvENKUlvE0_clEvEUlfE_EEvS5_RKT_EUliE_EEviT1_,"ax",@progbits
	.align	128
        .global         _ZN2at6native18elementwise_kernelILi128ELi4EZNS0_15gpu_kernel_implIZZZNS0_65_GLOBAL__N__cd49fe81_27_ActivationSoftplusKernel_cu_1520ed90_292715softplus_kernelERNS_18TensorIteratorBaseERKN3c106ScalarES9_ENKUlvE_clEvENKUlvE0_clEvEUlfE_EEvS5_RKT_EUliE_EEviT1_
        .type           _ZN2at6native18elementwise_kernelILi128ELi4EZNS0_15gpu_kernel_implIZZZNS0_65_GLOBAL__N__cd49fe81_27_ActivationSoftplusKernel_cu_1520ed90_292715softplus_kernelERNS_18TensorIteratorBaseERKN3c106ScalarES9_ENKUlvE_clEvENKUlvE0_clEvEUlfE_EEvS5_RKT_EUliE_EEviT1_,@function
        .size           _ZN2at6native18elementwise_kernelILi128ELi4EZNS0_15gpu_kernel_implIZZZNS0_65_GLOBAL__N__cd49fe81_27_ActivationSoftplusKernel_cu_1520ed90_292715softplus_kernelERNS_18TensorIteratorBaseERKN3c106ScalarES9_ENKUlvE_clEvENKUlvE0_clEvEUlfE_EEvS5_RKT_EUliE_EEviT1_,(.L_x_7946 - _ZN2at6native18elementwise_kernelILi128ELi4EZNS0_15gpu_kernel_implIZZZNS0_65_GLOBAL__N__cd49fe81_27_ActivationSoftplusKernel_cu_1520ed90_292715softplus_kernelERNS_18TensorIteratorBaseERKN3c106ScalarES9_ENKUlvE_clEvENKUlvE0_clEvEUlfE_EEvS5_RKT_EUliE_EEviT1_)
        .other          _ZN2at6native18elementwise_kernelILi128ELi4EZNS0_15gpu_kernel_implIZZZNS0_65_GLOBAL__N__cd49fe81_27_ActivationSoftplusKernel_cu_1520ed90_292715softplus_kernelERNS_18TensorIteratorBaseERKN3c106ScalarES9_ENKUlvE_clEvENKUlvE0_clEvEUlfE_EEvS5_RKT_EUliE_EEviT1_,@"STO_CUDA_ENTRY STV_DEFAULT"
_ZN2at6native18elementwise_kernelILi128ELi4EZNS0_15gpu_kernel_implIZZZNS0_65_GLOBAL__N__cd49fe81_27_ActivationSoftplusKernel_cu_1520ed90_292715softplus_kernelERNS_18TensorIteratorBaseERKN3c106ScalarES9_ENKUlvE_clEvENKUlvE0_clEvEUlfE_EEvS5_RKT_EUliE_EEviT1_:
.text._ZN2at6native18elementwise_kernelILi128ELi4EZNS0_15gpu_kernel_implIZZZNS0_65_GLOBAL__N__cd49fe81_27_ActivationSoftplusKernel_cu_1520ed90_292715softplus_kernelERNS_18TensorIteratorBaseERKN3c106ScalarES9_ENKUlvE_clEvENKUlvE0_clEvEUlfE_EEvS5_RKT_EUliE_EEviT1_:
        /* <DEDUP_REMOVED lines=315> */
.L_x_5768:
        /* <DEDUP_REMOVED lines=22> */
.L_x_5773:
[----:B------:R-:W2:Y:S02]  /*1510*/  LDG.E.U8 R2, desc[UR36][R2.64] ;  /* 0x0000002402027981 */ /* 0x000ea4000c1e1100 */
[----:B--2---:R-:W-:Y:S01]  /*1520*/  I2FP.F32.U32 R4, R2 ;  /* 0x0000000200047245 */ /* 0x004fe20000201000 */
[----:B------:R-:W-:Y:S06]  /*1530*/  BRA `(.L_x_5775) ;  /* 0x0000000c002c7947 */ /* 0x000fec0003800000 */
.L_x_5772:
        /* <DEDUP_REMOVED lines=9> */
.L_x_5777:
[----:B------:R-:W2:Y:S02]  /*15d0*/  LDG.E R2, desc[UR36][R2.64] ;  /* 0x0000002402027981 */ /* 0x000ea4000c1e1900 */
[----:B--2---:R-:W-:Y:S01]  /*15e0*/  I2FP.F32.S32 R4, R2 ;  /* 0x0000000200047245 */ /* 0x004fe20000201400 */
[----:B------:R-:W-:Y:S06]  /*15f0*/  BRA `(.L_x_5775) ;  /* 0x0000000800fc7947 */ /* 0x000fec0003800000 */
.L_x_5776:
[----:B------:R-:W2:Y:S02]  /*1600*/  LDG.E.U16 R2, desc[UR36][R2.64] ;  /* 0x0000002402027981 */ /* 0x000ea4000c1e1500 */
[----:B--2---:R0:W1:Y:S01]  /*1610*/  I2F.S16 R4, R2 ;  /* 0x0000000200047306 */ /* 0x0040620000101400 */
[----:B------:R-:W-:Y:S05]  /*1620*/  BRA `(.L_x_5775) ;  /* 0x0000000800f07947 */ /* 0x000fea0003800000 */
.L_x_5771:
        /* <DEDUP_REMOVED lines=8> */
.L_x_5779:
[----:B------:R-:W2:Y:S02]  /*16b0*/  LDG.E.U16 R2, desc[UR36][R2.64] ;  /* 0x0000002402027981 */ /* 0x000ea4000c1e1500 */
[----:B--2---:R-:W-:Y:S01]  /*16c0*/  HADD2.F32 R4, -RZ, R2.H0_H0 ;  /* 0x20000002ff047230 */ /* 0x004fe20000004100 */
[----:B------:R-:W-:Y:S06]  /*16d0*/  BRA `(.L_x_5775) ;  /* 0x0000000800c47947 */ /* 0x000fec0003800000 */
.L_x_5778:
        /* <DEDUP_REMOVED lines=8> */
.L_x_5781:
[----:B------:R-:W2:Y:S02]  /*1760*/  LDG.E.U16 R2, desc[UR36][R2.64] ;  /* 0x0000002402027981 */ /* 0x000ea4000c1e1500 */
[----:B--2---:R-:W-:Y:S01]  /*1770*/  HADD2.F32 R4, -RZ, R2.H0_H0 ;  /* 0x20000002ff047230 */ /* 0x004fe20000004100 */
[----:B------:R-:W-:Y:S06]  /*1780*/  BRA `(.L_x_5775) ;  /* 0x0000000800987947 */ /* 0x000fec0003800000 */
.L_x_5780:
[----:B------:R-:W2:Y:S01]  /*1790*/  LDG.E.64 R2, desc[UR36][R2.64] ;  /* 0x0000002402027981 */ /* 0x000ea2000c1e1b00 */
[----:B------:R-:W-:Y:S01]  /*17a0*/  UMOV UR4, 0xf0000000 ;  /* 0xf000000000047882 */ /* 0x000fe20000000000 */
[----:B------:R-:W-:Y:S01]  /*17b0*/  UMOV UR5, 0x380fffff ;  /* 0x380fffff00057882 */ /* 0x000fe20000000000 */
[----:B--2---:R-:W0:Y:S01]  /*17c0*/  F2F.F32.F64 R4, R2 ;  /* 0x0000000200047310 */ /* 0x004e220000301000 */
[----:B------:R-:W-:-:S14]  /*17d0*/  DSETP.GEU.AND P0, PT, |R2|, UR4, PT ;  /* 0x0000000402007e2a */ /* 0x000fdc000bf0e200 */
[----:B0-----:R-:W-:Y:S01]  /*17e0*/  @!P0 FMUL R4, R4, 1.175494350822287508e-38 ;  /* 0x0080000004048820 */ /* 0x001fe20000400000 */
[----:B------:R-:W-:Y:S06]  /*17f0*/  BRA `(.L_x_5775) ;  /* 0x00000008007c7947 */ /* 0x000fec0003800000 */
.L_x_5770:
        /* <DEDUP_REMOVED lines=12> */
.L_x_5784:
[----:B------:R-:W2:Y:S01]  /*18c0*/  LDG.E.64 R2, desc[UR36][R2.64] ;  /* 0x0000002402027981 */ /* 0x000ea2000c1e1b00 */
[----:B------:R-:W-:Y:S01]  /*18d0*/  UMOV UR4, 0xf0000000 ;  /* 0xf000000000047882 */ /* 0x000fe20000000000 */
[----:B------:R-:W-:Y:S01]  /*18e0*/  UMOV UR5, 0x380fffff ;  /* 0x380fffff00057882 */ /* 0x000fe20000000000 */
[----:B--2---:R-:W0:Y:S01]  /*18f0*/  F2F.F32.F64 R4, R2 ;  /* 0x0000000200047310 */ /* 0x004e220000301000 */
[----:B------:R-:W-:-:S14]  /*1900*/  DSETP.GEU.AND P0, PT, |R2|, UR4, PT ;  /* 0x0000000402007e2a */ /* 0x000fdc000bf0e200 */
[----:B0-----:R-:W-:Y:S01]  /*1910*/  @!P0 FMUL R4, R4, 1.175494350822287508e-38 ;  /* 0x0080000004048820 */ /* 0x001fe20000400000 */
[----:B------:R-:W-:Y:S06]  /*1920*/  BRA `(.L_x_5775) ;  /* 0x0000000800307947 */ /* 0x000fec0003800000 */
.L_x_5783:
        /* <DEDUP_REMOVED lines=26> */
.L_x_5786:
[----:B------:R-:W2:Y:S02]  /*1ad0*/  LDG.E.U8 R2, desc[UR36][R2.64] ;  /* 0x0000002402027981 */ /* 0x000ea4000c1e1100 */
[C---:B--2---:R-:W-:Y:S02]  /*1ae0*/  IMAD.SHL.U32 R0, R2.reuse, 0x2000000, RZ ;  /* 0x0200000002007824 */ /* 0x044fe400078e00ff */
[----:B------:R-:W-:-:S03]  /*1af0*/  IMAD.SHL.U32 R5, R2, 0x1000000, RZ ;  /* 0x0100000002057824 */ /* 0x000fc600078e00ff */
[----:B------:R-:W-:-:S13]  /*1b00*/  ISETP.GE.U32.AND P0, PT, R0, 0x8000000, PT ;  /* 0x080000000000780c */ /* 0x000fda0003f06070 */
[C---:B------:R-:W-:Y:S01]  /*1b10*/  @!P0 SHF.L.U32 R0, R2.reuse, 0x8, RZ ;  /* 0x0000000802008819 */ /* 0x040fe200000006ff */
        /* <DEDUP_REMOVED lines=8> */
.L_x_5785:
[----:B------:R-:W2:Y:S02]  /*1ba0*/  LDG.E.U16 R2, desc[UR36][R2.64] ;  /* 0x0000002402027981 */ /* 0x000ea4000c1e1500 */
[----:B--2---:R-:W-:Y:S01]  /*1bb0*/  IMAD.U32 R4, R2, 0x10000, RZ ;  /* 0x0001000002047824 */ /* 0x004fe200078e00ff */
[----:B------:R-:W-:Y:S06]  /*1bc0*/  BRA `(.L_x_5775) ;  /* 0x0000000400887947 */ /* 0x000fec0003800000 */
.L_x_5782:
        /* <DEDUP_REMOVED lines=11> */
.L_x_5789:
        /* <DEDUP_REMOVED lines=20> */
.L_x_5791:
[----:B------:R-:W-:Y:S05]  /*1dc0*/  BSYNC B0 ;  /* 0x0000000000007941 */ /* 0x000fea0003800000 */
.L_x_5790:
[----:B------:R-:W-:Y:S01]  /*1dd0*/  IMAD.SHL.U32 R2, R2, 0x100000, RZ ;  /* 0x0010000002027824 */ /* 0x000fe200078e00ff */
[----:B------:R-:W-:-:S04]  /*1de0*/  LEA R3, R0, 0x3b800000, 0x17 ;  /* 0x3b80000000037811 */ /* 0x000fc800078eb8ff */
[----:B------:R-:W-:Y:S01]  /*1df0*/  LOP3.LUT R4, R3, R2, R4, 0xfe, !PT ;  /* 0x0000000203047212 */ /* 0x000fe200078efe04 */
[----:B------:R-:W-:Y:S06]  /*1e00*/  BRA `(.L_x_5775) ;  /* 0x0000000000f87947 */ /* 0x000fec0003800000 */
.L_x_5788:
        /* <DEDUP_REMOVED lines=20> */
.L_x_5793:
[----:B------:R-:W-:Y:S05]  /*1f50*/  BSYNC B0 ;  /* 0x0000000000007941 */ /* 0x000fea0003800000 */
.L_x_5792:
[----:B------:R-:W-:Y:S01]  /*1f60*/  IMAD.SHL.U32 R2, R2, 0x200000, RZ ;  /* 0x0020000002027824 */ /* 0x000fe200078e00ff */
[----:B------:R-:W-:-:S04]  /*1f70*/  LEA R3, R0, 0x37800000, 0x17 ;  /* 0x3780000000037811 */ /* 0x000fc800078eb8ff */
[----:B------:R-:W-:Y:S01]  /*1f80*/  LOP3.LUT R4, R3, R2, R4, 0xfe, !PT ;  /* 0x0000000203047212 */ /* 0x000fe200078efe04 */
[----:B------:R-:W-:Y:S06]  /*1f90*/  BRA `(.L_x_5775) ;  /* 0x0000000000947947 */ /* 0x000fec0003800000 */
.L_x_5787:
        /* <DEDUP_REMOVED lines=14> */
.L_x_5774:
[----:B------:R-:W-:Y:S01]  /*2080*/  MOV R2, 0x0 ;  /* 0x0000000000027802 */ /* 0x000fe20000000f00 */
[----:B------:R-:W-:Y:S01]  /*2090*/  ULDC.64 UR4, c[0x4][0x128] ;  /* 0x01004a0000047ab9 */ /* 0x000fe20000000a00 */
[----:B------:R-:W-:Y:S01]  /*20a0*/  ULDC.64 UR6, c[0x4][0x18] ;  /* 0x0100060000067ab9 */ /* 0x000fe20000000a00 */
[----:B------:R-:W-:Y:S01]  /*20b0*/  IMAD.U32 R4, RZ, RZ, UR4 ;  /* 0x00000004ff047e24 */ /* 0x000fe2000f8e00ff */
[----:B------:R-:W-:Y:S01]  /*20c0*/  MOV R11, UR7 ;  /* 0x00000007000b7c02 */ /* 0x000fe20008000f00 */
[----:B------:R-:W-:Y:S01]  /*20d0*/  IMAD.U32 R5, RZ, RZ, UR5 ;  /* 0x00000005ff057e24 */ /* 0x000fe2000f8e00ff */
[----:B------:R-:W0:Y:S01]  /*20e0*/  LDC.64 R2, c[0x4][R2] ;  /* 0x0100000002027b82 */ /* 0x000e220000000a00 */
[----:B------:R-:W-:Y:S01]  /*20f0*/  ULDC.64 UR4, c[0x4][0x130] ;  /* 0x01004c0000047ab9 */ /* 0x000fe20000000a00 */
[----:B------:R-:W-:Y:S02]  /*2100*/  IMAD.U32 R10, RZ, RZ, UR6 ;  /* 0x00000006ff0a7e24 */ /* 0x000fe4000f8e00ff */
[----:B------:R-:W-:-:S02]  /*2110*/  IMAD.U32 R6, RZ, RZ, UR4 ;  /* 0x00000004ff067e24 */ /* 0x000fc4000f8e00ff */
[----:B------:R-:W-:Y:S02]  /*2120*/  IMAD.U32 R7, RZ, RZ, UR5 ;  /* 0x00000005ff077e24 */ /* 0x000fe4000f8e00ff */
[----:B------:R-:W-:Y:S02]  /*2130*/  IMAD.MOV.U32 R8, RZ, RZ, 0x4e ;  /* 0x0000004eff087424 */ /* 0x000fe400078e00ff */
[----:B------:R-:W-:Y:S02]  /*2140*/  IMAD.MOV.U32 R12, RZ, RZ, 0x1 ;  /* 0x00000001ff0c7424 */ /* 0x000fe400078e00ff */
[----:B------:R-:W-:-:S07]  /*2150*/  IMAD.MOV.U32 R13, RZ, RZ, RZ ;  /* 0x000000ffff0d7224 */ /* 0x000fce00078e00ff */
[----:B------:R-:W-:-:S07]  /*2160*/  LEPC R20, `(.L_x_5796) ;  /* 0x000000001014794e */ /* 0x000fce0000000000 */
[----:B0-----:R-:W-:Y:S05]  /*2170*/  CALL.ABS.NOINC R2 ;  /* 0x0000000002007343 */ /* 0x001fea0003c00000 */
.L_x_5796:
[----:B------:R-:W-:Y:S01]  /*2180*/  IMAD.MOV.U32 R4, RZ, RZ, RZ ;  /* 0x000000ffff047224 */ /* 0x000fe200078e00ff */
[----:B------:R-:W-:Y:S06]  /*2190*/  BRA `(.L_x_5775) ;  /* 0x0000000000147947 */ /* 0x000fec0003800000 */
.L_x_5795:
[----:B------:R-:W2:Y:S02]  /*21a0*/  LDG.E.64 R4, desc[UR36][R2.64] ;  /* 0x0000002402047981 */ /* 0x000ea4000c1e1b00 */
[----:B--2---:R0:W1:Y:S01]  /*21b0*/  I2F.U64 R4, R4 ;  /* 0x0000000400047312 */ /* 0x0040620000301000 */
[----:B------:R-:W-:Y:S05]  /*21c0*/  BRA `(.L_x_5775) ;  /* 0x0000000000087947 */ /* 0x000fea0003800000 */
.L_x_5794:
[----:B------:R-:W2:Y:S02]  /*21d0*/  LDG.E R2, desc[UR36][R2.64] ;  /* 0x0000002402027981 */ /* 0x000ea4000c1e1900 */
[----:B--2---:R-:W-:-:S07]  /*21e0*/  I2FP.F32.U32 R4, R2 ;  /* 0x0000000200047245 */ /* 0x004fce0000201000 */
.L_x_5775:
[----:B------:R-:W-:Y:S05]  /*21f0*/  BSYNC B6 ;  /* 0x0000000000067941 */ /* 0x000fea0003800000 */
.L_x_5769:
[----:B0-23--:R-:W1:Y:S01]  /*2200*/  LDC.64 R2, c[0x0][0x420] ;  /* 0x00010800ff027b82 */ /* 0x00de620000000a00 */
[----:B------:R-:W-:Y:S01]  /*2210*/  BSSY B0, `(.L_x_5797) ;  /* 0x0000027000007945 */ /* 0x000fe20003800000 */
[----:B-1---5:R-:W-:-:S05]  /*2220*/  FMUL.FTZ R0, R4, R2 ;  /* 0x0000000204007220 */ /* 0x022fca0000410000 */
        /* <DEDUP_REMOVED lines=11> */
[----:B----4-:R-:W-:Y:S01]  /*22e0*/  IADD3 R5, -R3, 0x40800000, RZ ;  /* 0x4080000003057810 */ /* 0x010fe20007ffe1ff */
        /* <DEDUP_REMOVED lines=23> */
.L_x_5800:
[----:B------:R-:W-:Y:S05]  /*2460*/  BSYNC B1 ;  /* 0x0000000000017941 */ /* 0x000fea0003800000 */
.L_x_5799:
[----:B------:R-:W-:-:S07]  /*2470*/  FMUL.FTZ R4, R7, R4 ;  /* 0x0000000407047220 */ /* 0x000fce0000410000 */
.L_x_5798:
[----:B------:R-:W-:Y:S05]  /*2480*/  BSYNC B0 ;  /* 0x0000000000007941 */ /* 0x000fea0003800000 */
.L_x_5797:
        /* <DEDUP_REMOVED lines=15> */
.L_x_5804:
[----:B----4-:R-:W0:Y:S02]  /*2580*/  F2I.S64.TRUNC R4, R4 ;  /* 0x0000000400047311 */ /* 0x010e24000020d900 */
[----:B0-----:R-:W-:-:S05]  /*2590*/  IMAD.MOV.U32 R3, RZ, RZ, R4 ;  /* 0x000000ffff037224 */ /* 0x001fca00078e0004 */
[----:B------:R0:W-:Y:S01]  /*25a0*/  STG.E.U8 desc[UR36][R16.64], R3 ;  /* 0x0000000310007986 */ /* 0x0001e2000c101124 */
[----:B------:R-:W-:Y:S05]  /*25b0*/  BRA `(.L_x_5806) ;  /* 0x0000000c00407947 */ /* 0x000fea0003800000 */
.L_x_5803:
[----:B------:R-:W-:-:S13]  /*25c0*/  ISETP.NE.AND P0, PT, R0, 0x2, PT ;  /* 0x000000020000780c */ /* 0x000fda0003f05270 */
[----:B------:R-:W-:Y:S05]  /*25d0*/  @!P0 BRA `(.L_x_5807) ;  /* 0x0000000000288947 */ /* 0x000fea0003800000 */
[----:B------:R-:W-:-:S13]  /*25e0*/  ISETP.NE.AND P0, PT, R0, 0x3, PT ;  /* 0x000000030000780c */ /* 0x000fda0003f05270 */
[----:B------:R-:W-:Y:S05]  /*25f0*/  @!P0 BRA `(.L_x_5808) ;  /* 0x0000000000148947 */ /* 0x000fea0003800000 */
[----:B------:R-:W-:-:S13]  /*2600*/  ISETP.NE.AND P0, PT, R0, 0x4, PT ;  /* 0x000000040000780c */ /* 0x000fda0003f05270 */
[----:B------:R-:W-:Y:S05]  /*2610*/  @P0 BRA `(.L_x_5805) ;  /* 0x0000000800d00947 */ /* 0x000fea0003800000 */
[----:B----4-:R-:W0:Y:S02]  /*2620*/  F2I.S64.TRUNC R4, R4 ;  /* 0x0000000400047311 */ /* 0x010e24000020d900 */
[----:B0-----:R0:W-:Y:S01]  /*2630*/  STG.E.64 desc[UR36][R16.64], R4 ;  /* 0x0000000410007986 */ /* 0x0011e2000c101b24 */
[----:B------:R-:W-:Y:S05]  /*2640*/  BRA `(.L_x_5806) ;  /* 0x0000000c001c7947 */ /* 0x000fea0003800000 */
.L_x_5808:
[----:B------:R-:W0:Y:S02]  /*2650*/  F2I.FTZ.TRUNC.NTZ R3, R4 ;  /* 0x0000000400037305 */ /* 0x000e24000021f100 */
[----:B0-----:R0:W-:Y:S01]  /*2660*/  STG.E desc[UR36][R16.64], R3 ;  /* 0x0000000310007986 */ /* 0x0011e2000c101924 */
[----:B------:R-:W-:Y:S05]  /*2670*/  BRA `(.L_x_5806) ;  /* 0x0000000c00107947 */ /* 0x000fea0003800000 */
.L_x_5807:
[----:B------:R-:W0:Y:S02]  /*2680*/  F2I.FTZ.TRUNC.NTZ R3, R4 ;  /* 0x0000000400037305 */ /* 0x000e24000021f100 */
[----:B0-----:R0:W-:Y:S01]  /*2690*/  STG.E.U16 desc[UR36][R16.64], R3 ;  /* 0x0000000310007986 */ /* 0x0011e2000c101524 */
[----:B------:R-:W-:Y:S05]  /*26a0*/  BRA `(.L_x_5806) ;  /* 0x0000000c00047947 */ /* 0x000fea0003800000 */
.L_x_5802:
        /* <DEDUP_REMOVED lines=8> */
.L_x_5810:
[----:B------:R-:W-:-:S05]  /*2730*/  F2FP.F16.F32.PACK_AB R4, RZ, R4 ;  /* 0x00000004ff04723e */ /* 0x000fca00000000ff */
[----:B------:R0:W-:Y:S01]  /*2740*/  STG.E.U16 desc[UR36][R16.64], R4 ;  /* 0x0000000410007986 */ /* 0x0001e2000c101524 */
[----:B------:R-:W-:Y:S05]  /*2750*/  BRA `(.L_x_5806) ;  /* 0x0000000800d87947 */ /* 0x000fea0003800000 */
.L_x_5809:
[----:B------:R-:W-:-:S13]  /*2760*/  ISETP.NE.AND P0, PT, R0, 0x7, PT ;  /* 0x000000070000780c */ /* 0x000fda0003f05270 */
[----:B------:R-:W-:Y:S05]  /*2770*/  @!P0 BRA `(.L_x_5811) ;  /* 0x00000000002c8947 */ /* 0x000fea0003800000 */
[----:B------:R-:W-:-:S13]  /*2780*/  ISETP.NE.AND P0, PT, R0, 0x8, PT ;  /* 0x000000080000780c */ /* 0x000fda0003f05270 */
[----:B------:R-:W-:Y:S05]  /*2790*/  @!P0 BRA `(.L_x_5812) ;  /* 0x0000000000148947 */ /* 0x000fea0003800000 */
[----:B------:R-:W-:-:S13]  /*27a0*/  ISETP.NE.AND P0, PT, R0, 0x9, PT ;  /* 0x000000090000780c */ /* 0x000fda0003f05270 */
[----:B------:R-:W-:Y:S05]  /*27b0*/  @P0 BRA `(.L_x_5805) ;  /* 0x0000000800680947 */ /* 0x000fea0003800000 */
[----:B----4-:R-:W-:-:S05]  /*27c0*/  IMAD.MOV.U32 R5, RZ, RZ, RZ ;  /* 0x000000ffff057224 */ /* 0x010fca00078e00ff */
[----:B------:R0:W-:Y:S01]  /*27d0*/  STG.E.64 desc[UR36][R16.64], R4 ;  /* 0x0000000410007986 */ /* 0x0001e2000c101b24 */
[----:B------:R-:W-:Y:S05]  /*27e0*/  BRA `(.L_x_5806) ;  /* 0x0000000800b47947 */ /* 0x000fea0003800000 */
.L_x_5812:
[----:B------:R-:W-:-:S04]  /*27f0*/  F2FP.F16.F32.PACK_AB R3, RZ, R4 ;  /* 0x00000004ff03723e */ /* 0x000fc800000000ff */
[----:B------:R-:W-:-:S05]  /*2800*/  PRMT R3, R3, 0x5410, RZ ;  /* 0x0000541003037816 */ /* 0x000fca00000000ff */
[----:B------:R0:W-:Y:S01]  /*2810*/  STG.E desc[UR36][R16.64], R3 ;  /* 0x0000000310007986 */ /* 0x0001e2000c101924 */
[----:B------:R-:W-:Y:S05]  /*2820*/  BRA `(.L_x_5806) ;  /* 0x0000000800a47947 */ /* 0x000fea0003800000 */
.L_x_5811:
[----:B------:R-:W-:-:S06]  /*2830*/  FMUL.FTZ R2, R4, 1 ;  /* 0x3f80000004027820 */ /* 0x000fcc0000410000 */
[----:B------:R-:W0:Y:S02]  /*2840*/  F2F.F64.F32 R2, R2 ;  /* 0x0000000200027310 */ /* 0x000e240000201800 */
[----:B0-----:R0:W-:Y:S01]  /*2850*/  STG.E.64 desc[UR36][R16.64], R2 ;  /* 0x0000000210007986 */ /* 0x0011e2000c101b24 */
[----:B------:R-:W-:Y:S05]  /*2860*/  BRA `(.L_x_5806) ;  /* 0x0000000800947947 */ /* 0x000fea0003800000 */
.L_x_5801:
        /* <DEDUP_REMOVED lines=12> */
.L_x_5815:
[----:B------:R-:W-:Y:S01]  /*2930*/  FMUL.FTZ R4, R4, 1 ;  /* 0x3f80000004047820 */ /* 0x000fe20000410000 */
[----:B------:R-:W-:-:S05]  /*2940*/  CS2R R6, SRZ ;  /* 0x0000000000067805 */ /* 0x000fca000001ff00 */
[----:B----4-:R-:W0:Y:S02]  /*2950*/  F2F.F64.F32 R4, R4 ;  /* 0x0000000400047310 */ /* 0x010e240000201800 */
[----:B0-----:R3:W-:Y:S01]  /*2960*/  STG.E.128 desc[UR36][R16.64], R4 ;  /* 0x0000000410007986 */ /* 0x0017e2000c101d24 */
[----:B------:R-:W-:Y:S05]  /*2970*/  BRA `(.L_x_5806) ;  /* 0x0000000800507947 */ /* 0x000fea0003800000 */
.L_x_5814:
        /* <DEDUP_REMOVED lines=10> */
[----:B----4-:R-:W-:Y:S01]  /*2a20*/  SHF.R.U32.HI R5, RZ, 0x18, R0 ;  /* 0x00000018ff057819 */ /* 0x010fe20000011600 */
        /* <DEDUP_REMOVED lines=9> */
.L_x_5819:
[----:B------:R-:W-:Y:S05]  /*2ac0*/  BSYNC B0 ;  /* 0x0000000000007941 */ /* 0x000fea0003800000 */
.L_x_5818:
[----:B------:R-:W-:-:S05]  /*2ad0*/  LOP3.LUT R5, R0, R5, RZ, 0xfc, !PT ;  /* 0x0000000500057212 */ /* 0x000fca00078efcff */
[----:B------:R0:W-:Y:S01]  /*2ae0*/  STG.E.U8 desc[UR36][R16.64], R5 ;  /* 0x0000000510007986 */ /* 0x0001e2000c101124 */
[----:B------:R-:W-:Y:S05]  /*2af0*/  BRA `(.L_x_5806) ;  /* 0x0000000400f07947 */ /* 0x000fea0003800000 */
.L_x_5817:
        /* <DEDUP_REMOVED lines=12> */
.L_x_5821:
[----:B------:R-:W-:Y:S01]  /*2bc0*/  IMAD.MOV.U32 R0, RZ, RZ, 0x7f ;  /* 0x0000007fff007424 */ /* 0x000fe200078e00ff */
[----:B------:R-:W-:-:S04]  /*2bd0*/  ISETP.GT.U32.AND P0, PT, R2, 0x7f800000, PT ;  /* 0x7f8000000200780c */ /* 0x000fc80003f04070 */
[----:B------:R-:W-:-:S09]  /*2be0*/  SEL R0, R0, 0x7c, P0 ;  /* 0x0000007c00007807 */ /* 0x000fd20000000000 */
.L_x_5822:
[----:B------:R-:W-:Y:S05]  /*2bf0*/  BSYNC B0 ;  /* 0x0000000000007941 */ /* 0x000fea0003800000 */
.L_x_5820:
[----:B------:R-:W-:-:S04]  /*2c00*/  LOP3.LUT R4, R4, 0x80000000, RZ, 0xc0, !PT ;  /* 0x8000000004047812 */ /* 0x000fc800078ec0ff */
[----:B------:R-:W-:-:S04]  /*2c10*/  SHF.R.U32.HI R3, RZ, 0x18, R4 ;  /* 0x00000018ff037819 */ /* 0x000fc80000011604 */
[----:B------:R-:W-:-:S05]  /*2c20*/  LOP3.LUT R3, R0, R3, RZ, 0xfc, !PT ;  /* 0x0000000300037212 */ /* 0x000fca00078efcff */
[----:B------:R1:W-:Y:S01]  /*2c30*/  STG.E.U8 desc[UR36][R16.64], R3 ;  /* 0x0000000310007986 */ /* 0x0003e2000c101124 */
[----:B------:R-:W-:Y:S05]  /*2c40*/  BRA `(.L_x_5806) ;  /* 0x00000004009c7947 */ /* 0x000fea0003800000 */
.L_x_5816:
[----:B------:R-:W-:-:S05]  /*2c50*/  F2FP.BF16.F32.PACK_AB R4, RZ, R4 ;  /* 0x00000004ff04723e */ /* 0x000fca00000010ff */
[----:B------:R2:W-:Y:S01]  /*2c60*/  STG.E.U16 desc[UR36][R16.64], R4 ;  /* 0x0000000410007986 */ /* 0x0005e2000c101524 */
[----:B------:R-:W-:Y:S05]  /*2c70*/  BRA `(.L_x_5806) ;  /* 0x0000000400907947 */ /* 0x000fea0003800000 */
.L_x_5813:
        /* <DEDUP_REMOVED lines=11> */
.L_x_5825:
        /* <DEDUP_REMOVED lines=16> */
.L_x_5828:
[----:B------:R-:W-:-:S04]  /*2e30*/  LOP3.LUT R4, R4, 0x80000000, RZ, 0xc0, !PT ;  /* 0x8000000004047812 */ /* 0x000fc800078ec0ff */
[----:B------:R-:W-:-:S04]  /*2e40*/  SHF.R.U32.HI R3, RZ, 0x18, R4 ;  /* 0x00000018ff037819 */ /* 0x000fc80000011604 */
[----:B------:R-:W-:-:S04]  /*2e50*/  LOP3.LUT R0, R0, R3, RZ, 0xfc, !PT ;  /* 0x0000000300007212 */ /* 0x000fc800078efcff */
[----:B------:R-:W-:-:S07]  /*2e60*/  PRMT R8, R0, 0x7610, R8 ;  /* 0x0000761000087816 */ /* 0x000fce0000000008 */
.L_x_5827:
[----:B------:R-:W-:Y:S05]  /*2e70*/  BSYNC B0 ;  /* 0x0000000000007941 */ /* 0x000fea0003800000 */
.L_x_5826:
[----:B------:R0:W-:Y:S01]  /*2e80*/  STG.E.U8 desc[UR36][R16.64], R8 ;  /* 0x0000000810007986 */ /* 0x0001e2000c101124 */
[----:B------:R-:W-:Y:S05]  /*2e90*/  BRA `(.L_x_5806) ;  /* 0x0000000400087947 */ /* 0x000fea0003800000 */
.L_x_5824:
        /* <DEDUP_REMOVED lines=16> */
.L_x_5831:
[----:B------:R-:W-:-:S04]  /*2fa0*/  LOP3.LUT R4, R4, 0x80000000, RZ, 0xc0, !PT ;  /* 0x8000000004047812 */ /* 0x000fc800078ec0ff */
[----:B------:R-:W-:-:S04]  /*2fb0*/  SHF.R.U32.HI R3, RZ, 0x18, R4 ;  /* 0x00000018ff037819 */ /* 0x000fc80000011604 */
[----:B------:R-:W-:-:S04]  /*2fc0*/  LOP3.LUT R0, R0, R3, RZ, 0xfc, !PT ;  /* 0x0000000300007212 */ /* 0x000fc800078efcff */
[----:B------:R-:W-:-:S07]  /*2fd0*/  PRMT R8, R0, 0x7610, R8 ;  /* 0x0000761000087816 */ /* 0x000fce0000000008 */
.L_x_5830:
[----:B------:R-:W-:Y:S05]  /*2fe0*/  BSYNC B0 ;  /* 0x0000000000007941 */ /* 0x000fea0003800000 */
.L_x_5829:
[----:B------:R0:W-:Y:S01]  /*2ff0*/  STG.E.U8 desc[UR36][R16.64], R8 ;  /* 0x0000000810007986 */ /* 0x0001e2000c101124 */
[----:B------:R-:W-:Y:S05]  /*3000*/  BRA `(.L_x_5806) ;  /* 0x0000000000ac7947 */ /* 0x000fea0003800000 */
.L_x_5823:
        /* <DEDUP_REMOVED lines=17> */
[----:B------:R-:W-:-:S05]  /*3120*/  @!P0 IMAD.MOV R0, RZ, RZ, R2 ;  /* 0x000000ffff008224 */ /* 0x000fca00078e0202 */
[----:B------:R-:W-:-:S05]  /*3130*/  @P1 MOV R3, R0 ;  /* 0x0000000000031202 */ /* 0x000fca0000000f00 */
[----:B------:R0:W-:Y:S01]  /*3140*/  STG.E.U8 desc[UR36][R16.64], R3 ;  /* 0x0000000310007986 */ /* 0x0001e2000c101124 */
[----:B------:R-:W-:Y:S05]  /*3150*/  BRA `(.L_x_5806) ;  /* 0x0000000000587947 */ /* 0x000fea0003800000 */
.L_x_5805:
[----:B------:R-:W-:Y:S01]  /*3160*/  MOV R2, 0x0 ;  /* 0x0000000000027802 */ /* 0x000fe20000000f00 */
[----:B------:R-:W-:Y:S01]  /*3170*/  ULDC.64 UR4, c[0x4][0x128] ;  /* 0x01004a0000047ab9 */ /* 0x000fe20000000a00 */
[----:B------:R-:W-:Y:S01]  /*3180*/  ULDC.64 UR6, c[0x4][0x130] ;  /* 0x01004c0000067ab9 */ /* 0x000fe20000000a00 */
[----:B------:R-:W-:Y:S02]  /*3190*/  IMAD.U32 R4, RZ, RZ, UR4 ;  /* 0x00000004ff047e24 */ /* 0x000fe4000f8e00ff */
[----:B----4-:R-:W-:Y:S01]  /*31a0*/  IMAD.U32 R5, RZ, RZ, UR5 ;  /* 0x00000005ff057e24 */ /* 0x010fe2000f8e00ff */
        /* <DEDUP_REMOVED lines=11> */
.L_x_5834:
[----:B------:R-:W-:Y:S05]  /*3260*/  BRA `(.L_x_5806) ;  /* 0x0000000000147947 */ /* 0x000fea0003800000 */
.L_x_5833:
[----:B----4-:R-:W0:Y:S02]  /*3270*/  F2I.U64.TRUNC R4, R4 ;  /* 0x0000000400047311 */ /* 0x010e24000020d800 */
[----:B0-----:R0:W-:Y:S01]  /*3280*/  STG.E.64 desc[UR36][R16.64], R4 ;  /* 0x0000000410007986 */ /* 0x0011e2000c101b24 */
[----:B------:R-:W-:Y:S05]  /*3290*/  BRA `(.L_x_5806) ;  /* 0x0000000000087947 */ /* 0x000fea0003800000 */
.L_x_5832:
[----:B------:R-:W0:Y:S02]  /*32a0*/  F2I.FTZ.U32.TRUNC.NTZ R3, R4 ;  /* 0x0000000400037305 */ /* 0x000e24000021f000 */
[----:B0-----:R0:W-:Y:S02]  /*32b0*/  STG.E desc[UR36][R16.64], R3 ;  /* 0x0000000310007986 */ /* 0x0011e4000c101924 */
.L_x_5806:
[----:B------:R-:W-:-:S04]  /*32c0*/  IMAD R18, R23, 0x200, R18 ;  /* 0x0000020017127824 */ /* 0x000fc800078e0212 */
[----:B------:R-:W-:-:S07]  /*32d0*/  VIADD R19, R18, 0x80 ;  /* 0x0000008012137836 */ /* 0x000fce0000000000 */
.L_x_5767:
[----:B------:R-:W-:Y:S05]  /*32e0*/  BSYNC B7 ;  /* 0x0000000000077941 */ /* 0x000fea0003800000 */
.L_x_5766:
[----:B------:R-:W-:Y:S01]  /*32f0*/  ULDC UR4, c[0x0][0x210] ;  /* 0x0000840000047ab9 */ /* 0x000fe20000000800 */
[----:B------:R-:W-:Y:S01]  /*3300*/  BSSY B7, `(.L_x_5835) ;  /* 0x0000324000077945 */ /* 0x000fe20003800000 */
[----:B------:R-:W-:-:S13]  /*3310*/  ISETP.GE.AND P0, PT, R19, UR4, PT ;  /* 0x0000000413007c0c */ /* 0x000fda000bf06270 */
[----:B------:R-:W-:Y:S05]  /*3320*/  @P0 BRA `(.L_x_5836) ;  /* 0x0000003000840947 */ /* 0x000fea0003800000 */
[----:B---3--:R-:W3:Y:S01]  /*3330*/  LDC R6, c[0x0][0x218] ;  /* 0x00008600ff067b82 */ /* 0x008ee20000000800 */
[----:B------:R-:W-:Y:S02]  /*3340*/  IMAD.MOV.U32 R0, RZ, RZ, RZ ;  /* 0x000000ffff007224 */ /* 0x000fe400078e00ff */
[----:B012---:R-:W-:Y:S01]  /*3350*/  IMAD.MOV.U32 R16, RZ, RZ, RZ ;  /* 0x000000ffff107224 */ /* 0x007fe200078e00ff */
[----:B---3--:R-:W-:-:S13]  /*3360*/  ISETP.NE.AND P0, PT, R6, RZ, PT ;  /* 0x000000ff0600720c */ /* 0x008fda0003f05270 */
        /* <DEDUP_REMOVED lines=18> */
[----:B----4-:R-:W-:Y:S01]  /*3490*/  SHF.R.U32.HI R5, RZ, UR4, R4 ;  /* 0x00000004ff057c19 */ /* 0x010fe20008011604 */
        /* <DEDUP_REMOVED lines=274> */
[----:B------:R-:W-:-:S04]  /*45c0*/  SHF.R.U32.HI R2, RZ, UR5, R2 ;  /* 0x00000005ff027c19 */ /* 0x000fc80008011602 */
[----:B------:R-:W-:-:S05]  /*45d0*/  IADD3 R3, -R2, RZ, RZ ;  /* 0x000000ff02037210 */ /* 0x000fca0007ffe1ff */
[----:B------:R-:W-:Y:S01]  /*45e0*/  IMAD R5, R3, UR4, R5 ;  /* 0x0000000403057c24 */ /* 0x000fe2000f8e0205 */
[----:B------:R-:W-:-:S03]  /*45f0*/  ULDC.64 UR4, c[0x0][0x408] ;  /* 0x0001020000047ab9 */ /* 0x000fc60000000a00 */
[C---:B------:R-:W-:Y:S02]  /*4600*/  IMAD R16, R5.reuse, UR4, R16 ;  /* 0x0000000405107c24 */ /* 0x040fe4000f8e0210 */
[----:B------:R-:W-:-:S07]  /*4610*/  IMAD R0, R5, UR5, R0 ;  /* 0x0000000505007c24 */ /* 0x000fce000f8e0200 */
.L_x_5837:
[----:B----4-:R-:W0:Y:S01]  /*4620*/  LDC.U8 R5, c[0x0][0x431] ;  /* 0x00010c40ff057b82 */ /* 0x010e220000000000 */
        /* <DEDUP_REMOVED lines=19> */
[----:B--2---:R2:W3:Y:S01]  /*4760*/  I2F.S16 R4, R2 ;  /* 0x0000000200047306 */ /* 0x0044e20000101400 */
[----:B------:R-:W-:Y:S05]  /*4770*/  BRA `(.L_x_5844) ;  /* 0x0000000c00387947 */ /* 0x000fea0003800000 */
.L_x_5842:
[----:B------:R-:W2:Y:S02]  /*4780*/  LDG.E.U8 R2, desc[UR36][R2.64] ;  /* 0x0000002402027981 */ /* 0x000ea4000c1e1100 */
[----:B--2---:R-:W-:Y:S01]  /*4790*/  I2FP.F32.U32 R4, R2 ;  /* 0x0000000200047245 */ /* 0x004fe20000201000 */
[----:B------:R-:W-:Y:S06]  /*47a0*/  BRA `(.L_x_5844) ;  /* 0x0000000c002c7947 */ /* 0x000fec0003800000 */
.L_x_5841:
        /* <DEDUP_REMOVED lines=9> */
.L_x_5846:
[----:B------:R-:W2:Y:S02]  /*4840*/  LDG.E R2, desc[UR36][R2.64] ;  /* 0x0000002402027981 */ /* 0x000ea4000c1e1900 */
[----:B--2---:R-:W-:Y:S01]  /*4850*/  I2FP.F32.S32 R4, R2 ;  /* 0x0000000200047245 */ /* 0x004fe20000201400 */
[----:B------:R-:W-:Y:S06]  /*4860*/  BRA `(.L_x_5844) ;  /* 0x0000000800fc7947 */ /* 0x000fec0003800000 */
.L_x_5845:
[----:B------:R-:W2:Y:S02]  /*4870*/  LDG.E.U16 R2, desc[UR36][R2.64] ;  /* 0x0000002402027981 */ /* 0x000ea4000c1e1500 */
[----:B--2---:R4:W0:Y:S01]  /*4880*/  I2F.S16 R4, R2 ;  /* 0x0000000200047306 */ /* 0x0048220000101400 */
[----:B------:R-:W-:Y:S05]  /*4890*/  BRA `(.L_x_5844) ;  /* 0x0000000800f07947 */ /* 0x000fea0003800000 */
.L_x_5840:
        /* <DEDUP_REMOVED lines=8> */
.L_x_5848:
[----:B------:R-:W2:Y:S02]  /*4920*/  LDG.E.U16 R2, desc[UR36][R2.64] ;  /* 0x0000002402027981 */ /* 0x000ea4000c1e1500 */
[----:B--2---:R-:W-:Y:S01]  /*4930*/  HADD2.F32 R4, -RZ, R2.H0_H0 ;  /* 0x20000002ff047230 */ /* 0x004fe20000004100 */
[----:B------:R-:W-:Y:S06]  /*4940*/  BRA `(.L_x_5844) ;  /* 0x0000000800c47947 */ /* 0x000fec0003800000 */
.L_x_5847:
        /* <DEDUP_REMOVED lines=8> */
.L_x_5850:
[----:B------:R-:W2:Y:S02]  /*49d0*/  LDG.E.U16 R2, desc[UR36][R2.64] ;  /* 0x0000002402027981 */ /* 0x000ea4000c1e1500 */
[----:B--2---:R-:W-:Y:S01]  /*49e0*/  HADD2.F32 R4, -RZ, R2.H0_H0 ;  /* 0x20000002ff047230 */ /* 0x004fe20000004100 */
[----:B------:R-:W-:Y:S06]  /*49f0*/  BRA `(.L_x_5844) ;  /* 0x0000000800987947 */ /* 0x000fec0003800000 */
.L_x_5849:
[----:B------:R-:W2:Y:S01]  /*4a00*/  LDG.E.64 R2, desc[UR36][R2.64] ;  /* 0x0000002402027981 */ /* 0x000ea2000c1e1b00 */
[----:B------:R-:W-:Y:S01]  /*4a10*/  UMOV UR4, 0xf0000000 ;  /* 0xf000000000047882 */ /* 0x000fe20000000000 */
[----:B------:R-:W-:Y:S01]  /*4a20*/  UMOV UR5, 0x380fffff ;  /* 0x380fffff00057882 */ /* 0x000fe20000000000 */
[----:B--2---:R-:W0:Y:S01]  /*4a30*/  F2F.F32.F64 R4, R2 ;  /* 0x0000000200047310 */ /* 0x004e220000301000 */
[----:B------:R-:W-:-:S14]  /*4a40*/  DSETP.GEU.AND P0, PT, |R2|, UR4, PT ;  /* 0x0000000402007e2a */ /* 0x000fdc000bf0e200 */
[----:B0-----:R-:W-:Y:S01]  /*4a50*/  @!P0 FMUL R4, R4, 1.175494350822287508e-38 ;  /* 0x0080000004048820 */ /* 0x001fe20000400000 */
[----:B------:R-:W-:Y:S06]  /*4a60*/  BRA `(.L_x_5844) ;  /* 0x00000008007c7947 */ /* 0x000fec0003800000 */
.L_x_5839:
        /* <DEDUP_REMOVED lines=12> */
.L_x_5853:
[----:B------:R-:W2:Y:S01]  /*4b30*/  LDG.E.64 R2, desc[UR36][R2.64] ;  /* 0x0000002402027981 */ /* 0x000ea2000c1e1b00 */
[----:B------:R-:W-:Y:S01]  /*4b40*/  UMOV UR4, 0xf0000000 ;  /* 0xf000000000047882 */ /* 0x000fe20000000000 */
[----:B------:R-:W-:Y:S01]  /*4b50*/  UMOV UR5, 0x380fffff ;  /* 0x380fffff00057882 */ /* 0x000fe20000000000 */
[----:B--2---:R-:W0:Y:S01]  /*4b60*/  F2F.F32.F64 R4, R2 ;  /* 0x0000000200047310 */ /* 0x004e220000301000 */
[----:B------:R-:W-:-:S14]  /*4b70*/  DSETP.GEU.AND P0, PT, |R2|, UR4, PT ;  /* 0x0000000402007e2a */ /* 0x000fdc000bf0e200 */
[----:B0-----:R-:W-:Y:S01]  /*4b80*/  @!P0 FMUL R4, R4, 1.175494350822287508e-38 ;  /* 0x0080000004048820 */ /* 0x001fe20000400000 */
[----:B------:R-:W-:Y:S06]  /*4b90*/  BRA `(.L_x_5844) ;  /* 0x0000000800307947 */ /* 0x000fec0003800000 */
.L_x_5852:
        /* <DEDUP_REMOVED lines=26> */
.L_x_5855:
        /* <DEDUP_REMOVED lines=13> */
.L_x_5854:
[----:B------:R-:W2:Y:S02]  /*4e10*/  LDG.E.U16 R2, desc[UR36][R2.64] ;  /* 0x0000002402027981 */ /* 0x000ea4000c1e1500 */
[----:B--2---:R-:W-:Y:S01]  /*4e20*/  IMAD.U32 R4, R2, 0x10000, RZ ;  /* 0x0001000002047824 */ /* 0x004fe200078e00ff */
[----:B------:R-:W-:Y:S06]  /*4e30*/  BRA `(.L_x_5844) ;  /* 0x0000000400887947 */ /* 0x000fec0003800000 */
.L_x_5851:
        /* <DEDUP_REMOVED lines=11> */
.L_x_5858:
        /* <DEDUP_REMOVED lines=20> */
.L_x_5860:
[----:B------:R-:W-:Y:S05]  /*5030*/  BSYNC B0 ;  /* 0x0000000000007941 */ /* 0x000fea0003800000 */
.L_x_5859:
[----:B------:R-:W-:Y:S01]  /*5040*/  IMAD.SHL.U32 R2, R2, 0x100000, RZ ;  /* 0x0010000002027824 */ /* 0x000fe200078e00ff */
[----:B------:R-:W-:-:S04]  /*5050*/  LEA R3, R0, 0x3b800000, 0x17 ;  /* 0x3b80000000037811 */ /* 0x000fc800078eb8ff */
[----:B------:R-:W-:Y:S01]  /*5060*/  LOP3.LUT R4, R3, R2, R4, 0xfe, !PT ;  /* 0x0000000203047212 */ /* 0x000fe200078efe04 */
[----:B------:R-:W-:Y:S06]  /*5070*/  BRA `(.L_x_5844) ;  /* 0x0000000000f87947 */ /* 0x000fec0003800000 */
.L_x_5857:
        /* <DEDUP_REMOVED lines=20> */
.L_x_5862:
[----:B------:R-:W-:Y:S05]  /*51c0*/  BSYNC B0 ;  /* 0x0000000000007941 */ /* 0x000fea0003800000 */
.L_x_5861:
[----:B------:R-:W-:Y:S01]  /*51d0*/  IMAD.SHL.U32 R2, R2, 0x200000, RZ ;  /* 0x0020000002027824 */ /* 0x000fe200078e00ff */
[----:B------:R-:W-:-:S04]  /*51e0*/  LEA R3, R0, 0x37800000, 0x17 ;  /* 0x3780000000037811 */ /* 0x000fc800078eb8ff */
[----:B------:R-:W-:Y:S01]  /*51f0*/  LOP3.LUT R4, R3, R2, R4, 0xfe, !PT ;  /* 0x0000000203047212 */ /* 0x000fe200078efe04 */
[----:B------:R-:W-:Y:S06]  /*5200*/  BRA `(.L_x_5844) ;  /* 0x0000000000947947 */ /* 0x000fec0003800000 */
.L_x_5856:
        /* <DEDUP_REMOVED lines=14> */
.L_x_5843:
        /* <DEDUP_REMOVED lines=16> */
.L_x_5865:
[----:B------:R-:W-:Y:S01]  /*53f0*/  IMAD.MOV.U32 R4, RZ, RZ, RZ ;  /* 0x000000ffff047224 */ /* 0x000fe200078e00ff */
[----:B------:R-:W-:Y:S06]  /*5400*/  BRA `(.L_x_5844) ;  /* 0x0000000000147947 */ /* 0x000fec0003800000 */
.L_x_5864:
[----:B------:R-:W2:Y:S02]  /*5410*/  LDG.E.64 R4, desc[UR36][R2.64] ;  /* 0x0000002402047981 */ /* 0x000ea4000c1e1b00 */
[----:B--2---:R0:W1:Y:S01]  /*5420*/  I2F.U64 R4, R4 ;  /* 0x0000000400047312 */ /* 0x0040620000301000 */
[----:B------:R-:W-:Y:S05]  /*5430*/  BRA `(.L_x_5844) ;  /* 0x0000000000087947 */ /* 0x000fea0003800000 */
.L_x_5863:
[----:B------:R-:W2:Y:S02]  /*5440*/  LDG.E R2, desc[UR36][R2.64] ;  /* 0x0000002402027981 */ /* 0x000ea4000c1e1900 */
[----:B--2---:R-:W-:-:S07]  /*5450*/  I2FP.F32.U32 R4, R2 ;  /* 0x0000000200047245 */ /* 0x004fce0000201000 */
.L_x_5844:
[----:B------:R-:W-:Y:S05]  /*5460*/  BSYNC B6 ;  /* 0x0000000000067941 */ /* 0x000fea0003800000 */
.L_x_5838:
[----:B012-4-:R-:W3:Y:S01]  /*5470*/  LDC.64 R2, c[0x0][0x420] ;  /* 0x00010800ff027b82 */ /* 0x017ee20000000a00 */
[----:B------:R-:W-:Y:S01]  /*5480*/  BSSY B0, `(.L_x_5866) ;  /* 0x0000027000007945 */ /* 0x000fe20003800000 */
[----:B---3-5:R-:W-:-:S05]  /*5490*/  FMUL.FTZ R0, R4, R2 ;  /* 0x0000000204007220 */ /* 0x028fca0000410000 */
        /* <DEDUP_REMOVED lines=35> */
.L_x_5869:
[----:B------:R-:W-:Y:S05]  /*56d0*/  BSYNC B1 ;  /* 0x0000000000017941 */ /* 0x000fea0003800000 */
.L_x_5868:
[----:B------:R-:W-:-:S07]  /*56e0*/  FMUL.FTZ R4, R7, R4 ;  /* 0x0000000407047220 */ /* 0x000fce0000410000 */
.L_x_5867:
[----:B------:R-:W-:Y:S05]  /*56f0*/  BSYNC B0 ;  /* 0x0000000000007941 */ /* 0x000fea0003800000 */
.L_x_5866:
        /* <DEDUP_REMOVED lines=15> */
.L_x_5873:
[----:B------:R-:W0:Y:S02]  /*57f0*/  F2I.S64.TRUNC R4, R4 ;  /* 0x0000000400047311 */ /* 0x000e24000020d900 */
[----:B0-----:R-:W-:-:S05]  /*5800*/  IMAD.MOV.U32 R3, RZ, RZ, R4 ;  /* 0x000000ffff037224 */ /* 0x001fca00078e0004 */
[----:B------:R0:W-:Y:S01]  /*5810*/  STG.E.U8 desc[UR36][R16.64], R3 ;  /* 0x0000000310007986 */ /* 0x0001e2000c101124 */
[----:B------:R-:W-:Y:S05]  /*5820*/  BRA `(.L_x_5875) ;  /* 0x0000000c00407947 */ /* 0x000fea0003800000 */
.L_x_5872:
        /* <DEDUP_REMOVED lines=9> */
.L_x_5877:
[----:B------:R-:W0:Y:S02]  /*58c0*/  F2I.FTZ.TRUNC.NTZ R3, R4 ;  /* 0x0000000400037305 */ /* 0x000e24000021f100 */
[----:B0-----:R0:W-:Y:S01]  /*58d0*/  STG.E desc[UR36][R16.64], R3 ;  /* 0x0000000310007986 */ /* 0x0011e2000c101924 */
[----:B------:R-:W-:Y:S05]  /*58e0*/  BRA `(.L_x_5875) ;  /* 0x0000000c00107947 */ /* 0x000fea0003800000 */
.L_x_5876:
[----:B------:R-:W0:Y:S02]  /*58f0*/  F2I.FTZ.TRUNC.NTZ R3, R4 ;  /* 0x0000000400037305 */ /* 0x000e24000021f100 */
[----:B0-----:R0:W-:Y:S01]  /*5900*/  STG.E.U16 desc[UR36][R16.64], R3 ;  /* 0x0000000310007986 */ /* 0x0011e2000c101524 */
[----:B------:R-:W-:Y:S05]  /*5910*/  BRA `(.L_x_5875) ;  /* 0x0000000c00047947 */ /* 0x000fea0003800000 */
.L_x_5871:
        /* <DEDUP_REMOVED lines=8> */
.L_x_5879:
[----:B------:R-:W-:-:S05]  /*59a0*/  F2FP.F16.F32.PACK_AB R4, RZ, R4 ;  /* 0x00000004ff04723e */ /* 0x000fca00000000ff */
[----:B------:R0:W-:Y:S01]  /*59b0*/  STG.E.U16 desc[UR36][R16.64], R4 ;  /* 0x0000000410007986 */ /* 0x0001e2000c101524 */
[----:B------:R-:W-:Y:S05]  /*59c0*/  BRA `(.L_x_5875) ;  /* 0x0000000800d87947 */ /* 0x000fea0003800000 */
.L_x_5878:
[----:B------:R-:W-:-:S13]  /*59d0*/  ISETP.NE.AND P0, PT, R0, 0x7, PT ;  /* 0x000000070000780c */ /* 0x000fda0003f05270 */
[----:B------:R-:W-:Y:S05]  /*59e0*/  @!P0 BRA `(.L_x_5880) ;  /* 0x00000000002c8947 */ /* 0x000fea0003800000 */
[----:B------:R-:W-:-:S13]  /*59f0*/  ISETP.NE.AND P0, PT, R0, 0x8, PT ;  /* 0x000000080000780c */ /* 0x000fda0003f05270 */
[----:B------:R-:W-:Y:S05]  /*5a00*/  @!P0 BRA `(.L_x_5881) ;  /* 0x0000000000148947 */ /* 0x000fea0003800000 */
[----:B------:R-:W-:-:S13]  /*5a10*/  ISETP.NE.AND P0, PT, R0, 0x9, PT ;  /* 0x000000090000780c */ /* 0x000fda0003f05270 */
[----:B------:R-:W-:Y:S05]  /*5a20*/  @P0 BRA `(.L_x_5874) ;  /* 0x0000000800680947 */ /* 0x000fea0003800000 */
[----:B------:R-:W-:-:S07]  /*5a30*/  HFMA2.MMA R5, -RZ, RZ, 0, 0 ;  /* 0x00000000ff057435 */ /* 0x000fce00000001ff */
[----:B------:R0:W-:Y:S01]  /*5a40*/  STG.E.64 desc[UR36][R16.64], R4 ;  /* 0x0000000410007986 */ /* 0x0001e2000c101b24 */
[----:B------:R-:W-:Y:S05]  /*5a50*/  BRA `(.L_x_5875) ;  /* 0x0000000800b47947 */ /* 0x000fea0003800000 */
.L_x_5881:
[----:B------:R-:W-:-:S04]  /*5a60*/  F2FP.F16.F32.PACK_AB R3, RZ, R4 ;  /* 0x00000004ff03723e */ /* 0x000fc800000000ff */
[----:B------:R-:W-:-:S05]  /*5a70*/  PRMT R3, R3, 0x5410, RZ ;  /* 0x0000541003037816 */ /* 0x000fca00000000ff */
[----:B------:R0:W-:Y:S01]  /*5a80*/  STG.E desc[UR36][R16.64], R3 ;  /* 0x0000000310007986 */ /* 0x0001e2000c101924 */
[----:B------:R-:W-:Y:S05]  /*5a90*/  BRA `(.L_x_5875) ;  /* 0x0000000800a47947 */ /* 0x000fea0003800000 */
.L_x_5880:
[----:B------:R-:W-:-:S06]  /*5aa0*/  FMUL.FTZ R2, R4, 1 ;  /* 0x3f80000004027820 */ /* 0x000fcc0000410000 */
[----:B------:R-:W0:Y:S02]  /*5ab0*/  F2F.F64.F32 R2, R2 ;  /* 0x0000000200027310 */ /* 0x000e240000201800 */
[----:B0-----:R0:W-:Y:S01]  /*5ac0*/  STG.E.64 desc[UR36][R16.64], R2 ;  /* 0x0000000210007986 */ /* 0x0011e2000c101b24 */
[----:B------:R-:W-:Y:S05]  /*5ad0*/  BRA `(.L_x_5875) ;  /* 0x0000000800947947 */ /* 0x000fea0003800000 */
.L_x_5870:
        /* <DEDUP_REMOVED lines=12> */
.L_x_5884:
[----:B------:R-:W-:Y:S01]  /*5ba0*/  FMUL.FTZ R4, R4, 1 ;  /* 0x3f80000004047820 */ /* 0x000fe20000410000 */
[----:B------:R-:W-:-:S05]  /*5bb0*/  CS2R R6, SRZ ;  /* 0x0000000000067805 */ /* 0x000fca000001ff00 */
[----:B------:R-:W0:Y:S02]  /*5bc0*/  F2F.F64.F32 R4, R4 ;  /* 0x0000000400047310 */ /* 0x000e240000201800 */
[----:B0-----:R0:W-:Y:S01]  /*5bd0*/  STG.E.128 desc[UR36][R16.64], R4 ;  /* 0x0000000410007986 */ /* 0x0011e2000c101d24 */
[----:B------:R-:W-:Y:S05]  /*5be0*/  BRA `(.L_x_5875) ;  /* 0x0000000800507947 */ /* 0x000fea0003800000 */
.L_x_5883:
        /* <DEDUP_REMOVED lines=20> */
.L_x_5888:
[----:B------:R-:W-:Y:S05]  /*5d30*/  BSYNC B0 ;  /* 0x0000000000007941 */ /* 0x000fea0003800000 */
.L_x_5887:
[----:B------:R-:W-:-:S05]  /*5d40*/  LOP3.LUT R5, R0, R5, RZ, 0xfc, !PT ;  /* 0x0000000500057212 */ /* 0x000fca00078efcff */
[----:B------:R0:W-:Y:S01]  /*5d50*/  STG.E.U8 desc[UR36][R16.64], R5 ;  /* 0x0000000510007986 */ /* 0x0001e2000c101124 */
[----:B------:R-:W-:Y:S05]  /*5d60*/  BRA `(.L_x_5875) ;  /* 0x0000000400f07947 */ /* 0x000fea0003800000 */
.L_x_5886:
        /* <DEDUP_REMOVED lines=12> */
.L_x_5890:
[----:B------:R-:W-:Y:S01]  /*5e30*/  IMAD.MOV.U32 R0, RZ, RZ, 0x7f ;  /* 0x0000007fff007424 */ /* 0x000fe200078e00ff */
[----:B------:R-:W-:-:S04]  /*5e40*/  ISETP.GT.U32.AND P0, PT, R2, 0x7f800000, PT ;  /* 0x7f8000000200780c */ /* 0x000fc80003f04070 */
[----:B------:R-:W-:-:S09]  /*5e50*/  SEL R0, R0, 0x7c, P0 ;  /* 0x0000007c00007807 */ /* 0x000fd20000000000 */
.L_x_5891:
[----:B------:R-:W-:Y:S05]  /*5e60*/  BSYNC B0 ;  /* 0x0000000000007941 */ /* 0x000fea0003800000 */
.L_x_5889:
[----:B------:R-:W-:-:S04]  /*5e70*/  LOP3.LUT R4, R4, 0x80000000, RZ, 0xc0, !PT ;  /* 0x8000000004047812 */ /* 0x000fc800078ec0ff */
[----:B------:R-:W-:-:S04]  /*5e80*/  SHF.R.U32.HI R3, RZ, 0x18, R4 ;  /* 0x00000018ff037819 */ /* 0x000fc80000011604 */
[----:B------:R-:W-:-:S05]  /*5e90*/  LOP3.LUT R3, R0, R3, RZ, 0xfc, !PT ;  /* 0x0000000300037212 */ /* 0x000fca00078efcff */
[----:B------:R0:W-:Y:S01]  /*5ea0*/  STG.E.U8 desc[UR36][R16.64], R3 ;  /* 0x0000000310007986 */ /* 0x0001e2000c101124 */
[----:B------:R-:W-:Y:S05]  /*5eb0*/  BRA `(.L_x_5875) ;  /* 0x00000004009c7947 */ /* 0x000fea0003800000 */
.L_x_5885:
[----:B------:R-:W-:-:S05]  /*5ec0*/  F2FP.BF16.F32.PACK_AB R4, RZ, R4 ;  /* 0x00000004ff04723e */ /* 0x000fca00000010ff */
[----:B------:R0:W-:Y:S01]  /*5ed0*/  STG.E.U16 desc[UR36][R16.64], R4 ;  /* 0x0000000410007986 */ /* 0x0001e2000c101524 */
[----:B------:R-:W-:Y:S05]  /*5ee0*/  BRA `(.L_x_5875) ;  /* 0x0000000400907947 */ /* 0x000fea0003800000 */
.L_x_5882:
        /* <DEDUP_REMOVED lines=11> */
.L_x_5894:
        /* <DEDUP_REMOVED lines=16> */
.L_x_5897:
[----:B------:R-:W-:-:S04]  /*60a0*/  LOP3.LUT R4, R4, 0x80000000, RZ, 0xc0, !PT ;  /* 0x8000000004047812 */ /* 0x000fc800078ec0ff */
[----:B------:R-:W-:-:S04]  /*60b0*/  SHF.R.U32.HI R3, RZ, 0x18, R4 ;  /* 0x00000018ff037819 */ /* 0x000fc80000011604 */
[----:B------:R-:W-:-:S04]  /*60c0*/  LOP3.LUT R0, R0, R3, RZ, 0xfc, !PT ;  /* 0x0000000300007212 */ /* 0x000fc800078efcff */
[----:B------:R-:W-:-:S07]  /*60d0*/  PRMT R8, R0, 0x7610, R8 ;  /* 0x0000761000087816 */ /* 0x000fce0000000008 */
.L_x_5896:
[----:B------:R-:W-:Y:S05]  /*60e0*/  BSYNC B0 ;  /* 0x0000000000007941 */ /* 0x000fea0003800000 */
.L_x_5895:
[----:B------:R3:W-:Y:S01]  /*60f0*/  STG.E.U8 desc[UR36][R16.64], R8 ;  /* 0x0000000810007986 */ /* 0x0007e2000c101124 */
[----:B------:R-:W-:Y:S05]  /*6100*/  BRA `(.L_x_5875) ;  /* 0x0000000400087947 */ /* 0x000fea0003800000 */
.L_x_5893:
        /* <DEDUP_REMOVED lines=16> */
.L_x_5900:
[----:B------:R-:W-:-:S04]  /*6210*/  LOP3.LUT R4, R4, 0x80000000, RZ, 0xc0, !PT ;  /* 0x8000000004047812 */ /* 0x000fc800078ec0ff */
[----:B------:R-:W-:-:S04]  /*6220*/  SHF.R.U32.HI R3, RZ, 0x18, R4 ;  /* 0x00000018ff037819 */ /* 0x000fc80000011604 */
[----:B------:R-:W-:-:S04]  /*6230*/  LOP3.LUT R0, R0, R3, RZ, 0xfc, !PT ;  /* 0x0000000300007212 */ /* 0x000fc800078efcff */
[----:B------:R-:W-:-:S07]  /*6240*/  PRMT R8, R0, 0x7610, R8 ;  /* 0x0000761000087816 */ /* 0x000fce0000000008 */
.L_x_5899:
[----:B------:R-:W-:Y:S05]  /*6250*/  BSYNC B0 ;  /* 0x0000000000007941 */ /* 0x000fea0003800000 */
.L_x_5898:
[----:B------:R0:W-:Y:S01]  /*6260*/  STG.E.U8 desc[UR36][R16.64], R8 ;  /* 0x0000000810007986 */ /* 0x0001e2000c101124 */
[----:B------:R-:W-:Y:S05]  /*6270*/  BRA `(.L_x_5875) ;  /* 0x0000000000ac7947 */ /* 0x000fea0003800000 */
.L_x_5892:
        /* <DEDUP_REMOVED lines=21> */
.L_x_5874:
        /* <DEDUP_REMOVED lines=16> */
.L_x_5903:
[----:B------:R-:W-:Y:S05]  /*64d0*/  BRA `(.L_x_5875) ;  /* 0x0000000000147947 */ /* 0x000fea0003800000 */
.L_x_5902:
[----:B------:R-:W0:Y:S02]  /*64e0*/  F2I.U64.TRUNC R4, R4 ;  /* 0x0000000400047311 */ /* 0x000e24000020d800 */
[----:B0-----:R2:W-:Y:S01]  /*64f0*/  STG.E.64 desc[UR36][R16.64], R4 ;  /* 0x0000000410007986 */ /* 0x0015e2000c101b24 */
[----:B------:R-:W-:Y:S05]  /*6500*/  BRA `(.L_x_5875) ;  /* 0x0000000000087947 */ /* 0x000fea0003800000 */
.L_x_5901:
[----:B------:R-:W0:Y:S02]  /*6510*/  F2I.FTZ.U32.TRUNC.NTZ R3, R4 ;  /* 0x0000000400037305 */ /* 0x000e24000021f000 */
[----:B0-----:R0:W-:Y:S02]  /*6520*/  STG.E desc[UR36][R16.64], R3 ;  /* 0x0000000310007986 */ /* 0x0011e4000c101924 */
.L_x_5875:
[----:B------:R-:W-:-:S07]  /*6530*/  VIADD R19, R19, 0x80 ;  /* 0x0000008013137836 */ /* 0x000fce0000000000 */
.L_x_5836:
[----:B------:R-:W-:Y:S05]  /*6540*/  BSYNC B7 ;  /* 0x0000000000077941 */ /* 0x000fea0003800000 */
.L_x_5835:
[----:B------:R-:W-:Y:S01]  /*6550*/  ULDC UR4, c[0x0][0x210] ;  /* 0x0000840000047ab9 */ /* 0x000fe20000000800 */
[----:B------:R-:W-:Y:S01]  /*6560*/  BSSY B7, `(.L_x_5904) ;  /* 0x0000324000077945 */ /* 0x000fe20003800000 */
[----:B------:R-:W-:-:S13]  /*6570*/  ISETP.GE.AND P0, PT, R19, UR4, PT ;  /* 0x0000000413007c0c */ /* 0x000fda000bf06270 */
[----:B------:R-:W-:Y:S05]  /*6580*/  @P0 BRA `(.L_x_5905) ;  /* 0x0000003000840947 */ /* 0x000fea0003800000 */
[----:B0--3--:R-:W0:Y:S01]  /*6590*/  LDC R6, c[0x0][0x218] ;  /* 0x00008600ff067b82 */ /* 0x009e220000000800 */
[----:B------:R-:W-:Y:S01]  /*65a0*/  HFMA2.MMA R0, -RZ, RZ, 0, 0 ;  /* 0x00000000ff007435 */ /* 0x000fe200000001ff */
[----:B-12-4-:R-:W-:Y:S01]  /*65b0*/  IMAD.MOV.U32 R16, RZ, RZ, RZ ;  /* 0x000000ffff107224 */ /* 0x016fe200078e00ff */
        /* <DEDUP_REMOVED lines=300> */
.L_x_5906:
        /* <DEDUP_REMOVED lines=22> */
.L_x_5911:
[----:B------:R-:W2:Y:S02]  /*79e0*/  LDG.E.U8 R2, desc[UR36][R2.64] ;  /* 0x0000002402027981 */ /* 0x000ea4000c1e1100 */
[----:B--2---:R-:W-:Y:S01]  /*79f0*/  I2FP.F32.U32 R4, R2 ;  /* 0x0000000200047245 */ /* 0x004fe20000201000 */
[----:B------:R-:W-:Y:S06]  /*7a00*/  BRA `(.L_x_5913) ;  /* 0x0000000c002c7947 */ /* 0x000fec0003800000 */
.L_x_5910:
        /* <DEDUP_REMOVED lines=9> */
.L_x_5915:
[----:B------:R-:W2:Y:S02]  /*7aa0*/  LDG.E R2, desc[UR36][R2.64] ;  /* 0x0000002402027981 */ /* 0x000ea4000c1e1900 */
[----:B--2---:R-:W-:Y:S01]  /*7ab0*/  I2FP.F32.S32 R4, R2 ;  /* 0x0000000200047245 */ /* 0x004fe20000201400 */
[----:B------:R-:W-:Y:S06]  /*7ac0*/  BRA `(.L_x_5913) ;  /* 0x0000000800fc7947 */ /* 0x000fec0003800000 */
.L_x_5914:
[----:B------:R-:W2:Y:S02]  /*7ad0*/  LDG.E.U16 R2, desc[UR36][R2.64] ;  /* 0x0000002402027981 */ /* 0x000ea4000c1e1500 */
[----:B--2---:R0:W1:Y:S01]  /*7ae0*/  I2F.S16 R4, R2 ;  /* 0x0000000200047306 */ /* 0x0040620000101400 */
[----:B------:R-:W-:Y:S05]  /*7af0*/  BRA `(.L_x_5913) ;  /* 0x0000000800f07947 */ /* 0x000fea0003800000 */
.L_x_5909:
        /* <DEDUP_REMOVED lines=8> */
.L_x_5917:
[----:B------:R-:W2:Y:S02]  /*7b80*/  LDG.E.U16 R2, desc[UR36][R2.64] ;  /* 0x0000002402027981 */ /* 0x000ea4000c1e1500 */
[----:B--2---:R-:W-:Y:S01]  /*7b90*/  HADD2.F32 R4, -RZ, R2.H0_H0 ;  /* 0x20000002ff047230 */ /* 0x004fe20000004100 */
[----:B------:R-:W-:Y:S06]  /*7ba0*/  BRA `(.L_x_5913) ;  /* 0x0000000800c47947 */ /* 0x000fec0003800000 */
.L_x_5916:
        /* <DEDUP_REMOVED lines=8> */
.L_x_5919:
[----:B------:R-:W2:Y:S02]  /*7c30*/  LDG.E.U16 R2, desc[UR36][R2.64] ;  /* 0x0000002402027981 */ /* 0x000ea4000c1e1500 */
[----:B--2---:R-:W-:Y:S01]  /*7c40*/  HADD2.F32 R4, -RZ, R2.H0_H0 ;  /* 0x20000002ff047230 */ /* 0x004fe20000004100 */
[----:B------:R-:W-:Y:S06]  /*7c50*/  BRA `(.L_x_5913) ;  /* 0x0000000800987947 */ /* 0x000fec0003800000 */
.L_x_5918:
[----:B------:R-:W2:Y:S01]  /*7c60*/  LDG.E.64 R2, desc[UR36][R2.64] ;  /* 0x0000002402027981 */ /* 0x000ea2000c1e1b00 */
[----:B------:R-:W-:Y:S01]  /*7c70*/  UMOV UR4, 0xf0000000 ;  /* 0xf000000000047882 */ /* 0x000fe20000000000 */
[----:B------:R-:W-:Y:S01]  /*7c80*/  UMOV UR5, 0x380fffff ;  /* 0x380fffff00057882 */ /* 0x000fe20000000000 */
[----:B--2---:R-:W0:Y:S01]  /*7c90*/  F2F.F32.F64 R4, R2 ;  /* 0x0000000200047310 */ /* 0x004e220000301000 */
[----:B------:R-:W-:-:S14]  /*7ca0*/  DSETP.GEU.AND P0, PT, |R2|, UR4, PT ;  /* 0x0000000402007e2a */ /* 0x000fdc000bf0e200 */
[----:B0-----:R-:W-:Y:S01]  /*7cb0*/  @!P0 FMUL R4, R4, 1.175494350822287508e-38 ;  /* 0x0080000004048820 */ /* 0x001fe20000400000 */
[----:B------:R-:W-:Y:S06]  /*7cc0*/  BRA `(.L_x_5913) ;  /* 0x00000008007c7947 */ /* 0x000fec0003800000 */
.L_x_5908:
        /* <DEDUP_REMOVED lines=12> */
.L_x_5922:
[----:B------:R-:W2:Y:S01]  /*7d90*/  LDG.E.64 R2, desc[UR36][R2.64] ;  /* 0x0000002402027981 */ /* 0x000ea2000c1e1b00 */
[----:B------:R-:W-:Y:S01]  /*7da0*/  UMOV UR4, 0xf0000000 ;  /* 0xf000000000047882 */ /* 0x000fe20000000000 */
[----:B------:R-:W-:Y:S01]  /*7db0*/  UMOV UR5, 0x380fffff ;  /* 0x380fffff00057882 */ /* 0x000fe20000000000 */
[----:B--2---:R-:W0:Y:S01]  /*7dc0*/  F2F.F32.F64 R4, R2 ;  /* 0x0000000200047310 */ /* 0x004e220000301000 */
[----:B------:R-:W-:-:S14]  /*7dd0*/  DSETP.GEU.AND P0, PT, |R2|, UR4, PT ;  /* 0x0000000402007e2a */ /* 0x000fdc000bf0e200 */
[----:B0-----:R-:W-:Y:S01]  /*7de0*/  @!P0 FMUL R4, R4, 1.175494350822287508e-38 ;  /* 0x0080000004048820 */ /* 0x001fe20000400000 */
[----:B------:R-:W-:Y:S06]  /*7df0*/  BRA `(.L_x_5913) ;  /* 0x0000000800307947 */ /* 0x000fec0003800000 */
.L_x_5921:
        /* <DEDUP_REMOVED lines=26> */
.L_x_5924:
        /* <DEDUP_REMOVED lines=13> */
.L_x_5923:
[----:B------:R-:W2:Y:S02]  /*8070*/  LDG.E.U16 R2, desc[UR36][R2.64] ;  /* 0x0000002402027981 */ /* 0x000ea4000c1e1500 */
[----:B--2---:R-:W-:Y:S01]  /*8080*/  SHF.L.U32 R4, R2, 0x10, RZ ;  /* 0x0000001002047819 */ /* 0x004fe200000006ff */
[----:B------:R-:W-:Y:S06]  /*8090*/  BRA `(.L_x_5913) ;  /* 0x0000000400887947 */ /* 0x000fec0003800000 */
.L_x_5920:
        /* <DEDUP_REMOVED lines=11> */
.L_x_5927:
        /* <DEDUP_REMOVED lines=20> */
.L_x_5929:
[----:B------:R-:W-:Y:S05]  /*8290*/  BSYNC B0 ;  /* 0x0000000000007941 */ /* 0x000fea0003800000 */
.L_x_5928:
[----:B------:R-:W-:Y:S01]  /*82a0*/  IMAD.SHL.U32 R2, R2, 0x100000, RZ ;  /* 0x0010000002027824 */ /* 0x000fe200078e00ff */
[----:B------:R-:W-:-:S04]  /*82b0*/  LEA R3, R0, 0x3b800000, 0x17 ;  /* 0x3b80000000037811 */ /* 0x000fc800078eb8ff */
[----:B------:R-:W-:Y:S01]  /*82c0*/  LOP3.LUT R4, R3, R2, R4, 0xfe, !PT ;  /* 0x0000000203047212 */ /* 0x000fe200078efe04 */
[----:B------:R-:W-:Y:S06]  /*82d0*/  BRA `(.L_x_5913) ;  /* 0x0000000000f87947 */ /* 0x000fec0003800000 */
.L_x_5926:
        /* <DEDUP_REMOVED lines=20> */
.L_x_5931:
[----:B------:R-:W-:Y:S05]  /*8420*/  BSYNC B0 ;  /* 0x0000000000007941 */ /* 0x000fea0003800000 */
.L_x_5930:
[----:B------:R-:W-:Y:S01]  /*8430*/  IMAD.SHL.U32 R2, R2, 0x200000, RZ ;  /* 0x0020000002027824 */ /* 0x000fe200078e00ff */
[----:B------:R-:W-:-:S04]  /*8440*/  LEA R3, R0, 0x37800000, 0x17 ;  /* 0x3780000000037811 */ /* 0x000fc800078eb8ff */
[----:B------:R-:W-:Y:S01]  /*8450*/  LOP3.LUT R4, R3, R2, R4, 0xfe, !PT ;  /* 0x0000000203047212 */ /* 0x000fe200078efe04 */
[----:B------:R-:W-:Y:S06]  /*8460*/  BRA `(.L_x_5913) ;  /* 0x0000000000947947 */ /* 0x000fec0003800000 */
.L_x_5925:
        /* <DEDUP_REMOVED lines=14> */
.L_x_5912:
[----:B------:R-:W-:Y:S01]  /*8550*/  MOV R2, 0x0 ;  /* 0x0000000000027802 */ /* 0x000fe20000000f00 */
[----:B------:R-:W-:Y:S01]  /*8560*/  ULDC.64 UR4, c[0x4][0x128] ;  /* 0x01004a0000047ab9 */ /* 0x000fe20000000a00 */
[----:B------:R-:W-:Y:S01]  /*8570*/  ULDC.64 UR6, c[0x4][0x18] ;  /* 0x0100060000067ab9 */ /* 0x000fe20000000a00 */
[----:B------:R-:W-:Y:S01]  /*8580*/  IMAD.U32 R4, RZ, RZ, UR4 ;  /* 0x00000004ff047e24 */ /* 0x000fe2000f8e00ff */
[----:B------:R-:W-:Y:S01]  /*8590*/  HFMA2.MMA R12, -RZ, RZ, 0, 5.9604644775390625e-08 ;  /* 0x00000001ff0c7435 */ /* 0x000fe200000001ff */
        /* <DEDUP_REMOVED lines=10> */
[----:B0-----:R-:W-:Y:S05]  /*8640*/  CALL.ABS.NOINC R2 ;  /* 0x0000000002007343 */ /* 0x001fea0003c00000 */
.L_x_5934:
[----:B------:R-:W-:Y:S01]  /*8650*/  IMAD.MOV.U32 R4, RZ, RZ, RZ ;  /* 0x000000ffff047224 */ /* 0x000fe200078e00ff */
[----:B------:R-:W-:Y:S06]  /*8660*/  BRA `(.L_x_5913) ;  /* 0x0000000000147947 */ /* 0x000fec0003800000 */
.L_x_5933:
[----:B------:R-:W2:Y:S02]  /*8670*/  LDG.E.64 R4, desc[UR36][R2.64] ;  /* 0x0000002402047981 */ /* 0x000ea4000c1e1b00 */
[----:B--2---:R0:W1:Y:S01]  /*8680*/  I2F.U64 R4, R4 ;  /* 0x0000000400047312 */ /* 0x0040620000301000 */
[----:B------:R-:W-:Y:S05]  /*8690*/  BRA `(.L_x_5913) ;  /* 0x0000000000087947 */ /* 0x000fea0003800000 */
.L_x_5932:
[----:B------:R-:W2:Y:S02]  /*86a0*/  LDG.E R2, desc[UR36][R2.64] ;  /* 0x0000002402027981 */ /* 0x000ea4000c1e1900 */
[----:B--2---:R-:W-:-:S07]  /*86b0*/  I2FP.F32.U32 R4, R2 ;  /* 0x0000000200047245 */ /* 0x004fce0000201000 */
.L_x_5913:
[----:B------:R-:W-:Y:S05]  /*86c0*/  BSYNC B6 ;  /* 0x0000000000067941 */ /* 0x000fea0003800000 */
.L_x_5907:
[----:B0-2---:R-:W1:Y:S01]  /*86d0*/  LDC.64 R2, c[0x0][0x420] ;  /* 0x00010800ff027b82 */ /* 0x005e620000000a00 */
[----:B------:R-:W-:Y:S01]  /*86e0*/  BSSY B0, `(.L_x_5935) ;  /* 0x0000027000007945 */ /* 0x000fe20003800000 */
[----:B-1-3-5:R-:W-:-:S05]  /*86f0*/  FMUL.FTZ R0, R4, R2 ;  /* 0x0000000204007220 */ /* 0x02afca0000410000 */
        /* <DEDUP_REMOVED lines=35> */
.L_x_5938:
[----:B------:R-:W-:Y:S05]  /*8930*/  BSYNC B1 ;  /* 0x0000000000017941 */ /* 0x000fea0003800000 */
.L_x_5937:
[----:B------:R-:W-:-:S07]  /*8940*/  FMUL.FTZ R4, R7, R4 ;  /* 0x0000000407047220 */ /* 0x000fce0000410000 */
.L_x_5936:
[----:B------:R-:W-:Y:S05]  /*8950*/  BSYNC B0 ;  /* 0x0000000000007941 */ /* 0x000fea0003800000 */
.L_x_5935:
        /* <DEDUP_REMOVED lines=15> */
.L_x_5942:
[----:B----4-:R-:W0:Y:S02]  /*8a50*/  F2I.S64.TRUNC R4, R4 ;  /* 0x0000000400047311 */ /* 0x010e24000020d900 */
[----:B0-----:R-:W-:-:S05]  /*8a60*/  IMAD.MOV.U32 R3, RZ, RZ, R4 ;  /* 0x000000ffff037224 */ /* 0x001fca00078e0004 */
[----:B------:R0:W-:Y:S01]  /*8a70*/  STG.E.U8 desc[UR36][R16.64], R3 ;  /* 0x0000000310007986 */ /* 0x0001e2000c101124 */
[----:B------:R-:W-:Y:S05]  /*8a80*/  BRA `(.L_x_5944) ;  /* 0x0000000c00407947 */ /* 0x000fea0003800000 */
.L_x_5941:
        /* <DEDUP_REMOVED lines=9> */
.L_x_5946:
[----:B------:R-:W0:Y:S02]  /*8b20*/  F2I.FTZ.TRUNC.NTZ R3, R4 ;  /* 0x0000000400037305 */ /* 0x000e24000021f100 */
[----:B0-----:R3:W-:Y:S01]  /*8b30*/  STG.E desc[UR36][R16.64], R3 ;  /* 0x0000000310007986 */ /* 0x0017e2000c101924 */
[----:B------:R-:W-:Y:S05]  /*8b40*/  BRA `(.L_x_5944) ;  /* 0x0000000c00107947 */ /* 0x000fea0003800000 */
.L_x_5945:
[----:B------:R-:W0:Y:S02]  /*8b50*/  F2I.FTZ.TRUNC.NTZ R3, R4 ;  /* 0x0000000400037305 */ /* 0x000e24000021f100 */
[----:B0-----:R2:W-:Y:S01]  /*8b60*/  STG.E.U16 desc[UR36][R16.64], R3 ;  /* 0x0000000310007986 */ /* 0x0015e2000c101524 */
[----:B------:R-:W-:Y:S05]  /*8b70*/  BRA `(.L_x_5944) ;  /* 0x0000000c00047947 */ /* 0x000fea0003800000 */
.L_x_5940:
        /* <DEDUP_REMOVED lines=8> */
.L_x_5948:
[----:B------:R-:W-:-:S05]  /*8c00*/  F2FP.F16.F32.PACK_AB R4, RZ, R4 ;  /* 0x00000004ff04723e */ /* 0x000fca00000000ff */
[----:B------:R0:W-:Y:S01]  /*8c10*/  STG.E.U16 desc[UR36][R16.64], R4 ;  /* 0x0000000410007986 */ /* 0x0001e2000c101524 */
[----:B------:R-:W-:Y:S05]  /*8c20*/  BRA `(.L_x_5944) ;  /* 0x0000000800d87947 */ /* 0x000fea0003800000 */
.L_x_5947:
        /* <DEDUP_REMOVED lines=9> */
.L_x_5950:
[----:B------:R-:W-:-:S04]  /*8cc0*/  F2FP.F16.F32.PACK_AB R3, RZ, R4 ;  /* 0x00000004ff03723e */ /* 0x000fc800000000ff */
[----:B------:R-:W-:-:S05]  /*8cd0*/  PRMT R3, R3, 0x5410, RZ ;  /* 0x0000541003037816 */ /* 0x000fca00000000ff */
[----:B------:R0:W-:Y:S01]  /*8ce0*/  STG.E desc[UR36][R16.64], R3 ;  /* 0x0000000310007986 */ /* 0x0001e2000c101924 */
[----:B------:R-:W-:Y:S05]  /*8cf0*/  BRA `(.L_x_5944) ;  /* 0x0000000800a47947 */ /* 0x000fea0003800000 */
.L_x_5949:
[----:B------:R-:W-:-:S06]  /*8d00*/  FMUL.FTZ R2, R4, 1 ;  /* 0x3f80000004027820 */ /* 0x000fcc0000410000 */
[----:B------:R-:W0:Y:S02]  /*8d10*/  F2F.F64.F32 R2, R2 ;  /* 0x0000000200027310 */ /* 0x000e240000201800 */
[----:B0-----:R0:W-:Y:S01]  /*8d20*/  STG.E.64 desc[UR36][R16.64], R2 ;  /* 0x0000000210007986 */ /* 0x0011e2000c101b24 */
[----:B------:R-:W-:Y:S05]  /*8d30*/  BRA `(.L_x_5944) ;  /* 0x0000000800947947 */ /* 0x000fea0003800000 */
.L_x_5939:
        /* <DEDUP_REMOVED lines=12> */
.L_x_5953:
[----:B------:R-:W-:Y:S01]  /*8e00*/  FMUL.FTZ R4, R4, 1 ;  /* 0x3f80000004047820 */ /* 0x000fe20000410000 */
[----:B------:R-:W-:-:S05]  /*8e10*/  CS2R R6, SRZ ;  /* 0x0000000000067805 */ /* 0x000fca000001ff00 */
[----:B----4-:R-:W0:Y:S02]  /*8e20*/  F2F.F64.F32 R4, R4 ;  /* 0x0000000400047310 */ /* 0x010e240000201800 */
[----:B0-----:R0:W-:Y:S01]  /*8e30*/  STG.E.128 desc[UR36][R16.64], R4 ;  /* 0x0000000410007986 */ /* 0x0011e2000c101d24 */
[----:B------:R-:W-:Y:S05]  /*8e40*/  BRA `(.L_x_5944) ;  /* 0x0000000800507947 */ /* 0x000fea0003800000 */
.L_x_5952:
        /* <DEDUP_REMOVED lines=20> */
.L_x_5957:
[----:B------:R-:W-:Y:S05]  /*8f90*/  BSYNC B0 ;  /* 0x0000000000007941 */ /* 0x000fea0003800000 */
.L_x_5956:
[----:B------:R-:W-:-:S05]  /*8fa0*/  LOP3.LUT R5, R0, R5, RZ, 0xfc, !PT ;  /* 0x0000000500057212 */ /* 0x000fca00078efcff */
[----:B------:R0:W-:Y:S01]  /*8fb0*/  STG.E.U8 desc[UR36][R16.64], R5 ;  /* 0x0000000510007986 */ /* 0x0001e2000c101124 */
[----:B------:R-:W-:Y:S05]  /*8fc0*/  BRA `(.L_x_5944) ;  /* 0x0000000400f07947 */ /* 0x000fea0003800000 */
.L_x_5955:
        /* <DEDUP_REMOVED lines=12> */
.L_x_5959:
[----:B------:R-:W-:Y:S01]  /*9090*/  IMAD.MOV.U32 R0, RZ, RZ, 0x7f ;  /* 0x0000007fff007424 */ /* 0x000fe200078e00ff */
[----:B------:R-:W-:-:S04]  /*90a0*/  ISETP.GT.U32.AND P0, PT, R2, 0x7f800000, PT ;  /* 0x7f8000000200780c */ /* 0x000fc80003f04070 */
[----:B------:R-:W-:-:S09]  /*90b0*/  SEL R0, R0, 0x7c, P0 ;  /* 0x0000007c00007807 */ /* 0x000fd20000000000 */
.L_x_5960:
[----:B------:R-:W-:Y:S05]  /*90c0*/  BSYNC B0 ;  /* 0x0000000000007941 */ /* 0x000fea0003800000 */
.L_x_5958:
[----:B------:R-:W-:-:S04]  /*90d0*/  LOP3.LUT R4, R4, 0x80000000, RZ, 0xc0, !PT ;  /* 0x8000000004047812 */ /* 0x000fc800078ec0ff */
[----:B------:R-:W-:-:S04]  /*90e0*/  SHF.R.U32.HI R3, RZ, 0x18, R4 ;  /* 0x00000018ff037819 */ /* 0x000fc80000011604 */
[----:B------:R-:W-:-:S05]  /*90f0*/  LOP3.LUT R3, R0, R3, RZ, 0xfc, !PT ;  /* 0x0000000300037212 */ /* 0x000fca00078efcff */
[----:B------:R0:W-:Y:S01]  /*9100*/  STG.E.U8 desc[UR36][R16.64], R3 ;  /* 0x0000000310007986 */ /* 0x0001e2000c101124 */
[----:B------:R-:W-:Y:S05]  /*9110*/  BRA `(.L_x_5944) ;  /* 0x00000004009c7947 */ /* 0x000fea0003800000 */
.L_x_5954:
[----:B------:R-:W-:-:S05]  /*9120*/  F2FP.BF16.F32.PACK_AB R4, RZ, R4 ;  /* 0x00000004ff04723e */ /* 0x000fca00000010ff */
[----:B------:R0:W-:Y:S01]  /*9130*/  STG.E.U16 desc[UR36][R16.64], R4 ;  /* 0x0000000410007986 */ /* 0x0001e2000c101524 */
[----:B------:R-:W-:Y:S05]  /*9140*/  BRA `(.L_x_5944) ;  /* 0x0000000400907947 */ /* 0x000fea0003800000 */
.L_x_5951:
        /* <DEDUP_REMOVED lines=11> */
.L_x_5963:
        /* <DEDUP_REMOVED lines=16> */
.L_x_5966:
[----:B------:R-:W-:-:S04]  /*9300*/  LOP3.LUT R4, R4, 0x80000000, RZ, 0xc0, !PT ;  /* 0x8000000004047812 */ /* 0x000fc800078ec0ff */
[----:B------:R-:W-:-:S04]  /*9310*/  SHF.R.U32.HI R3, RZ, 0x18, R4 ;  /* 0x00000018ff037819 */ /* 0x000fc80000011604 */
[----:B------:R-:W-:-:S04]  /*9320*/  LOP3.LUT R0, R0, R3, RZ, 0xfc, !PT ;  /* 0x0000000300007212 */ /* 0x000fc800078efcff */
[----:B------:R-:W-:-:S07]  /*9330*/  PRMT R8, R0, 0x7610, R8 ;  /* 0x0000761000087816 */ /* 0x000fce0000000008 */
.L_x_5965:
[----:B------:R-:W-:Y:S05]  /*9340*/  BSYNC B0 ;  /* 0x0000000000007941 */ /* 0x000fea0003800000 */
.L_x_5964:
[----:B------:R0:W-:Y:S01]  /*9350*/  STG.E.U8 desc[UR36][R16.64], R8 ;  /* 0x0000000810007986 */ /* 0x0001e2000c101124 */
[----:B------:R-:W-:Y:S05]  /*9360*/  BRA `(.L_x_5944) ;  /* 0x0000000400087947 */ /* 0x000fea0003800000 */
.L_x_5962:
        /* <DEDUP_REMOVED lines=16> */
.L_x_5969:
[----:B------:R-:W-:-:S04]  /*9470*/  LOP3.LUT R4, R4, 0x80000000, RZ, 0xc0, !PT ;  /* 0x8000000004047812 */ /* 0x000fc800078ec0ff */
[----:B------:R-:W-:-:S04]  /*9480*/  SHF.R.U32.HI R3, RZ, 0x18, R4 ;  /* 0x00000018ff037819 */ /* 0x000fc80000011604 */
[----:B------:R-:W-:-:S04]  /*9490*/  LOP3.LUT R0, R0, R3, RZ, 0xfc, !PT ;  /* 0x0000000300007212 */ /* 0x000fc800078efcff */
[----:B------:R-:W-:-:S07]  /*94a0*/  PRMT R8, R0, 0x7610, R8 ;  /* 0x0000761000087816 */ /* 0x000fce0000000008 */
.L_x_5968:
[----:B------:R-:W-:Y:S05]  /*94b0*/  BSYNC B0 ;  /* 0x0000000000007941 */ /* 0x000fea0003800000 */
.L_x_5967:
[----:B------:R0:W-:Y:S01]  /*94c0*/  STG.E.U8 desc[UR36][R16.64], R8 ;  /* 0x0000000810007986 */ /* 0x0001e2000c101124 */
[----:B------:R-:W-:Y:S05]  /*94d0*/  BRA `(.L_x_5944) ;  /* 0x0000000000ac7947 */ /* 0x000fea0003800000 */
.L_x_5961:
        /* <DEDUP_REMOVED lines=21> */
.L_x_5943:
[----:B------:R-:W-:Y:S01]  /*9630*/  MOV R0, 0x0 ;  /* 0x0000000000007802 */ /* 0x000fe20000000f00 */
[----:B------:R-:W-:Y:S01]  /*9640*/  ULDC.64 UR4, c[0x4][0x128] ;  /* 0x01004a0000047ab9 */ /* 0x000fe20000000a00 */
[----:B------:R-:W-:Y:S01]  /*9650*/  ULDC.64 UR6, c[0x4][0x20] ;  /* 0x0100080000067ab9 */ /* 0x000fe20000000a00 */
[----:B------:R-:W-:Y:S01]  /*9660*/  IMAD.U32 R4, RZ, RZ, UR4 ;  /* 0x00000004ff047e24 */ /* 0x000fe2000f8e00ff */
[----:B------:R0:W1:Y:S01]  /*9670*/  LDC.64 R2, c[0x4][R0] ;  /* 0x0100000000027b82 */ /* 0x0000620000000a00 */
[----:B----4-:R-:W-:Y:S01]  /*9680*/  MOV R5, UR5 ;  /* 0x0000000500057c02 */ /* 0x010fe20008000f00 */
        /* <DEDUP_REMOVED lines=10> */
.L_x_5972:
[----:B------:R-:W-:Y:S05]  /*9730*/  BRA `(.L_x_5944) ;  /* 0x0000000000147947 */ /* 0x000fea0003800000 */
.L_x_5971:
[----:B----4-:R-:W0:Y:S02]  /*9740*/  F2I.U64.TRUNC R4, R4 ;  /* 0x0000000400047311 */ /* 0x010e24000020d800 */
[----:B0-----:R0:W-:Y:S01]  /*9750*/  STG.E.64 desc[UR36][R16.64], R4 ;  /* 0x0000000410007986 */ /* 0x0011e2000c101b24 */
[----:B------:R-:W-:Y:S05]  /*9760*/  BRA `(.L_x_5944) ;  /* 0x0000000000087947 */ /* 0x000fea0003800000 */
.L_x_5970:
[----:B------:R-:W0:Y:S02]  /*9770*/  F2I.FTZ.U32.TRUNC.NTZ R3, R4 ;  /* 0x0000000400037305 */ /* 0x000e24000021f000 */
[----:B0-----:R0:W-:Y:S02]  /*9780*/  STG.E desc[UR36][R16.64], R3 ;  /* 0x0000000310007986 */ /* 0x0011e4000c101924 */
.L_x_5944:
[----:B------:R-:W-:-:S07]  /*9790*/  VIADD R19, R19, 0x80 ;  /* 0x0000008013137836 */ /* 0x000fce0000000000 */
.L_x_5905:
[----:B------:R-:W-:Y:S05]  /*97a0*/  BSYNC B7 ;  /* 0x0000000000077941 */ /* 0x000fea0003800000 */
.L_x_5904:
[----:B------:R-:W-:Y:S02]  /*97b0*/  ULDC UR4, c[0x0][0x210] ;  /* 0x0000840000047ab9 */ /* 0x000fe40000000800 */
[----:B------:R-:W-:-:S13]  /*97c0*/  ISETP.GE.AND P0, PT, R19, UR4, PT ;  /* 0x0000000413007c0c */ /* 0x000fda000bf06270 */
[----:B------:R-:W-:Y:S05]  /*97d0*/  @P0 EXIT ;  /* 0x000000000000094d */ /* 0x000fea0003800000 */
[----:B0--3--:R-:W0:Y:S01]  /*97e0*/  LDC R6, c[0x0][0x218] ;  /* 0x00008600ff067b82 */ /* 0x009e220000000800 */
[----:B------:R-:W-:Y:S02]  /*97f0*/  IMAD.MOV.U32 R0, RZ, RZ, RZ ;  /* 0x000000ffff007224 */ /* 0x000fe400078e00ff */
        /* <DEDUP_REMOVED lines=301> */
.L_x_5973:
        /* <DEDUP_REMOVED lines=22> */
.L_x_5978:
[----:B------:R-:W2:Y:S02]  /*ac30*/  LDG.E.U8 R2, desc[UR36][R2.64] ;  /* 0x0000002402027981 */ /* 0x000ea4000c1e1100 */
[----:B--2---:R-:W-:Y:S01]  /*ac40*/  I2FP.F32.U32 R4, R2 ;  /* 0x0000000200047245 */ /* 0x004fe20000201000 */
[----:B------:R-:W-:Y:S06]  /*ac50*/  BRA `(.L_x_5980) ;  /* 0x0000000c002c7947 */ /* 0x000fec0003800000 */
.L_x_5977:
        /* <DEDUP_REMOVED lines=9> */
.L_x_5982:
[----:B------:R-:W2:Y:S02]  /*acf0*/  LDG.E R2, desc[UR36][R2.64] ;  /* 0x0000002402027981 */ /* 0x000ea4000c1e1900 */
[----:B--2---:R-:W-:Y:S01]  /*ad00*/  I2FP.F32.S32 R4, R2 ;  /* 0x0000000200047245 */ /* 0x004fe20000201400 */
[----:B------:R-:W-:Y:S06]  /*ad10*/  BRA `(.L_x_5980) ;  /* 0x0000000800fc7947 */ /* 0x000fec0003800000 */
.L_x_5981:
[----:B------:R-:W2:Y:S02]  /*ad20*/  LDG.E.U16 R2, desc[UR36][R2.64] ;  /* 0x0000002402027981 */ /* 0x000ea4000c1e1500 */
[----:B--2---:R2:W3:Y:S01]  /*ad30*/  I2F.S16 R4, R2 ;  /* 0x0000000200047306 */ /* 0x0044e20000101400 */
[----:B------:R-:W-:Y:S05]  /*ad40*/  BRA `(.L_x_5980) ;  /* 0x0000000800f07947 */ /* 0x000fea0003800000 */
.L_x_5976:
        /* <DEDUP_REMOVED lines=8> */
.L_x_5984:
[----:B------:R-:W2:Y:S02]  /*add0*/  LDG.E.U16 R2, desc[UR36][R2.64] ;  /* 0x0000002402027981 */ /* 0x000ea4000c1e1500 */
[----:B--2---:R-:W-:Y:S01]  /*ade0*/  HADD2.F32 R4, -RZ, R2.H0_H0 ;  /* 0x20000002ff047230 */ /* 0x004fe20000004100 */
[----:B------:R-:W-:Y:S06]  /*adf0*/  BRA `(.L_x_5980) ;  /* 0x0000000800c47947 */ /* 0x000fec0003800000 */
.L_x_5983:
        /* <DEDUP_REMOVED lines=8> */
.L_x_5986:
[----:B------:R-:W2:Y:S02]  /*ae80*/  LDG.E.U16 R2, desc[UR36][R2.64] ;  /* 0x0000002402027981 */ /* 0x000ea4000c1e1500 */
[----:B--2---:R-:W-:Y:S01]  /*ae90*/  HADD2.F32 R4, -RZ, R2.H0_H0 ;  /* 0x20000002ff047230 */ /* 0x004fe20000004100 */
[----:B------:R-:W-:Y:S06]  /*aea0*/  BRA `(.L_x_5980) ;  /* 0x0000000800987947 */ /* 0x000fec0003800000 */
.L_x_5985:
[----:B------:R-:W2:Y:S01]  /*aeb0*/  LDG.E.64 R2, desc[UR36][R2.64] ;  /* 0x0000002402027981 */ /* 0x000ea2000c1e1b00 */
[----:B------:R-:W-:Y:S01]  /*aec0*/  UMOV UR4, 0xf0000000 ;  /* 0xf000000000047882 */ /* 0x000fe20000000000 */
[----:B------:R-:W-:Y:S01]  /*aed0*/  UMOV UR5, 0x380fffff ;  /* 0x380fffff00057882 */ /* 0x000fe20000000000 */
[----:B--2---:R-:W0:Y:S01]  /*aee0*/  F2F.F32.F64 R4, R2 ;  /* 0x0000000200047310 */ /* 0x004e220000301000 */
[----:B------:R-:W-:-:S14]  /*aef0*/  DSETP.GEU.AND P0, PT, |R2|, UR4, PT ;  /* 0x0000000402007e2a */ /* 0x000fdc000bf0e200 */
[----:B0-----:R-:W-:Y:S01]  /*af00*/  @!P0 FMUL R4, R4, 1.175494350822287508e-38 ;  /* 0x0080000004048820 */ /* 0x001fe20000400000 */
[----:B------:R-:W-:Y:S06]  /*af10*/  BRA `(.L_x_5980) ;  /* 0x00000008007c7947 */ /* 0x000fec0003800000 */
.L_x_5975:
        /* <DEDUP_REMOVED lines=12> */
.L_x_5989:
[----:B------:R-:W2:Y:S01]  /*afe0*/  LDG.E.64 R2, desc[UR36][R2.64] ;  /* 0x0000002402027981 */ /* 0x000ea2000c1e1b00 */
[----:B------:R-:W-:Y:S01]  /*aff0*/  UMOV UR4, 0xf0000000 ;  /* 0xf000000000047882 */ /* 0x000fe20000000000 */
[----:B------:R-:W-:Y:S01]  /*b000*/  UMOV UR5, 0x380fffff ;  /* 0x380fffff00057882 */ /* 0x000fe20000000000 */
[----:B--2---:R-:W0:Y:S01]  /*b010*/  F2F.F32.F64 R4, R2 ;  /* 0x0000000200047310 */ /* 0x004e220000301000 */
[----:B------:R-:W-:-:S14]  /*b020*/  DSETP.GEU.AND P0, PT, |R2|, UR4, PT ;  /* 0x0000000402007e2a */ /* 0x000fdc000bf0e200 */
[----:B0-----:R-:W-:Y:S01]  /*b030*/  @!P0 FMUL R4, R4, 1.175494350822287508e-38 ;  /* 0x0080000004048820 */ /* 0x001fe20000400000 */
[----:B------:R-:W-:Y:S06]  /*b040*/  BRA `(.L_x_5980) ;  /* 0x0000000800307947 */ /* 0x000fec0003800000 */
.L_x_5988:
[----:B------:R-:W-:-:S13]  /*b050*/  ISETP.NE.AND P0, PT, R4, 0xf, PT ;  /* 0x0000000f0400780c */ /* 0x000fda0003f05270 */
[----:B------:R-:W-:Y:S05]  /*b060*/  @!P0 BRA `(.L_x_5990) ;  /* 0x0000000000948947 */ /* 0x000fea0003800000 */
[----:B------:R-:W-:-:S13]  /*b070*/  ISETP.NE.AND P0, PT, R4, 0x17, PT ;  /* 0x000000170400780c */ /* 0x000fda0003f05270 */
[----:B------:R-:W-:Y:S05]  /*b080*/  @!P0 BRA `(.L_x_5991) ;  /* 0x0000000000588947 */ /* 0x000fea0003800000 */
[----:B------:R-:W-:-:S13]  /*b090*/  ISETP.NE.AND P0, PT, R4, 0x18, PT ;  /* 0x000000180400780c */ /* 0x000fda0003f05270 */
[----:B------:R-:W-:Y:S05]  /*b0a0*/  @P0 BRA `(.L_x_5979) ;  /* 0x0000000400bc0947 */ /* 0x000fea0003800000 */
[----:B------:R-:W2:Y:S01]  /*b0b0*/  LDG.E.U8 R4, desc[UR36][R2.64] ;  /* 0x0000002402047981 */ /* 0x000ea2000c1e1100 */
[----:B------:R-:W-:Y:S01]  /*b0c0*/  IMAD.MOV.U32 R8, RZ, RZ, -0x800000 ;  /* 0xff800000ff087424 */ /* 0x000fe200078e00ff */
[----:B--2---:R-:W-:-:S04]  /*b0d0*/  SHF.L.U32 R4, R4, 0x18, RZ ;  /* 0x0000001804047819 */ /* 0x004fc800000006ff */
        /* <DEDUP_REMOVED lines=17> */
.L_x_5991:
        /* <DEDUP_REMOVED lines=13> */
.L_x_5990:
[----:B------:R-:W2:Y:S02]  /*b2c0*/  LDG.E.U16 R2, desc[UR36][R2.64] ;  /* 0x0000002402027981 */ /* 0x000ea4000c1e1500 */
[----:B--2---:R-:W-:Y:S01]  /*b2d0*/  IMAD.U32 R4, R2, 0x10000, RZ ;  /* 0x0001000002047824 */ /* 0x004fe200078e00ff */
[----:B------:R-:W-:Y:S06]  /*b2e0*/  BRA `(.L_x_5980) ;  /* 0x0000000400887947 */ /* 0x000fec0003800000 */
.L_x_5987:
        /* <DEDUP_REMOVED lines=11> */
.L_x_5994:
        /* <DEDUP_REMOVED lines=20> */
.L_x_5996:
[----:B------:R-:W-:Y:S05]  /*b4e0*/  BSYNC B0 ;  /* 0x0000000000007941 */ /* 0x000fea0003800000 */
.L_x_5995:
[----:B------:R-:W-:Y:S01]  /*b4f0*/  IMAD.SHL.U32 R2, R2, 0x100000, RZ ;  /* 0x0010000002027824 */ /* 0x000fe200078e00ff */
[----:B------:R-:W-:-:S04]  /*b500*/  LEA R3, R0, 0x3b800000, 0x17 ;  /* 0x3b80000000037811 */ /* 0x000fc800078eb8ff */
[----:B------:R-:W-:Y:S01]  /*b510*/  LOP3.LUT R4, R3, R2, R4, 0xfe, !PT ;  /* 0x0000000203047212 */ /* 0x000fe200078efe04 */
[----:B------:R-:W-:Y:S06]  /*b520*/  BRA `(.L_x_5980) ;  /* 0x0000000000f87947 */ /* 0x000fec0003800000 */
.L_x_5993:
        /* <DEDUP_REMOVED lines=20> */
.L_x_5998:
[----:B------:R-:W-:Y:S05]  /*b670*/  BSYNC B0 ;  /* 0x0000000000007941 */ /* 0x000fea0003800000 */
.L_x_5997:
[----:B------:R-:W-:Y:S01]  /*b680*/  IMAD.SHL.U32 R2, R2, 0x200000, RZ ;  /* 0x0020000002027824 */ /* 0x000fe200078e00ff */
[----:B------:R-:W-:-:S04]  /*b690*/  LEA R3, R0, 0x37800000, 0x17 ;  /* 0x3780000000037811 */ /* 0x000fc800078eb8ff */
[----:B------:R-:W-:Y:S01]  /*b6a0*/  LOP3.LUT R4, R3, R2, R4, 0xfe, !PT ;  /* 0x0000000203047212 */ /* 0x000fe200078efe04 */
[----:B------:R-:W-:Y:S06]  /*b6b0*/  BRA `(.L_x_5980) ;  /* 0x0000000000947947 */ /* 0x000fec0003800000 */
.L_x_5992:
[----:B------:R-:W-:-:S13]  /*b6c0*/  ISETP.NE.AND P0, PT, R4, 0x1c, PT ;  /* 0x0000001c0400780c */ /* 0x000fda0003f05270 */
[----:B------:R-:W-:Y:S05]  /*b6d0*/  @!P0 BRA `(.L_x_5999) ;  /* 0x0000000000848947 */ /* 0x000fea0003800000 */
[----:B------:R-:W-:-:S13]  /*b6e0*/  ISETP.NE.AND P0, PT, R4, 0x1d, PT ;  /* 0x0000001d0400780c */ /* 0x000fda0003f05270 */
[----:B------:R-:W-:Y:S05]  /*b6f0*/  @!P0 BRA `(.L_x_6000) ;  /* 0x0000000000708947 */ /* 0x000fea0003800000 */
[----:B------:R-:W-:-:S13]  /*b700*/  ISETP.NE.AND P0, PT, R4, 0x2c, PT ;  /* 0x0000002c0400780c */ /* 0x000fda0003f05270 */
[----:B------:R-:W-:Y:S05]  /*b710*/  @P0 BRA `(.L_x_5979) ;  /* 0x0000000000200947 */ /* 0x000fea0003800000 */
[----:B------:R-:W2:Y:S01]  /*b720*/  LDG.E.U8 R2, desc[UR36][R2.64] ;  /* 0x0000002402027981 */ /* 0x000ea2000c1e1100 */
[----:B------:R-:W-:Y:S02]  /*b730*/  MOV R4, 0x400000 ;  /* 0x0040000000047802 */ /* 0x000fe40000000f00 */
[----:B--2---:R-:W-:-:S13]  /*b740*/  ISETP.NE.AND P0, PT, R2, RZ, PT ;  /* 0x000000ff0200720c */ /* 0x004fda0003f05270 */
[----:B------:R-:W-:Y:S05]  /*b750*/  @!P0 BRA `(.L_x_5980) ;  /* 0x00000000006c8947 */ /* 0x000fea0003800000 */
[----:B------:R-:W-:-:S13]  /*b760*/  ISETP.NE.AND P0, PT, R2, 0xff, PT ;  /* 0x000000ff0200780c */ /* 0x000fda0003f05270 */
[----:B------:R-:W-:Y:S02]  /*b770*/  @!P0 IMAD.MOV.U32 R4, RZ, RZ, 0x7f800001 ;  /* 0x7f800001ff048424 */ /* 0x000fe400078e00ff */
[----:B------:R-:W-:Y:S01]  /*b780*/  @P0 IMAD.SHL.U32 R4, R2, 0x800000, RZ ;  /* 0x0080000002040824 */ /* 0x000fe200078e00ff */
[----:B------:R-:W-:Y:S06]  /*b790*/  BRA `(.L_x_5980) ;  /* 0x00000000005c7947 */ /* 0x000fec0003800000 */
.L_x_5979:
        /* <DEDUP_REMOVED lines=16> */
.L_x_6001:
[----:B------:R-:W-:Y:S01]  /*b8a0*/  IMAD.MOV.U32 R4, RZ, RZ, RZ ;  /* 0x000000ffff047224 */ /* 0x000fe200078e00ff */
[----:B------:R-:W-:Y:S06]  /*b8b0*/  BRA `(.L_x_5980) ;  /* 0x0000000000147947 */ /* 0x000fec0003800000 */
.L_x_6000:
[----:B------:R-:W2:Y:S02]  /*b8c0*/  LDG.E.64 R4, desc[UR36][R2.64] ;  /* 0x0000002402047981 */ /* 0x000ea4000c1e1b00 */
[----:B--2---:R0:W1:Y:S01]  /*b8d0*/  I2F.U64 R4, R4 ;  /* 0x0000000400047312 */ /* 0x0040620000301000 */
[----:B------:R-:W-:Y:S05]  /*b8e0*/  BRA `(.L_x_5980) ;  /* 0x0000000000087947 */ /* 0x000fea0003800000 */
.L_x_5999:
[----:B------:R-:W2:Y:S02]  /*b8f0*/  LDG.E R2, desc[UR36][R2.64] ;  /* 0x0000002402027981 */ /* 0x000ea4000c1e1900 */
[----:B--2---:R-:W-:-:S07]  /*b900*/  I2FP.F32.U32 R4, R2 ;  /* 0x0000000200047245 */ /* 0x004fce0000201000 */
.L_x_5980:
[----:B------:R-:W-:Y:S05]  /*b910*/  BSYNC B6 ;  /* 0x0000000000067941 */ /* 0x000fea0003800000 */
.L_x_5974:
[----:B012---:R-:W3:Y:S01]  /*b920*/  LDC.64 R2, c[0x0][0x420] ;  /* 0x00010800ff027b82 */ /* 0x007ee20000000a00 */
        /* <DEDUP_REMOVED lines=37> */
.L_x_6005:
[----:B------:R-:W-:Y:S05]  /*bb80*/  BSYNC B1 ;  /* 0x0000000000017941 */ /* 0x000fea0003800000 */
.L_x_6004:
[----:B------:R-:W-:-:S07]  /*bb90*/  FMUL.FTZ R4, R7, R4 ;  /* 0x0000000407047220 */ /* 0x000fce0000410000 */
.L_x_6003:
[----:B------:R-:W-:Y:S05]  /*bba0*/  BSYNC B0 ;  /* 0x0000000000007941 */ /* 0x000fea0003800000 */
.L_x_6002:
        /* <DEDUP_REMOVED lines=15> */
.L_x_6009:
[----:B----4-:R-:W0:Y:S02]  /*bca0*/  F2I.S64.TRUNC R4, R4 ;  /* 0x0000000400047311 */ /* 0x010e24000020d900 */
[----:B0-----:R-:W-:-:S05]  /*bcb0*/  IMAD.MOV.U32 R3, RZ, RZ, R4 ;  /* 0x000000ffff037224 */ /* 0x001fca00078e0004 */
[----:B------:R-:W-:Y:S01]  /*bcc0*/  STG.E.U8 desc[UR36][R16.64], R3 ;  /* 0x0000000310007986 */ /* 0x000fe2000c101124 */
[----:B------:R-:W-:Y:S05]  /*bcd0*/  EXIT ;  /* 0x000000000000794d */ /* 0x000fea0003800000 */
.L_x_6008:
[----:B------:R-:W-:-:S13]  /*bce0*/  ISETP.NE.AND P0, PT, R0, 0x2, PT ;  /* 0x000000020000780c */ /* 0x000fda0003f05270 */
[----:B------:R-:W-:Y:S05]  /*bcf0*/  @!P0 BRA `(.L_x_6011) ;  /* 0x0000000000288947 */ /* 0x000fea0003800000 */
[----:B------:R-:W-:-:S13]  /*bd00*/  ISETP.NE.AND P0, PT, R0, 0x3, PT ;  /* 0x000000030000780c */ /* 0x000fda0003f05270 */
[----:B------:R-:W-:Y:S05]  /*bd10*/  @!P0 BRA `(.L_x_6012) ;  /* 0x0000000000148947 */ /* 0x000fea0003800000 */
[----:B------:R-:W-:-:S13]  /*bd20*/  ISETP.NE.AND P0, PT, R0, 0x4, PT ;  /* 0x000000040000780c */ /* 0x000fda0003f05270 */
[----:B------:R-:W-:Y:S05]  /*bd30*/  @P0 BRA `(.L_x_6010) ;  /* 0x0000000800d00947 */ /* 0x000fea0003800000 */
[----:B----4-:R-:W0:Y:S02]  /*bd40*/  F2I.S64.TRUNC R4, R4 ;  /* 0x0000000400047311 */ /* 0x010e24000020d900 */
[----:B0-----:R-:W-:Y:S01]  /*bd50*/  STG.E.64 desc[UR36][R16.64], R4 ;  /* 0x0000000410007986 */ /* 0x001fe2000c101b24 */
[----:B------:R-:W-:Y:S05]  /*bd60*/  EXIT ;  /* 0x000000000000794d */ /* 0x000fea0003800000 */
.L_x_6012:
[----:B------:R-:W0:Y:S02]  /*bd70*/  F2I.FTZ.TRUNC.NTZ R3, R4 ;  /* 0x0000000400037305 */ /* 0x000e24000021f100 */
[----:B0-----:R-:W-:Y:S01]  /*bd80*/  STG.E desc[UR36][R16.64], R3 ;  /* 0x0000000310007986 */ /* 0x001fe2000c101924 */
[----:B------:R-:W-:Y:S05]  /*bd90*/  EXIT ;  /* 0x000000000000794d */ /* 0x000fea0003800000 */
.L_x_6011:
[----:B------:R-:W0:Y:S02]  /*bda0*/  F2I.FTZ.TRUNC.NTZ R3, R4 ;  /* 0x0000000400037305 */ /* 0x000e24000021f100 */
[----:B0-----:R-:W-:Y:S01]  /*bdb0*/  STG.E.U16 desc[UR36][R16.64], R3 ;  /* 0x0000000310007986 */ /* 0x001fe2000c101524 */
[----:B------:R-:W-:Y:S05]  /*bdc0*/  EXIT ;  /* 0x000000000000794d */ /* 0x000fea0003800000 */
.L_x_6007:
        /* <DEDUP_REMOVED lines=8> */
.L_x_6014:
[----:B------:R-:W-:-:S05]  /*be50*/  F2FP.F16.F32.PACK_AB R4, RZ, R4 ;  /* 0x00000004ff04723e */ /* 0x000fca00000000ff */
[----:B------:R-:W-:Y:S01]  /*be60*/  STG.E.U16 desc[UR36][R16.64], R4 ;  /* 0x0000000410007986 */ /* 0x000fe2000c101524 */
[----:B------:R-:W-:Y:S05]  /*be70*/  EXIT ;  /* 0x000000000000794d */ /* 0x000fea0003800000 */
.L_x_6013:
[----:B------:R-:W-:-:S13]  /*be80*/  ISETP.NE.AND P0, PT, R0, 0x7, PT ;  /* 0x000000070000780c */ /* 0x000fda0003f05270 */
[----:B------:R-:W-:Y:S05]  /*be90*/  @!P0 BRA `(.L_x_6015) ;  /* 0x00000000002c8947 */ /* 0x000fea0003800000 */
[----:B------:R-:W-:-:S13]  /*bea0*/  ISETP.NE.AND P0, PT, R0, 0x8, PT ;  /* 0x000000080000780c */ /* 0x000fda0003f05270 */
[----:B------:R-:W-:Y:S05]  /*beb0*/  @!P0 BRA `(.L_x_6016) ;  /* 0x0000000000148947 */ /* 0x000fea0003800000 */
[----:B------:R-:W-:-:S13]  /*bec0*/  ISETP.NE.AND P0, PT, R0, 0x9, PT ;  /* 0x000000090000780c */ /* 0x000fda0003f05270 */
[----:B------:R-:W-:Y:S05]  /*bed0*/  @P0 BRA `(.L_x_6010) ;  /* 0x0000000800680947 */ /* 0x000fea0003800000 */
[----:B----4-:R-:W-:-:S05]  /*bee0*/  IMAD.MOV.U32 R5, RZ, RZ, RZ ;  /* 0x000000ffff057224 */ /* 0x010fca00078e00ff */
[----:B------:R-:W-:Y:S01]  /*bef0*/  STG.E.64 desc[UR36][R16.64], R4 ;  /* 0x0000000410007986 */ /* 0x000fe2000c101b24 */
[----:B------:R-:W-:Y:S05]  /*bf00*/  EXIT ;  /* 0x000000000000794d */ /* 0x000fea0003800000 */
.L_x_6016:
[----:B------:R-:W-:-:S04]  /*bf10*/  F2FP.F16.F32.PACK_AB R3, RZ, R4 ;  /* 0x00000004ff03723e */ /* 0x000fc800000000ff */
[----:B------:R-:W-:-:S05]  /*bf20*/  PRMT R3, R3, 0x5410, RZ ;  /* 0x0000541003037816 */ /* 0x000fca00000000ff */
[----:B------:R-:W-:Y:S01]  /*bf30*/  STG.E desc[UR36][R16.64], R3 ;  /* 0x0000000310007986 */ /* 0x000fe2000c101924 */
[----:B------:R-:W-:Y:S05]  /*bf40*/  EXIT ;  /* 0x000000000000794d */ /* 0x000fea0003800000 */
.L_x_6015:
[----:B------:R-:W-:-:S06]  /*bf50*/  FMUL.FTZ R2, R4, 1 ;  /* 0x3f80000004027820 */ /* 0x000fcc0000410000 */
[----:B------:R-:W0:Y:S02]  /*bf60*/  F2F.F64.F32 R2, R2 ;  /* 0x0000000200027310 */ /* 0x000e240000201800 */
[----:B0-----:R-:W-:Y:S01]  /*bf70*/  STG.E.64 desc[UR36][R16.64], R2 ;  /* 0x0000000210007986 */ /* 0x001fe2000c101b24 */
[----:B------:R-:W-:Y:S05]  /*bf80*/  EXIT ;  /* 0x000000000000794d */ /* 0x000fea0003800000 */
.L_x_6006:
        /* <DEDUP_REMOVED lines=12> */
.L_x_6019:
[----:B------:R-:W-:Y:S01]  /*c050*/  FMUL.FTZ R4, R4, 1 ;  /* 0x3f80000004047820 */ /* 0x000fe20000410000 */
[----:B------:R-:W-:-:S05]  /*c060*/  CS2R R6, SRZ ;  /* 0x0000000000067805 */ /* 0x000fca000001ff00 */
[----:B----4-:R-:W0:Y:S02]  /*c070*/  F2F.F64.F32 R4, R4 ;  /* 0x0000000400047310 */ /* 0x010e240000201800 */
[----:B0-----:R-:W-:Y:S01]  /*c080*/  STG.E.128 desc[UR36][R16.64], R4 ;  /* 0x0000000410007986 */ /* 0x001fe2000c101d24 */
[----:B------:R-:W-:Y:S05]  /*c090*/  EXIT ;  /* 0x000000000000794d */ /* 0x000fea0003800000 */
.L_x_6018:
        /* <DEDUP_REMOVED lines=11> */
[----:B------:R-:W-:-:S10]  /*c150*/  HFMA2.MMA R0, -RZ, RZ, 0, 7.569789886474609375e-06 ;  /* 0x0000007fff007435 */ /* 0x000fd400000001ff */
        /* <DEDUP_REMOVED lines=8> */
.L_x_6023:
[----:B------:R-:W-:Y:S05]  /*c1e0*/  BSYNC B0 ;  /* 0x0000000000007941 */ /* 0x000fea0003800000 */
.L_x_6022:
[----:B------:R-:W-:-:S05]  /*c1f0*/  LOP3.LUT R5, R0, R5, RZ, 0xfc, !PT ;  /* 0x0000000500057212 */ /* 0x000fca00078efcff */
[----:B------:R-:W-:Y:S01]  /*c200*/  STG.E.U8 desc[UR36][R16.64], R5 ;  /* 0x0000000510007986 */ /* 0x000fe2000c101124 */
[----:B------:R-:W-:Y:S05]  /*c210*/  EXIT ;  /* 0x000000000000794d */ /* 0x000fea0003800000 */
.L_x_6021:
        /* <DEDUP_REMOVED lines=12> */
.L_x_6025:
[----:B------:R-:W-:Y:S01]  /*c2e0*/  IMAD.MOV.U32 R0, RZ, RZ, 0x7f ;  /* 0x0000007fff007424 */ /* 0x000fe200078e00ff */
[----:B------:R-:W-:-:S04]  /*c2f0*/  ISETP.GT.U32.AND P0, PT, R2, 0x7f800000, PT ;  /* 0x7f8000000200780c */ /* 0x000fc80003f04070 */
[----:B------:R-:W-:-:S09]  /*c300*/  SEL R0, R0, 0x7c, P0 ;  /* 0x0000007c00007807 */ /* 0x000fd20000000000 */
.L_x_6026:
[----:B------:R-:W-:Y:S05]  /*c310*/  BSYNC B0 ;  /* 0x0000000000007941 */ /* 0x000fea0003800000 */
.L_x_6024:
[----:B------:R-:W-:-:S04]  /*c320*/  LOP3.LUT R4, R4, 0x80000000, RZ, 0xc0, !PT ;  /* 0x8000000004047812 */ /* 0x000fc800078ec0ff */
[----:B------:R-:W-:-:S04]  /*c330*/  SHF.R.U32.HI R3, RZ, 0x18, R4 ;  /* 0x00000018ff037819 */ /* 0x000fc80000011604 */
[----:B------:R-:W-:-:S05]  /*c340*/  LOP3.LUT R3, R0, R3, RZ, 0xfc, !PT ;  /* 0x0000000300037212 */ /* 0x000fca00078efcff */
[----:B------:R-:W-:Y:S01]  /*c350*/  STG.E.U8 desc[UR36][R16.64], R3 ;  /* 0x0000000310007986 */ /* 0x000fe2000c101124 */
[----:B------:R-:W-:Y:S05]  /*c360*/  EXIT ;  /* 0x000000000000794d */ /* 0x000fea0003800000 */
.L_x_6020:
[----:B------:R-:W-:-:S05]  /*c370*/  F2FP.BF16.F32.PACK_AB R4, RZ, R4 ;  /* 0x00000004ff04723e */ /* 0x000fca00000010ff */
[----:B------:R-:W-:Y:S01]  /*c380*/  STG.E.U16 desc[UR36][R16.64], R4 ;  /* 0x0000000410007986 */ /* 0x000fe2000c101524 */
[----:B------:R-:W-:Y:S05]  /*c390*/  EXIT ;  /* 0x000000000000794d */ /* 0x000fea0003800000 */
.L_x_6017:
        /* <DEDUP_REMOVED lines=11> */
.L_x_6029:
        /* <DEDUP_REMOVED lines=16> */
.L_x_6032:
[----:B------:R-:W-:-:S04]  /*c550*/  LOP3.LUT R4, R4, 0x80000000, RZ, 0xc0, !PT ;  /* 0x8000000004047812 */ /* 0x000fc800078ec0ff */
[----:B------:R-:W-:-:S04]  /*c560*/  SHF.R.U32.HI R3, RZ, 0x18, R4 ;  /* 0x00000018ff037819 */ /* 0x000fc80000011604 */
[----:B------:R-:W-:-:S04]  /*c570*/  LOP3.LUT R0, R0, R3, RZ, 0xfc, !PT ;  /* 0x0000000300007212 */ /* 0x000fc800078efcff */
[----:B------:R-:W-:-:S07]  /*c580*/  PRMT R8, R0, 0x7610, R8 ;  /* 0x0000761000087816 */ /* 0x000fce0000000008 */
.L_x_6031:
[----:B------:R-:W-:Y:S05]  /*c590*/  BSYNC B0 ;  /* 0x0000000000007941 */ /* 0x000fea0003800000 */
.L_x_6030:
[----:B------:R-:W-:Y:S01]  /*c5a0*/  STG.E.U8 desc[UR36][R16.64], R8 ;  /* 0x0000000810007986 */ /* 0x000fe2000c101124 */
[----:B------:R-:W-:Y:S05]  /*c5b0*/  EXIT ;  /* 0x000000000000794d */ /* 0x000fea0003800000 */
.L_x_6028:
        /* <DEDUP_REMOVED lines=16> */
.L_x_6035:
[----:B------:R-:W-:-:S04]  /*c6c0*/  LOP3.LUT R4, R4, 0x80000000, RZ, 0xc0, !PT ;  /* 0x8000000004047812 */ /* 0x000fc800078ec0ff */
[----:B------:R-:W-:-:S04]  /*c6d0*/  SHF.R.U32.HI R3, RZ, 0x18, R4 ;  /* 0x00000018ff037819 */ /* 0x000fc80000011604 */
[----:B------:R-:W-:-:S04]  /*c6e0*/  LOP3.LUT R0, R0, R3, RZ, 0xfc, !PT ;  /* 0x0000000300007212 */ /* 0x000fc800078efcff */
[----:B------:R-:W-:-:S07]  /*c6f0*/  PRMT R8, R0, 0x7610, R8 ;  /* 0x0000761000087816 */ /* 0x000fce0000000008 */
.L_x_6034:
[----:B------:R-:W-:Y:S05]  /*c700*/  BSYNC B0 ;  /* 0x0000000000007941 */ /* 0x000fea0003800000 */
.L_x_6033:
[----:B------:R-:W-:Y:S01]  /*c710*/  STG.E.U8 desc[UR36][R16.64], R8 ;  /* 0x0000000810007986 */ /* 0x000fe2000c101124 */
[----:B------:R-:W-:Y:S05]  /*c720*/  EXIT ;  /* 0x000000000000794d */ /* 0x000fea0003800000 */
.L_x_6027:
        /* <DEDUP_REMOVED lines=21> */
.L_x_6010:
[----:B------:R-:W-:Y:S01]  /*c880*/  MOV R0, 0x0 ;  /* 0x0000000000007802 */ /* 0x000fe20000000f00 */
[----:B------:R-:W-:Y:S01]  /*c890*/  ULDC.64 UR4, c[0x4][0x128] ;  /* 0x01004a0000047ab9 */ /* 0x000fe20000000a00 */
[----:B------:R-:W-:Y:S01]  /*c8a0*/  ULDC.64 UR6, c[0x4][0x20] ;  /* 0x0100080000067ab9 */ /* 0x000fe20000000a00 */
[----:B------:R-:W-:Y:S01]  /*c8b0*/  IMAD.U32 R4, RZ, RZ, UR4 ;  /* 0x00000004ff047e24 */ /* 0x000fe2000f8e00ff */
[----:B------:R0:W1:Y:S01]  /*c8c0*/  LDC.64 R2, c[0x4][R0] ;  /* 0x0100000000027b82 */ /* 0x0000620000000a00 */
[----:B----4-:R-:W-:Y:S01]  /*c8d0*/  IMAD.U32 R5, RZ, RZ, UR5 ;  /* 0x00000005ff057e24 */ /* 0x010fe2000f8e00ff */
        /* <DEDUP_REMOVED lines=10> */
.L_x_6038:
[----:B------:R-:W-:Y:S05]  /*c980*/  EXIT ;  /* 0x000000000000794d */ /* 0x000fea0003800000 */
.L_x_6037:
[----:B----4-:R-:W0:Y:S02]  /*c990*/  F2I.U64.TRUNC R4, R4 ;  /* 0x0000000400047311 */ /* 0x010e24000020d800 */
[----:B0-----:R-:W-:Y:S01]  /*c9a0*/  STG.E.64 desc[UR36][R16.64], R4 ;  /* 0x0000000410007986 */ /* 0x001fe2000c101b24 */
[----:B------:R-:W-:Y:S05]  /*c9b0*/  EXIT ;  /* 0x000000000000794d */ /* 0x000fea0003800000 */
.L_x_6036:
[----:B------:R-:W0:Y:S02]  /*c9c0*/  F2I.FTZ.U32.TRUNC.NTZ R3, R4 ;  /* 0x0000000400037305 */ /* 0x000e24000021f000 */
[----:B0-----:R-:W-:Y:S01]  /*c9d0*/  STG.E desc[UR36][R16.64], R3 ;  /* 0x0000000310007986 */ /* 0x001fe2000c101924 */
[----:B------:R-:W-:Y:S05]  /*c9e0*/  EXIT ;  /* 0x000000000000794d */ /* 0x000fea0003800000 */
.L_x_6039:
        /* <DEDUP_REMOVED lines=9> */
.L_x_7946:


//--------------------- .text._ZN2at6native27unrolled_elementwise_kernelIZZZNS0_65_GLOBAL__N__cd49fe81_27_ActivationSoftplusKernel_cu_1520ed90_292715softplus_kernelERNS_18TensorIteratorBaseERKN3c106ScalarES8_ENKUlvE_clEvENKUlvE0_clEvEUlfE_St5arrayIPcLm2EELi4E23TrivialOffsetCalculatorILi1EjESG_NS0_6memory12LoadWithCastILi1EEENSH_13StoreWithCastILi1EEEEEviT_T0_T2_T3_T4_T5_ --------------------------
	.section	.text._ZN2at6native27unrolled_elementwise_kernelIZZZNS0_65_GLOBAL__N__cd49fe81_27_ActivationSoftplusKernel_cu_1520ed90_292715softplus_kernelERNS_18TensorIteratorBaseERKN3c106ScalarES8_ENKUlvE_clEvENKUlvE0_clEvEUlfE_St5arrayIPcLm2EELi4E23TrivialOffsetCalculatorILi1EjESG_NS0_6memory12LoadWithCastILi1EEENSH_13StoreWithCastILi1EEEEEviT_T0_T2_T3_T4_T5_,"ax",@progbits
	.align	128
        .global         _ZN2at6native27unrolled_elementwise_kernelIZZZNS0_65_GLOBAL__N__cd49fe81_27_ActivationSoftplusKernel_cu_1520ed90_292715softplus_kernelERNS_18TensorIteratorBaseERKN3c106ScalarES8_ENKUlvE_clEvENKUlvE0_clEvEUlfE_St5arrayIPcLm2EELi4E23TrivialOffsetCalculatorILi1EjESG_NS0_6memory12LoadWithCastILi1EEENSH_13StoreWithCastILi1EEEEEviT_T0_T2_T3_T4_T5_
        .type           _ZN2at6native27unrolled_elementwise_kernelIZZZNS0_65_GLOBAL__N__cd49fe81_27_ActivationSoftplusKernel_cu_1520ed90_292715softplus_kernelERNS_18TensorIteratorBaseERKN3c106ScalarES8_ENKUlvE_clEvENKUlvE0_clEvEUlfE_St5arrayIPcLm2EELi4E23TrivialOffsetCalculatorILi1EjESG_NS0_6memory12LoadWithCastILi1EEENSH_13StoreWithCastILi1EEEEEviT_T0_T2_T3_T4_T5_,@function
        .size           _ZN2at6native27unrolled_elementwise_kernelIZZZNS0_65_GLOBAL__N__cd49fe81_27_ActivationSoftplusKernel_cu_1520ed90_292715softplus_kernelERNS_18TensorIteratorBaseERKN3c106ScalarES8_ENKUlvE_clEvENKUlvE0_clEvEUlfE_St5arrayIPcLm2EELi4E23TrivialOffsetCalculatorILi1EjESG_NS0_6memory12LoadWithCastILi1EEENSH_13StoreWithCastILi1EEEEEviT_T0_T2_T3_T4_T5_,(.L_x_7947 - _ZN2at6native27unrolled_elementwise_kernelIZZZNS0_65_GLOBAL__N__cd49fe81_27_ActivationSoftplusKernel_cu_1520ed90_292715softplus_kernelERNS_18TensorIteratorBaseERKN3c106ScalarES8_ENKUlvE_clEvENKUlvE0_clEvEUlfE_St5arrayIPcLm2EELi4E23TrivialOffsetCalculatorILi1EjESG_NS0_6memory12LoadWithCastILi1EEENSH_13StoreWithCastILi1EEEEEviT_T0_T2_T3_T4_T5_)
        .other          _ZN2at6native27unrolled_elementwise_kernelIZZZNS0_65_GLOBAL__N__cd49fe81_27_ActivationSoftplusKernel_cu_1520ed90_292715softplus_kernelERNS_18TensorIteratorBaseERKN3c106ScalarES8_ENKUlvE_clEvENKUlvE0_clEvEUlfE_St5arrayIPcLm2EELi4E23TrivialOffsetCalculatorILi1EjESG_NS0_6memory12LoadWithCastILi1EEENSH_13StoreWithCastILi1EEEEEviT_T0_T2_T3_T4_T5_,@"STO_CUDA_ENTRY STV_DEFAULT"
_ZN2at6native27unrolled_elementwise_kernelIZZZNS0_65_GLOBAL__N__cd49fe81_27_ActivationSoftplusKernel_cu_1520ed90_292715softplus_kernelERNS_18TensorIteratorBaseERKN3c106ScalarES8_ENKUlvE_clEvENKUlvE0_clEvEUlfE_St5arrayIPcLm2EELi4E23TrivialOffsetCalculatorILi1EjESG_NS0_6memory12LoadWithCastILi1EEENSH_13StoreWithCastILi1EEEEEviT_T0_T2_T3_T4_T5_:
.text._ZN2at6native27unrolled_elementwise_kernelIZZZNS0_65_GLOBAL__N__cd49fe81_27_ActivationSoftplusKernel_cu_1520ed90_292715softplus_kernelERNS_18TensorIteratorBaseERKN3c106ScalarES8_ENKUlvE_clEvENKUlvE0_clEvEUlfE_St5arrayIPcLm2EELi4E23TrivialOffsetCalculatorILi1EjESG_NS0_6memory12LoadWithCastILi1EEENSH_13StoreWithCastILi1EEEEEviT_T0_T2_T3_T4_T5_:
        /* <DEDUP_REMOVED lines=9> */
[----:B-1----:R-:W-:-:S05]  /*0090*/  IMAD R26, R2, -0x200, R3 ;  /* 0xfffffe00021a7824 */ /* 0x002fca00078e0203 */
[----:B--2---:R-:W-:-:S13]  /*00a0*/  ISETP.GE.AND P0, PT, R17, R26, PT ;  /* 0x0000001a1100720c */ /* 0x004fda0003f06270 */
[----:B0--3--:R-:W-:Y:S05]  /*00b0*/  @P0 BRA `(.L_x_6041) ;  /* 0x0000000c009c0947 */ /* 0x009fea0003800000 */
        /* <DEDUP_REMOVED lines=21> */
.L_x_6046:
[----:B------:R-:W2:Y:S02]  /*0210*/  LDG.E.U8 R4, desc[UR36][R4.64] ;  /* 0x0000002404047981 */ /* 0x000ea4000c1e1100 */
[----:B--2---:R-:W-:Y:S01]  /*0220*/  I2FP.F32.U32 R18, R4 ;  /* 0x0000000400127245 */ /* 0x004fe20000201000 */
[----:B------:R-:W-:Y:S06]  /*0230*/  BRA `(.L_x_6048) ;  /* 0x0000000c00307947 */ /* 0x000fec0003800000 */
.L_x_6045:
        /* <DEDUP_REMOVED lines=9> */
.L_x_6050:
[----:B------:R-:W2:Y:S02]  /*02d0*/  LDG.E R4, desc[UR36][R4.64] ;  /* 0x0000002404047981 */ /* 0x000ea4000c1e1900 */
[----:B--2---:R-:W-:Y:S01]  /*02e0*/  I2FP.F32.S32 R18, R4 ;  /* 0x0000000400127245 */ /* 0x004fe20000201400 */
[----:B------:R-:W-:Y:S06]  /*02f0*/  BRA `(.L_x_6048) ;  /* 0x0000000c00007947 */ /* 0x000fec0003800000 */
.L_x_6049:
[----:B------:R-:W2:Y:S02]  /*0300*/  LDG.E.U16 R4, desc[UR36][R4.64] ;  /* 0x0000002404047981 */ /* 0x000ea4000c1e1500 */
[----:B--2---:R2:W3:Y:S01]  /*0310*/  I2F.S16 R18, R4 ;  /* 0x0000000400127306 */ /* 0x0044e20000101400 */
[----:B------:R-:W-:Y:S05]  /*0320*/  BRA `(.L_x_6048) ;  /* 0x0000000800f47947 */ /* 0x000fea0003800000 */
.L_x_6044:
        /* <DEDUP_REMOVED lines=8> */
.L_x_6052:
[----:B------:R-:W2:Y:S02]  /*03b0*/  LDG.E.U16 R4, desc[UR36][R4.64] ;  /* 0x0000002404047981 */ /* 0x000ea4000c1e1500 */
[----:B--2---:R-:W-:Y:S01]  /*03c0*/  HADD2.F32 R18, -RZ, R4.H0_H0 ;  /* 0x20000004ff127230 */ /* 0x004fe20000004100 */
[----:B------:R-:W-:Y:S06]  /*03d0*/  BRA `(.L_x_6048) ;  /* 0x0000000800c87947 */ /* 0x000fec0003800000 */
.L_x_6051:
        /* <DEDUP_REMOVED lines=8> */
.L_x_6054:
[----:B------:R-:W2:Y:S02]  /*0460*/  LDG.E.U16 R4, desc[UR36][R4.64] ;  /* 0x0000002404047981 */ /* 0x000ea4000c1e1500 */
[----:B--2---:R-:W-:Y:S01]  /*0470*/  HADD2.F32 R18, -RZ, R4.H0_H0 ;  /* 0x20000004ff127230 */ /* 0x004fe20000004100 */
[----:B------:R-:W-:Y:S06]  /*0480*/  BRA `(.L_x_6048) ;  /* 0x00000008009c7947 */ /* 0x000fec0003800000 */
.L_x_6053:
[----:B------:R-:W2:Y:S01]  /*0490*/  LDG.E.64 R4, desc[UR36][R4.64] ;  /* 0x0000002404047981 */ /* 0x000ea2000c1e1b00 */
[----:B------:R-:W-:Y:S01]  /*04a0*/  UMOV UR4, 0xf0000000 ;  /* 0xf000000000047882 */ /* 0x000fe20000000000 */
[----:B------:R-:W-:Y:S01]  /*04b0*/  UMOV UR5, 0x380fffff ;  /* 0x380fffff00057882 */ /* 0x000fe20000000000 */
[----:B--2---:R-:W0:Y:S01]  /*04c0*/  F2F.F32.F64 R18, R4 ;  /* 0x0000000400127310 */ /* 0x004e220000301000 */
[----:B------:R-:W-:-:S14]  /*04d0*/  DSETP.GEU.AND P0, PT, |R4|, UR4, PT ;  /* 0x0000000404007e2a */ /* 0x000fdc000bf0e200 */
[----:B0-----:R-:W-:Y:S01]  /*04e0*/  @!P0 FMUL R18, R18, 1.175494350822287508e-38 ;  /* 0x0080000012128820 */ /* 0x001fe20000400000 */
[----:B------:R-:W-:Y:S06]  /*04f0*/  BRA `(.L_x_6048) ;  /* 0x0000000800807947 */ /* 0x000fec0003800000 */
.L_x_6043:
        /* <DEDUP_REMOVED lines=12> */
.L_x_6057:
[----:B------:R-:W2:Y:S01]  /*05c0*/  LDG.E.64 R4, desc[UR36][R4.64] ;  /* 0x0000002404047981 */ /* 0x000ea2000c1e1b00 */
[----:B------:R-:W-:Y:S01]  /*05d0*/  UMOV UR4, 0xf0000000 ;  /* 0xf000000000047882 */ /* 0x000fe20000000000 */
[----:B------:R-:W-:Y:S01]  /*05e0*/  UMOV UR5, 0x380fffff ;  /* 0x380fffff00057882 */ /* 0x000fe20000000000 */
[----:B--2---:R-:W0:Y:S01]  /*05f0*/  F2F.F32.F64 R18, R4 ;  /* 0x0000000400127310 */ /* 0x004e220000301000 */
[----:B------:R-:W-:-:S14]  /*0600*/  DSETP.GEU.AND P0, PT, |R4|, UR4, PT ;  /* 0x0000000404007e2a */ /* 0x000fdc000bf0e200 */
[----:B0-----:R-:W-:Y:S01]  /*0610*/  @!P0 FMUL R18, R18, 1.175494350822287508e-38 ;  /* 0x0080000012128820 */ /* 0x001fe20000400000 */
[----:B------:R-:W-:Y:S06]  /*0620*/  BRA `(.L_x_6048) ;  /* 0x0000000800347947 */ /* 0x000fec0003800000 */
.L_x_6056:
        /* <DEDUP_REMOVED lines=26> */
.L_x_6059:
        /* <DEDUP_REMOVED lines=14> */
.L_x_6058:
[----:B------:R-:W2:Y:S02]  /*08b0*/  LDG.E.U16 R4, desc[UR36][R4.64] ;  /* 0x0000002404047981 */ /* 0x000ea4000c1e1500 */
[----:B--2---:R-:W-:Y:S01]  /*08c0*/  IMAD.U32 R18, R4, 0x10000, RZ ;  /* 0x0001000004127824 */ /* 0x004fe200078e00ff */
[----:B------:R-:W-:Y:S06]  /*08d0*/  BRA `(.L_x_6048) ;  /* 0x0000000400887947 */ /* 0x000fec0003800000 */
.L_x_6055:
        /* <DEDUP_REMOVED lines=11> */
.L_x_6062:
        /* <DEDUP_REMOVED lines=20> */
.L_x_6064:
[----:B------:R-:W-:Y:S05]  /*0ad0*/  BSYNC B0 ;  /* 0x0000000000007941 */ /* 0x000fea0003800000 */
.L_x_6063:
[----:B------:R-:W-:Y:S01]  /*0ae0*/  IMAD.SHL.U32 R3, R3, 0x100000, RZ ;  /* 0x0010000003037824 */ /* 0x000fe200078e00ff */
[----:B------:R-:W-:-:S04]  /*0af0*/  LEA R5, R0, 0x3b800000, 0x17 ;  /* 0x3b80000000057811 */ /* 0x000fc800078eb8ff */
[----:B------:R-:W-:Y:S01]  /*0b00*/  LOP3.LUT R18, R5, R3, R18, 0xfe, !PT ;  /* 0x0000000305127212 */ /* 0x000fe200078efe12 */
[----:B------:R-:W-:Y:S06]  /*0b10*/  BRA `(.L_x_6048) ;  /* 0x0000000000f87947 */ /* 0x000fec0003800000 */
.L_x_6061:
        /* <DEDUP_REMOVED lines=20> */
.L_x_6066:
[----:B------:R-:W-:Y:S05]  /*0c60*/  BSYNC B0 ;  /* 0x0000000000007941 */ /* 0x000fea0003800000 */
.L_x_6065:
[----:B------:R-:W-:Y:S01]  /*0c70*/  IMAD.SHL.U32 R3, R3, 0x200000, RZ ;  /* 0x0020000003037824 */ /* 0x000fe200078e00ff */
[----:B------:R-:W-:-:S04]  /*0c80*/  LEA R5, R0, 0x37800000, 0x17 ;  /* 0x3780000000057811 */ /* 0x000fc800078eb8ff */
[----:B------:R-:W-:Y:S01]  /*0c90*/  LOP3.LUT R18, R5, R3, R18, 0xfe, !PT ;  /* 0x0000000305127212 */ /* 0x000fe200078efe12 */
[----:B------:R-:W-:Y:S06]  /*0ca0*/  BRA `(.L_x_6048) ;  /* 0x0000000000947947 */ /* 0x000fec0003800000 */
.L_x_6060:
        /* <DEDUP_REMOVED lines=14> */
.L_x_6047:
        /* <DEDUP_REMOVED lines=16> */
.L_x_6069:
[----:B------:R-:W-:Y:S01]  /*0e90*/  IMAD.MOV.U32 R18, RZ, RZ, RZ ;  /* 0x000000ffff127224 */ /* 0x000fe200078e00ff */
[----:B------:R-:W-:Y:S06]  /*0ea0*/  BRA `(.L_x_6048) ;  /* 0x0000000000147947 */ /* 0x000fec0003800000 */
.L_x_6068:
[----:B------:R-:W2:Y:S02]  /*0eb0*/  LDG.E.64 R4, desc[UR36][R4.64] ;  /* 0x0000002404047981 */ /* 0x000ea4000c1e1b00 */
[----:B--2---:R0:W1:Y:S01]  /*0ec0*/  I2F.U64 R18, R4 ;  /* 0x0000000400127312 */ /* 0x0040620000301000 */
[----:B------:R-:W-:Y:S05]  /*0ed0*/  BRA `(.L_x_6048) ;  /* 0x0000000000087947 */ /* 0x000fea0003800000 */
.L_x_6067:
[----:B------:R-:W2:Y:S02]  /*0ee0*/  LDG.E R4, desc[UR36][R4.64] ;  /* 0x0000002404047981 */ /* 0x000ea4000c1e1900 */
[----:B--2---:R-:W-:-:S07]  /*0ef0*/  I2FP.F32.U32 R18, R4 ;  /* 0x0000000400127245 */ /* 0x004fce0000201000 */
.L_x_6048:
[----:B------:R-:W-:Y:S05]  /*0f00*/  BSYNC B6 ;  /* 0x0000000000067941 */ /* 0x000fea0003800000 */
.L_x_6042:
[----:B------:R-:W2:Y:S02]  /*0f10*/  S2R R17, SR_TID.X ;  /* 0x0000000000117919 */ /* 0x000ea40000002100 */
[----:B--2---:R-:W-:-:S07]  /*0f20*/  VIADD R17, R17, 0x80 ;  /* 0x0000008011117836 */ /* 0x004fce0000000000 */
.L_x_6041:
[----:B------:R-:W-:Y:S05]  /*0f30*/  BSYNC B7 ;  /* 0x0000000000077941 */ /* 0x000fea0003800000 */
.L_x_6040:
[----:B------:R-:W-:Y:S01]  /*0f40*/  ISETP.GE.AND P0, PT, R17, R26, PT ;  /* 0x0000001a1100720c */ /* 0x000fe20003f06270 */
[----:B------:R-:W-:-:S12]  /*0f50*/  BSSY B7, `(.L_x_6070) ;  /* 0x00000e8000077945 */ /* 0x000fd80003800000 */
[----:B------:R-:W-:Y:S05]  /*0f60*/  @P0 BRA `(.L_x_6071) ;  /* 0x0000000c00980947 */ /* 0x000fea0003800000 */
[----:B0---4-:R-:W0:Y:S01]  /*0f70*/  LDC.64 R4, c[0x0][0x230] ;  /* 0x00008c00ff047b82 */ /* 0x011e220000000a00 */
[----:B------:R-:W-:Y:S01]  /*0f80*/  IMAD R0, R2, 0x200, R17 ;  /* 0x0000020002007824 */ /* 0x000fe200078e0211 */
[----:B------:R-:W-:Y:S01]  /*0f90*/  PRMT R6, R19, 0x9910, RZ ;  /* 0x0000991013067816 */ /* 0x000fe200000000ff */
[----:B------:R-:W-:Y:S01]  /*0fa0*/  ULDC UR4, c[0x0][0x240] ;  /* 0x0000900000047ab9 */ /* 0x000fe20000000800 */
[----:B------:R-:W-:Y:S01]  /*0fb0*/  BSSY B6, `(.L_x_6072) ;  /* 0x00000e0000067945 */ /* 0x000fe20003800000 */
        /* <DEDUP_REMOVED lines=17> */
.L_x_6076:
[----:B------:R-:W2:Y:S02]  /*10d0*/  LDG.E.U8 R4, desc[UR36][R4.64] ;  /* 0x0000002404047981 */ /* 0x000ea4000c1e1100 */
[----:B--2---:R-:W-:Y:S01]  /*10e0*/  I2FP.F32.U32 R22, R4 ;  /* 0x0000000400167245 */ /* 0x004fe20000201000 */
[----:B------:R-:W-:Y:S06]  /*10f0*/  BRA `(.L_x_6078) ;  /* 0x0000000c002c7947 */ /* 0x000fec0003800000 */
.L_x_6075:
        /* <DEDUP_REMOVED lines=9> */
.L_x_6080:
[----:B------:R-:W2:Y:S02]  /*1190*/  LDG.E R4, desc[UR36][R4.64] ;  /* 0x0000002404047981 */ /* 0x000ea4000c1e1900 */
[----:B--2---:R-:W-:Y:S01]  /*11a0*/  I2FP.F32.S32 R22, R4 ;  /* 0x0000000400167245 */ /* 0x004fe20000201400 */
[----:B------:R-:W-:Y:S06]  /*11b0*/  BRA `(.L_x_6078) ;  /* 0x0000000800fc7947 */ /* 0x000fec0003800000 */
.L_x_6079:
[----:B------:R-:W2:Y:S02]  /*11c0*/  LDG.E.U16 R4, desc[UR36][R4.64] ;  /* 0x0000002404047981 */ /* 0x000ea4000c1e1500 */
[----:B--2---:R0:W2:Y:S01]  /*11d0*/  I2F.S16 R22, R4 ;  /* 0x0000000400167306 */ /* 0x0040a20000101400 */
[----:B------:R-:W-:Y:S05]  /*11e0*/  BRA `(.L_x_6078) ;  /* 0x0000000800f07947 */ /* 0x000fea0003800000 */
.L_x_6074:
        /* <DEDUP_REMOVED lines=8> */
.L_x_6082:
[----:B------:R-:W2:Y:S02]  /*1270*/  LDG.E.U16 R4, desc[UR36][R4.64] ;  /* 0x0000002404047981 */ /* 0x000ea4000c1e1500 */
[----:B--2---:R-:W-:Y:S01]  /*1280*/  HADD2.F32 R22, -RZ, R4.H0_H0 ;  /* 0x20000004ff167230 */ /* 0x004fe20000004100 */
[----:B------:R-:W-:Y:S06]  /*1290*/  BRA `(.L_x_6078) ;  /* 0x0000000800c47947 */ /* 0x000fec0003800000 */
.L_x_6081:
        /* <DEDUP_REMOVED lines=8> */
.L_x_6084:
[----:B------:R-:W2:Y:S02]  /*1320*/  LDG.E.U16 R4, desc[UR36][R4.64] ;  /* 0x0000002404047981 */ /* 0x000ea4000c1e1500 */
[----:B--2---:R-:W-:Y:S01]  /*1330*/  HADD2.F32 R22, -RZ, R4.H0_H0 ;  /* 0x20000004ff167230 */ /* 0x004fe20000004100 */
[----:B------:R-:W-:Y:S06]  /*1340*/  BRA `(.L_x_6078) ;  /* 0x0000000800987947 */ /* 0x000fec0003800000 */
.L_x_6083:
[----:B------:R-:W2:Y:S01]  /*1350*/  LDG.E.64 R4, desc[UR36][R4.64] ;  /* 0x0000002404047981 */ /* 0x000ea2000c1e1b00 */
[----:B------:R-:W-:Y:S01]  /*1360*/  UMOV UR4, 0xf0000000 ;  /* 0xf000000000047882 */ /* 0x000fe20000000000 */
[----:B------:R-:W-:Y:S01]  /*1370*/  UMOV UR5, 0x380fffff ;  /* 0x380fffff00057882 */ /* 0x000fe20000000000 */
[----:B--2---:R-:W0:Y:S01]  /*1380*/  F2F.F32.F64 R22, R4 ;  /* 0x0000000400167310 */ /* 0x004e220000301000 */
[----:B------:R-:W-:-:S14]  /*1390*/  DSETP.GEU.AND P0, PT, |R4|, UR4, PT ;  /* 0x0000000404007e2a */ /* 0x000fdc000bf0e200 */
[----:B0-----:R-:W-:Y:S01]  /*13a0*/  @!P0 FMUL R22, R22, 1.175494350822287508e-38 ;  /* 0x0080000016168820 */ /* 0x001fe20000400000 */
[----:B------:R-:W-:Y:S06]  /*13b0*/  BRA `(.L_x_6078) ;  /* 0x00000008007c7947 */ /* 0x000fec0003800000 */
.L_x_6073:
        /* <DEDUP_REMOVED lines=12> */
.L_x_6087:
[----:B------:R-:W2:Y:S01]  /*1480*/  LDG.E.64 R4, desc[UR36][R4.64] ;  /* 0x0000002404047981 */ /* 0x000ea2000c1e1b00 */
[----:B------:R-:W-:Y:S01]  /*1490*/  UMOV UR4, 0xf0000000 ;  /* 0xf000000000047882 */ /* 0x000fe20000000000 */
[----:B------:R-:W-:Y:S01]  /*14a0*/  UMOV UR5, 0x380fffff ;  /* 0x380fffff00057882 */ /* 0x000fe20000000000 */
[----:B--2---:R-:W0:Y:S01]  /*14b0*/  F2F.F32.F64 R22, R4 ;  /* 0x0000000400167310 */ /* 0x004e220000301000 */
[----:B------:R-:W-:-:S14]  /*14c0*/  DSETP.GEU.AND P0, PT, |R4|, UR4, PT ;  /* 0x0000000404007e2a */ /* 0x000fdc000bf0e200 */
[----:B0-----:R-:W-:Y:S01]  /*14d0*/  @!P0 FMUL R22, R22, 1.175494350822287508e-38 ;  /* 0x0080000016168820 */ /* 0x001fe20000400000 */
[----:B------:R-:W-:Y:S06]  /*14e0*/  BRA `(.L_x_6078) ;  /* 0x0000000800307947 */ /* 0x000fec0003800000 */
.L_x_6086:
        /* <DEDUP_REMOVED lines=26> */
.L_x_6089:
        /* <DEDUP_REMOVED lines=13> */
.L_x_6088:
[----:B------:R-:W2:Y:S02]  /*1760*/  LDG.E.U16 R4, desc[UR36][R4.64] ;  /* 0x0000002404047981 */ /* 0x000ea4000c1e1500 */
[----:B--2---:R-:W-:Y:S01]  /*1770*/  IMAD.U32 R22, R4, 0x10000, RZ ;  /* 0x0001000004167824 */ /* 0x004fe200078e00ff */
[----:B------:R-:W-:Y:S06]  /*1780*/  BRA `(.L_x_6078) ;  /* 0x0000000400887947 */ /* 0x000fec0003800000 */
.L_x_6085:
        /* <DEDUP_REMOVED lines=11> */
.L_x_6092:
        /* <DEDUP_REMOVED lines=20> */
.L_x_6094:
[----:B------:R-:W-:Y:S05]  /*1980*/  BSYNC B0 ;  /* 0x0000000000007941 */ /* 0x000fea0003800000 */
.L_x_6093:
[----:B------:R-:W-:Y:S01]  /*1990*/  IMAD.SHL.U32 R3, R3, 0x100000, RZ ;  /* 0x0010000003037824 */ /* 0x000fe200078e00ff */
[----:B------:R-:W-:-:S04]  /*19a0*/  LEA R5, R0, 0x3b800000, 0x17 ;  /* 0x3b80000000057811 */ /* 0x000fc800078eb8ff */
[----:B------:R-:W-:Y:S01]  /*19b0*/  LOP3.LUT R22, R5, R3, R22, 0xfe, !PT ;  /* 0x0000000305167212 */ /* 0x000fe200078efe16 */
[----:B------:R-:W-:Y:S06]  /*19c0*/  BRA `(.L_x_6078) ;  /* 0x0000000000f87947 */ /* 0x000fec0003800000 */
.L_x_6091:
        /* <DEDUP_REMOVED lines=20> */
.L_x_6096:
[----:B------:R-:W-:Y:S05]  /*1b10*/  BSYNC B0 ;  /* 0x0000000000007941 */ /* 0x000fea0003800000 */
.L_x_6095:
[----:B------:R-:W-:Y:S01]  /*1b20*/  IMAD.SHL.U32 R3, R3, 0x200000, RZ ;  /* 0x0020000003037824 */ /* 0x000fe200078e00ff */
[----:B------:R-:W-:-:S04]  /*1b30*/  LEA R5, R0, 0x37800000, 0x17 ;  /* 0x3780000000057811 */ /* 0x000fc800078eb8ff */
[----:B------:R-:W-:Y:S01]  /*1b40*/  LOP3.LUT R22, R5, R3, R22, 0xfe, !PT ;  /* 0x0000000305167212 */ /* 0x000fe200078efe16 */
[----:B------:R-:W-:Y:S06]  /*1b50*/  BRA `(.L_x_6078) ;  /* 0x0000000000947947 */ /* 0x000fec0003800000 */
.L_x_6090:
        /* <DEDUP_REMOVED lines=14> */
.L_x_6077:
        /* <DEDUP_REMOVED lines=16> */
.L_x_6099:
[----:B------:R-:W-:Y:S01]  /*1d40*/  IMAD.MOV.U32 R22, RZ, RZ, RZ ;  /* 0x000000ffff167224 */ /* 0x000fe200078e00ff */
[----:B------:R-:W-:Y:S06]  /*1d50*/  BRA `(.L_x_6078) ;  /* 0x0000000000147947 */ /* 0x000fec0003800000 */
.L_x_6098:
[----:B------:R-:W2:Y:S02]  /*1d60*/  LDG.E.64 R22, desc[UR36][R4.64] ;  /* 0x0000002404167981 */ /* 0x000ea4000c1e1b00 */
[----:B--2---:R0:W2:Y:S01]  /*1d70*/  I2F.U64 R22, R22 ;  /* 0x0000001600167312 */ /* 0x0040a20000301000 */
[----:B------:R-:W-:Y:S05]  /*1d80*/  BRA `(.L_x_6078) ;  /* 0x0000000000087947 */ /* 0x000fea0003800000 */
.L_x_6097:
[----:B------:R-:W2:Y:S02]  /*1d90*/  LDG.E R4, desc[UR36][R4.64] ;  /* 0x0000002404047981 */ /* 0x000ea4000c1e1900 */
[----:B--2---:R-:W-:-:S07]  /*1da0*/  I2FP.F32.U32 R22, R4 ;  /* 0x0000000400167245 */ /* 0x004fce0000201000 */
.L_x_6078:
[----:B------:R-:W-:Y:S05]  /*1db0*/  BSYNC B6 ;  /* 0x0000000000067941 */ /* 0x000fea0003800000 */
.L_x_6072:
[----:B------:R-:W-:-:S07]  /*1dc0*/  VIADD R17, R17, 0x80 ;  /* 0x0000008011117836 */ /* 0x000fce0000000000 */
.L_x_6071:
[----:B------:R-:W-:Y:S05]  /*1dd0*/  BSYNC B7 ;  /* 0x0000000000077941 */ /* 0x000fea0003800000 */
.L_x_6070:
[----:B------:R-:W-:Y:S01]  /*1de0*/  ISETP.GE.AND P0, PT, R17, R26, PT ;  /* 0x0000001a1100720c */ /* 0x000fe20003f06270 */
[----:B------:R-:W-:Y:S01]  /*1df0*/  BSSY B7, `(.L_x_6100) ;  /* 0x00000ea000077945 */ /* 0x000fe20003800000 */
[----:B------:R-:W-:Y:S02]  /*1e00*/  IMAD.MOV.U32 R16, RZ, RZ, RZ ;  /* 0x000000ffff107224 */ /* 0x000fe400078e00ff */
[----:B------:R-:W-:-:S09]  /*1e10*/  IMAD.MOV.U32 R24, RZ, RZ, RZ ;  /* 0x000000ffff187224 */ /* 0x000fd200078e00ff */
[----:B------:R-:W-:Y:S05]  /*1e20*/  @P0 BRA `(.L_x_6101) ;  /* 0x0000000c00980947 */ /* 0x000fea0003800000 */
[----:B0-2-4-:R-:W0:Y:S01]  /*1e30*/  LDC.64 R4, c[0x0][0x230] ;  /* 0x00008c00ff047b82 */ /* 0x015e220000000a00 */
        /* <DEDUP_REMOVED lines=21> */
.L_x_6106:
[----:B------:R-:W2:Y:S02]  /*1f90*/  LDG.E.U8 R4, desc[UR36][R4.64] ;  /* 0x0000002404047981 */ /* 0x000ea4000c1e1100 */
[----:B--2---:R-:W-:Y:S01]  /*1fa0*/  I2FP.F32.U32 R24, R4 ;  /* 0x0000000400187245 */ /* 0x004fe20000201000 */
[----:B------:R-:W-:Y:S06]  /*1fb0*/  BRA `(.L_x_6108) ;  /* 0x0000000c002c7947 */ /* 0x000fec0003800000 */
.L_x_6105:
        /* <DEDUP_REMOVED lines=9> */
.L_x_6110:
[----:B------:R-:W2:Y:S02]  /*2050*/  LDG.E R4, desc[UR36][R4.64] ;  /* 0x0000002404047981 */ /* 0x000ea4000c1e1900 */
[----:B--2---:R-:W-:Y:S01]  /*2060*/  I2FP.F32.S32 R24, R4 ;  /* 0x0000000400187245 */ /* 0x004fe20000201400 */
[----:B------:R-:W-:Y:S06]  /*2070*/  BRA `(.L_x_6108) ;  /* 0x0000000800fc7947 */ /* 0x000fec0003800000 */
.L_x_6109:
[----:B------:R-:W2:Y:S02]  /*2080*/  LDG.E.U16 R4, desc[UR36][R4.64] ;  /* 0x0000002404047981 */ /* 0x000ea4000c1e1500 */
[----:B--2---:R4:W0:Y:S01]  /*2090*/  I2F.S16 R24, R4 ;  /* 0x0000000400187306 */ /* 0x0048220000101400 */
[----:B------:R-:W-:Y:S05]  /*20a0*/  BRA `(.L_x_6108) ;  /* 0x0000000800f07947 */ /* 0x000fea0003800000 */
.L_x_6104:
        /* <DEDUP_REMOVED lines=8> */
.L_x_6112:
[----:B------:R-:W2:Y:S02]  /*2130*/  LDG.E.U16 R4, desc[UR36][R4.64] ;  /* 0x0000002404047981 */ /* 0x000ea4000c1e1500 */
[----:B--2---:R-:W-:Y:S01]  /*2140*/  HADD2.F32 R24, -RZ, R4.H0_H0 ;  /* 0x20000004ff187230 */ /* 0x004fe20000004100 */
[----:B------:R-:W-:Y:S06]  /*2150*/  BRA `(.L_x_6108) ;  /* 0x0000000800c47947 */ /* 0x000fec0003800000 */
.L_x_6111:
        /* <DEDUP_REMOVED lines=8> */
.L_x_6114:
[----:B------:R-:W2:Y:S02]  /*21e0*/  LDG.E.U16 R4, desc[UR36][R4.64] ;  /* 0x0000002404047981 */ /* 0x000ea4000c1e1500 */
[----:B--2---:R-:W-:Y:S01]  /*21f0*/  HADD2.F32 R24, -RZ, R4.H0_H0 ;  /* 0x20000004ff187230 */ /* 0x004fe20000004100 */
[----:B------:R-:W-:Y:S06]  /*2200*/  BRA `(.L_x_6108) ;  /* 0x0000000800987947 */ /* 0x000fec0003800000 */
.L_x_6113:
[----:B------:R-:W2:Y:S01]  /*2210*/  LDG.E.64 R4, desc[UR36][R4.64] ;  /* 0x0000002404047981 */ /* 0x000ea2000c1e1b00 */
[----:B------:R-:W-:Y:S01]  /*2220*/  UMOV UR4, 0xf0000000 ;  /* 0xf000000000047882 */ /* 0x000fe20000000000 */
[----:B------:R-:W-:Y:S01]  /*2230*/  UMOV UR5, 0x380fffff ;  /* 0x380fffff00057882 */ /* 0x000fe20000000000 */
[----:B--2---:R-:W0:Y:S01]  /*2240*/  F2F.F32.F64 R24, R4 ;  /* 0x0000000400187310 */ /* 0x004e220000301000 */
[----:B------:R-:W-:-:S14]  /*2250*/  DSETP.GEU.AND P0, PT, |R4|, UR4, PT ;  /* 0x0000000404007e2a */ /* 0x000fdc000bf0e200 */
[----:B0-----:R-:W-:Y:S01]  /*2260*/  @!P0 FMUL R24, R24, 1.175494350822287508e-38 ;  /* 0x0080000018188820 */ /* 0x001fe20000400000 */
[----:B------:R-:W-:Y:S06]  /*2270*/  BRA `(.L_x_6108) ;  /* 0x00000008007c7947 */ /* 0x000fec0003800000 */
.L_x_6103:
        /* <DEDUP_REMOVED lines=12> */
.L_x_6117:
[----:B------:R-:W2:Y:S01]  /*2340*/  LDG.E.64 R4, desc[UR36][R4.64] ;  /* 0x0000002404047981 */ /* 0x000ea2000c1e1b00 */
[----:B------:R-:W-:Y:S01]  /*2350*/  UMOV UR4, 0xf0000000 ;  /* 0xf000000000047882 */ /* 0x000fe20000000000 */
[----:B------:R-:W-:Y:S01]  /*2360*/  UMOV UR5, 0x380fffff ;  /* 0x380fffff00057882 */ /* 0x000fe20000000000 */
[----:B--2---:R-:W0:Y:S01]  /*2370*/  F2F.F32.F64 R24, R4 ;  /* 0x0000000400187310 */ /* 0x004e220000301000 */
[----:B------:R-:W-:-:S14]  /*2380*/  DSETP.GEU.AND P0, PT, |R4|, UR4, PT ;  /* 0x0000000404007e2a */ /* 0x000fdc000bf0e200 */
[----:B0-----:R-:W-:Y:S01]  /*2390*/  @!P0 FMUL R24, R24, 1.175494350822287508e-38 ;  /* 0x0080000018188820 */ /* 0x001fe20000400000 */
[----:B------:R-:W-:Y:S06]  /*23a0*/  BRA `(.L_x_6108) ;  /* 0x0000000800307947 */ /* 0x000fec0003800000 */
.L_x_6116:
        /* <DEDUP_REMOVED lines=26> */
.L_x_6119:
        /* <DEDUP_REMOVED lines=13> */
.L_x_6118:
[----:B------:R-:W2:Y:S02]  /*2620*/  LDG.E.U16 R4, desc[UR36][R4.64] ;  /* 0x0000002404047981 */ /* 0x000ea4000c1e1500 */
[----:B--2---:R-:W-:Y:S01]  /*2630*/  IMAD.U32 R24, R4, 0x10000, RZ ;  /* 0x0001000004187824 */ /* 0x004fe200078e00ff */
[----:B------:R-:W-:Y:S06]  /*2640*/  BRA `(.L_x_6108) ;  /* 0x0000000400887947 */ /* 0x000fec0003800000 */
.L_x_6115:
        /* <DEDUP_REMOVED lines=11> */
.L_x_6122:
        /* <DEDUP_REMOVED lines=20> */
.L_x_6124:
[----:B------:R-:W-:Y:S05]  /*2840*/  BSYNC B0 ;  /* 0x0000000000007941 */ /* 0x000fea0003800000 */
.L_x_6123:
[----:B------:R-:W-:Y:S01]  /*2850*/  IMAD.SHL.U32 R3, R3, 0x100000, RZ ;  /* 0x0010000003037824 */ /* 0x000fe200078e00ff */
[----:B------:R-:W-:-:S04]  /*2860*/  LEA R5, R0, 0x3b800000, 0x17 ;  /* 0x3b80000000057811 */ /* 0x000fc800078eb8ff */
[----:B------:R-:W-:Y:S01]  /*2870*/  LOP3.LUT R24, R5, R3, R24, 0xfe, !PT ;  /* 0x0000000305187212 */ /* 0x000fe200078efe18 */
[----:B------:R-:W-:Y:S06]  /*2880*/  BRA `(.L_x_6108) ;  /* 0x0000000000f87947 */ /* 0x000fec0003800000 */
.L_x_6121:
        /* <DEDUP_REMOVED lines=20> */
.L_x_6126:
[----:B------:R-:W-:Y:S05]  /*29d0*/  BSYNC B0 ;  /* 0x0000000000007941 */ /* 0x000fea0003800000 */
.L_x_6125:
[----:B------:R-:W-:Y:S01]  /*29e0*/  IMAD.SHL.U32 R3, R3, 0x200000, RZ ;  /* 0x0020000003037824 */ /* 0x000fe200078e00ff */
[----:B------:R-:W-:-:S04]  /*29f0*/  LEA R5, R0, 0x37800000, 0x17 ;  /* 0x3780000000057811 */ /* 0x000fc800078eb8ff */
[----:B------:R-:W-:Y:S01]  /*2a00*/  LOP3.LUT R24, R5, R3, R24, 0xfe, !PT ;  /* 0x0000000305187212 */ /* 0x000fe200078efe18 */
[----:B------:R-:W-:Y:S06]  /*2a10*/  BRA `(.L_x_6108) ;  /* 0x0000000000947947 */ /* 0x000fec0003800000 */
.L_x_6120:
        /* <DEDUP_REMOVED lines=14> */
.L_x_6107:
        /* <DEDUP_REMOVED lines=16> */
.L_x_6129:
[----:B------:R-:W-:Y:S01]  /*2c00*/  IMAD.MOV.U32 R24, RZ, RZ, RZ ;  /* 0x000000ffff187224 */ /* 0x000fe200078e00ff */
[----:B------:R-:W-:Y:S06]  /*2c10*/  BRA `(.L_x_6108) ;  /* 0x0000000000147947 */ /* 0x000fec0003800000 */
.L_x_6128:
[----:B------:R-:W2:Y:S02]  /*2c20*/  LDG.E.64 R24, desc[UR36][R4.64] ;  /* 0x0000002404187981 */ /* 0x000ea4000c1e1b00 */
[----:B--2---:R0:W2:Y:S01]  /*2c30*/  I2F.U64 R24, R24 ;  /* 0x0000001800187312 */ /* 0x0040a20000301000 */
[----:B------:R-:W-:Y:S05]  /*2c40*/  BRA `(.L_x_6108) ;  /* 0x0000000000087947 */ /* 0x000fea0003800000 */
.L_x_6127:
[----:B------:R-:W2:Y:S02]  /*2c50*/  LDG.E R4, desc[UR36][R4.64] ;  /* 0x0000002404047981 */ /* 0x000ea4000c1e1900 */
[----:B--2---:R-:W-:-:S07]  /*2c60*/  I2FP.F32.U32 R24, R4 ;  /* 0x0000000400187245 */ /* 0x004fce0000201000 */
.L_x_6108:
[----:B------:R-:W-:Y:S05]  /*2c70*/  BSYNC B6 ;  /* 0x0000000000067941 */ /* 0x000fea0003800000 */
.L_x_6102:
[----:B------:R-:W-:-:S07]  /*2c80*/  VIADD R17, R17, 0x80 ;  /* 0x0000008011117836 */ /* 0x000fce0000000000 */
.L_x_6101:
[----:B------:R-:W-:Y:S05]  /*2c90*/  BSYNC B7 ;  /* 0x0000000000077941 */ /* 0x000fea0003800000 */
.L_x_6100:
[----:B------:R-:W-:Y:S01]  /*2ca0*/  ISETP.GE.AND P0, PT, R17, R26, PT ;  /* 0x0000001a1100720c */ /* 0x000fe20003f06270 */
[----:B------:R-:W-:-:S12]  /*2cb0*/  BSSY B6, `(.L_x_6130) ;  /* 0x00000e1000067945 */ /* 0x000fd80003800000 */
[----:B------:R-:W-:Y:S05]  /*2cc0*/  @P0 BRA `(.L_x_6131) ;  /* 0x0000000c007c0947 */ /* 0x000fea0003800000 */
        /* <DEDUP_REMOVED lines=20> */
.L_x_6135:
[----:B------:R-:W2:Y:S02]  /*2e10*/  LDG.E.U8 R4, desc[UR36][R4.64] ;  /* 0x0000002404047981 */ /* 0x000ea4000c1e1100 */
[----:B--2---:R-:W-:Y:S01]  /*2e20*/  I2FP.F32.U32 R16, R4 ;  /* 0x0000000400107245 */ /* 0x004fe20000201000 */
[----:B------:R-:W-:Y:S06]  /*2e30*/  BRA `(.L_x_6131) ;  /* 0x0000000c00207947 */ /* 0x000fec0003800000 */
.L_x_6134:
        /* <DEDUP_REMOVED lines=9> */
.L_x_6138:
[----:B------:R-:W2:Y:S02]  /*2ed0*/  LDG.E R4, desc[UR36][R4.64] ;  /* 0x0000002404047981 */ /* 0x000ea4000c1e1900 */
[----:B--2---:R-:W-:Y:S01]  /*2ee0*/  I2FP.F32.S32 R16, R4 ;  /* 0x0000000400107245 */ /* 0x004fe20000201400 */
[----:B------:R-:W-:Y:S06]  /*2ef0*/  BRA `(.L_x_6131) ;  /* 0x0000000800f07947 */ /* 0x000fec0003800000 */
.L_x_6137:
[----:B------:R-:W2:Y:S02]  /*2f00*/  LDG.E.U16 R4, desc[UR36][R4.64] ;  /* 0x0000002404047981 */ /* 0x000ea4000c1e1500 */
[----:B--2---:R0:W2:Y:S01]  /*2f10*/  I2F.S16 R16, R4 ;  /* 0x0000000400107306 */ /* 0x0040a20000101400 */
[----:B------:R-:W-:Y:S05]  /*2f20*/  BRA `(.L_x_6131) ;  /* 0x0000000800e47947 */ /* 0x000fea0003800000 */
.L_x_6133:
        /* <DEDUP_REMOVED lines=8> */
.L_x_6140:
[----:B------:R-:W2:Y:S02]  /*2fb0*/  LDG.E.U16 R4, desc[UR36][R4.64] ;  /* 0x0000002404047981 */ /* 0x000ea4000c1e1500 */
[----:B--2---:R-:W-:Y:S01]  /*2fc0*/  HADD2.F32 R16, -RZ, R4.H0_H0 ;  /* 0x20000004ff107230 */ /* 0x004fe20000004100 */
[----:B------:R-:W-:Y:S06]  /*2fd0*/  BRA `(.L_x_6131) ;  /* 0x0000000800b87947 */ /* 0x000fec0003800000 */
.L_x_6139:
        /* <DEDUP_REMOVED lines=8> */
.L_x_6142:
[----:B------:R-:W2:Y:S02]  /*3060*/  LDG.E.U16 R4, desc[UR36][R4.64] ;  /* 0x0000002404047981 */ /* 0x000ea4000c1e1500 */
[----:B--2---:R-:W-:Y:S01]  /*3070*/  HADD2.F32 R16, -RZ, R4.H0_H0 ;  /* 0x20000004ff107230 */ /* 0x004fe20000004100 */
[----:B------:R-:W-:Y:S06]  /*3080*/  BRA `(.L_x_6131) ;  /* 0x00000008008c7947 */ /* 0x000fec0003800000 */
.L_x_6141:
[----:B------:R-:W2:Y:S01]  /*3090*/  LDG.E.64 R4, desc[UR36][R4.64] ;  /* 0x0000002404047981 */ /* 0x000ea2000c1e1b00 */
[----:B------:R-:W-:Y:S01]  /*30a0*/  UMOV UR4, 0xf0000000 ;  /* 0xf000000000047882 */ /* 0x000fe20000000000 */
[----:B------:R-:W-:Y:S01]  /*30b0*/  UMOV UR5, 0x380fffff ;  /* 0x380fffff00057882 */ /* 0x000fe20000000000 */
[----:B--2---:R-:W0:Y:S01]  /*30c0*/  F2F.F32.F64 R16, R4 ;  /* 0x0000000400107310 */ /* 0x004e220000301000 */
[----:B------:R-:W-:-:S14]  /*30d0*/  DSETP.GEU.AND P0, PT, |R4|, UR4, PT ;  /* 0x0000000404007e2a */ /* 0x000fdc000bf0e200 */
[----:B0-----:R-:W-:Y:S01]  /*30e0*/  @!P0 FMUL R16, R16, 1.175494350822287508e-38 ;  /* 0x0080000010108820 */ /* 0x001fe20000400000 */
[----:B------:R-:W-:Y:S06]  /*30f0*/  BRA `(.L_x_6131) ;  /* 0x0000000800707947 */ /* 0x000fec0003800000 */
.L_x_6132:
        /* <DEDUP_REMOVED lines=12> */
.L_x_6145:
[----:B------:R-:W2:Y:S01]  /*31c0*/  LDG.E.64 R4, desc[UR36][R4.64] ;  /* 0x0000002404047981 */ /* 0x000ea2000c1e1b00 */
[----:B------:R-:W-:Y:S01]  /*31d0*/  UMOV UR4, 0xf0000000 ;  /* 0xf000000000047882 */ /* 0x000fe20000000000 */
[----:B------:R-:W-:Y:S01]  /*31e0*/  UMOV UR5, 0x380fffff ;  /* 0x380fffff00057882 */ /* 0x000fe20000000000 */
[----:B--2---:R-:W0:Y:S01]  /*31f0*/  F2F.F32.F64 R16, R4 ;  /* 0x0000000400107310 */ /* 0x004e220000301000 */
[----:B------:R-:W-:-:S14]  /*3200*/  DSETP.GEU.AND P0, PT, |R4|, UR4, PT ;  /* 0x0000000404007e2a */ /* 0x000fdc000bf0e200 */
[----:B0-----:R-:W-:Y:S01]  /*3210*/  @!P0 FMUL R16, R16, 1.175494350822287508e-38 ;  /* 0x0080000010108820 */ /* 0x001fe20000400000 */
[----:B------:R-:W-:Y:S06]  /*3220*/  BRA `(.L_x_6131) ;  /* 0x0000000800247947 */ /* 0x000fec0003800000 */
.L_x_6144:
        /* <DEDUP_REMOVED lines=26> */
.L_x_6147:
        /* <DEDUP_REMOVED lines=13> */
.L_x_6146:
[----:B------:R-:W2:Y:S02]  /*34a0*/  LDG.E.U16 R4, desc[UR36][R4.64] ;  /* 0x0000002404047981 */ /* 0x000ea4000c1e1500 */
[----:B--2---:R-:W-:Y:S01]  /*34b0*/  IMAD.U32 R16, R4, 0x10000, RZ ;  /* 0x0001000004107824 */ /* 0x004fe200078e00ff */
[----:B------:R-:W-:Y:S06]  /*34c0*/  BRA `(.L_x_6131) ;  /* 0x00000004007c7947 */ /* 0x000fec0003800000 */
.L_x_6143:
        /* <DEDUP_REMOVED lines=11> */
.L_x_6150:
        /* <DEDUP_REMOVED lines=19> */
.L_x_6152:
[----:B------:R-:W-:Y:S05]  /*36b0*/  BSYNC B0 ;  /* 0x0000000000007941 */ /* 0x000fea0003800000 */
.L_x_6151:
[----:B------:R-:W-:Y:S01]  /*36c0*/  IMAD.SHL.U32 R3, R3, 0x100000, RZ ;  /* 0x0010000003037824 */ /* 0x000fe200078e00ff */
[----:B------:R-:W-:-:S04]  /*36d0*/  LEA R5, R0, 0x3b800000, 0x17 ;  /* 0x3b80000000057811 */ /* 0x000fc800078eb8ff */
[----:B------:R-:W-:Y:S01]  /*36e0*/  LOP3.LUT R16, R5, R3, R16, 0xfe, !PT ;  /* 0x0000000305107212 */ /* 0x000fe200078efe10 */
[----:B------:R-:W-:Y:S06]  /*36f0*/  BRA `(.L_x_6131) ;  /* 0x0000000000f07947 */ /* 0x000fec0003800000 */
.L_x_6149:
        /* <DEDUP_REMOVED lines=19> */
.L_x_6154:
[----:B------:R-:W-:Y:S05]  /*3830*/  BSYNC B0 ;  /* 0x0000000000007941 */ /* 0x000fea0003800000 */
.L_x_6153:
[----:B------:R-:W-:Y:S01]  /*3840*/  IMAD.SHL.U32 R3, R3, 0x200000, RZ ;  /* 0x0020000003037824 */ /* 0x000fe200078e00ff */
[----:B------:R-:W-:-:S04]  /*3850*/  LEA R5, R0, 0x37800000, 0x17 ;  /* 0x3780000000057811 */ /* 0x000fc800078eb8ff */
[----:B------:R-:W-:Y:S01]  /*3860*/  LOP3.LUT R16, R5, R3, R16, 0xfe, !PT ;  /* 0x0000000305107212 */ /* 0x000fe200078efe10 */
[----:B------:R-:W-:Y:S06]  /*3870*/  BRA `(.L_x_6131) ;  /* 0x0000000000907947 */ /* 0x000fec0003800000 */
.L_x_6148:
        /* <DEDUP_REMOVED lines=14> */
.L_x_6136:
        /* <DEDUP_REMOVED lines=16> */
.L_x_6157:
[----:B------:R-:W-:Y:S05]  /*3a60*/  BRA `(.L_x_6131) ;  /* 0x0000000000147947 */ /* 0x000fea0003800000 */
.L_x_6156:
[----:B------:R-:W2:Y:S02]  /*3a70*/  LDG.E.64 R16, desc[UR36][R4.64] ;  /* 0x0000002404107981 */ /* 0x000ea4000c1e1b00 */
[----:B--2---:R0:W2:Y:S01]  /*3a80*/  I2F.U64 R16, R16 ;  /* 0x0000001000107312 */ /* 0x0040a20000301000 */
[----:B------:R-:W-:Y:S05]  /*3a90*/  BRA `(.L_x_6131) ;  /* 0x0000000000087947 */ /* 0x000fea0003800000 */
.L_x_6155:
[----:B------:R-:W2:Y:S02]  /*3aa0*/  LDG.E R4, desc[UR36][R4.64] ;  /* 0x0000002404047981 */ /* 0x000ea4000c1e1900 */
[----:B--2---:R-:W-:-:S07]  /*3ab0*/  I2FP.F32.U32 R16, R4 ;  /* 0x0000000400107245 */ /* 0x004fce0000201000 */
.L_x_6131:
[----:B------:R-:W-:Y:S05]  /*3ac0*/  BSYNC B6 ;  /* 0x0000000000067941 */ /* 0x000fea0003800000 */
.L_x_6130:
[----:B------:R-:W0:Y:S01]  /*3ad0*/  S2R R27, SR_TID.X ;  /* 0x00000000001b7919 */ /* 0x000e220000002100 */
[----:B------:R-:W-:Y:S01]  /*3ae0*/  BSSY B0, `(.L_x_6158) ;  /* 0x000002a000007945 */ /* 0x000fe20003800000 */
[----:B0-----:R-:W-:-:S13]  /*3af0*/  ISETP.GE.AND P0, PT, R27, R26, PT ;  /* 0x0000001a1b00720c */ /* 0x001fda0003f06270 */
[----:B------:R-:W-:Y:S05]  /*3b00*/  @P0 BRA `(.L_x_6159) ;  /* 0x00000000009c0947 */ /* 0x000fea0003800000 */
[----:B--2-4-:R-:W1:Y:S02]  /*3b10*/  LDC.64 R4, c[0x0][0x218] ;  /* 0x00008600ff047b82 */ /* 0x014e640000000a00 */
[----:B-1-3-5:R-:W-:-:S05]  /*3b20*/  FMUL.FTZ R0, R18, R4 ;  /* 0x0000000412007220 */ /* 0x02afca0000410000 */
        /* <DEDUP_REMOVED lines=35> */
.L_x_6161:
[----:B------:R-:W-:Y:S05]  /*3d60*/  BSYNC B1 ;  /* 0x0000000000017941 */ /* 0x000fea0003800000 */
.L_x_6160:
[----:B------:R-:W-:-:S07]  /*3d70*/  FMUL.FTZ R18, R4, R3 ;  /* 0x0000000304127220 */ /* 0x000fce0000410000 */
.L_x_6159:
[----:B------:R-:W-:Y:S05]  /*3d80*/  BSYNC B0 ;  /* 0x0000000000007941 */ /* 0x000fea0003800000 */
.L_x_6158:
[----:B------:R-:W-:Y:S01]  /*3d90*/  VIADD R23, R27, 0x80 ;  /* 0x000000801b177836 */ /* 0x000fe20000000000 */
[----:B------:R-:W-:Y:S04]  /*3da0*/  BSSY B0, `(.L_x_6162) ;  /* 0x000002a000007945 */ /* 0x000fe80003800000 */
[----:B------:R-:W-:-:S13]  /*3db0*/  ISETP.GE.AND P1, PT, R23, R26, PT ;  /* 0x0000001a1700720c */ /* 0x000fda0003f26270 */
[----:B------:R-:W-:Y:S05]  /*3dc0*/  @P1 BRA `(.L_x_6163) ;  /* 0x00000000009c1947 */ /* 0x000fea0003800000 */
[----:B--2-4-:R-:W0:Y:S02]  /*3dd0*/  LDC.64 R4, c[0x0][0x218] ;  /* 0x00008600ff047b82 */ /* 0x014e240000000a00 */
[----:B0----5:R-:W-:-:S05]  /*3de0*/  FMUL.FTZ R0, R22, R4 ;  /* 0x0000000416007220 */ /* 0x021fca0000410000 */
        /* <DEDUP_REMOVED lines=35> */
.L_x_6165:
[----:B------:R-:W-:Y:S05]  /*4020*/  BSYNC B1 ;  /* 0x0000000000017941 */ /* 0x000fea0003800000 */
.L_x_6164:
[----:B------:R-:W-:-:S07]  /*4030*/  FMUL.FTZ R22, R4, R3 ;  /* 0x0000000304167220 */ /* 0x000fce0000410000 */
.L_x_6163:
[----:B------:R-:W-:Y:S05]  /*4040*/  BSYNC B0 ;  /* 0x0000000000007941 */ /* 0x000fea0003800000 */
.L_x_6162:
        /* <DEDUP_REMOVED lines=41> */
.L_x_6169:
[----:B------:R-:W-:Y:S05]  /*42e0*/  BSYNC B1 ;  /* 0x0000000000017941 */ /* 0x000fea0003800000 */
.L_x_6168:
[----:B------:R-:W-:-:S07]  /*42f0*/  FMUL.FTZ R24, R4, R3 ;  /* 0x0000000304187220 */ /* 0x000fce0000410000 */
.L_x_6167:
[----:B------:R-:W-:Y:S05]  /*4300*/  BSYNC B0 ;  /* 0x0000000000007941 */ /* 0x000fea0003800000 */
.L_x_6166:
        /* <DEDUP_REMOVED lines=41> */
.L_x_6173:
[----:B------:R-:W-:Y:S05]  /*45a0*/  BSYNC B1 ;  /* 0x0000000000017941 */ /* 0x000fea0003800000 */
.L_x_6172:
[----:B------:R-:W-:-:S07]  /*45b0*/  FMUL.FTZ R16, R4, R3 ;  /* 0x0000000304107220 */ /* 0x000fce0000410000 */
.L_x_6171:
[----:B------:R-:W-:Y:S05]  /*45c0*/  BSYNC B0 ;  /* 0x0000000000007941 */ /* 0x000fea0003800000 */
.L_x_6170:
[----:B------:R-:W0:Y:S01]  /*45d0*/  LDC.U8 R17, c[0x0][0x244] ;  /* 0x00009100ff117b82 */ /* 0x000e220000000000 */
[----:B------:R-:W-:Y:S04]  /*45e0*/  BSSY B6, `(.L_x_6174) ;  /* 0x0000100000067945 */ /* 0x000fe80003800000 */
[----:B------:R-:W-:Y:S05]  /*45f0*/  @P0 BRA `(.L_x_6175) ;  /* 0x0000000c00f80947 */ /* 0x000fea0003800000 */
[----:B------:R-:W1:Y:S01]  /*4600*/  LDC.64 R8, c[0x0][0x228] ;  /* 0x00008a00ff087b82 */ /* 0x000e620000000a00 */
[----:B0-----:R-:W-:Y:S01]  /*4610*/  PRMT R0, R17, 0x9910, RZ ;  /* 0x0000991011007816 */ /* 0x001fe200000000ff */
[----:B------:R-:W-:Y:S01]  /*4620*/  IMAD R27, R2, 0x200, R27 ;  /* 0x00000200021b7824 */ /* 0x000fe200078e021b */
[----:B------:R-:W-:Y:S02]  /*4630*/  ULDC UR4, c[0x0][0x248] ;  /* 0x0000920000047ab9 */ /* 0x000fe40000000800 */
[----:B------:R-:W-:Y:S01]  /*4640*/  ISETP.GT.AND P0, PT, R0, 0x9, PT ;  /* 0x000000090000780c */ /* 0x000fe20003f04270 */
[----:B------:R-:W-:-:S05]  /*4650*/  IMAD R27, R27, UR4, RZ ;  /* 0x000000041b1b7c24 */ /* 0x000fca000f8e02ff */
[----:B-1----:R-:W-:-:S05]  /*4660*/  IADD3 R8, P1, R27, R8, RZ ;  /* 0x000000081b087210 */ /* 0x002fca0007f3e0ff */
        /* <DEDUP_REMOVED lines=14> */
.L_x_6179:
[----:B---3-5:R-:W0:Y:S01]  /*4750*/  F2I.S64.TRUNC R18, R18 ;  /* 0x0000001200127311 */ /* 0x028e22000020d900 */
[----:B------:R-:W-:Y:S02]  /*4760*/  IMAD.MOV.U32 R27, RZ, RZ, R23 ;  /* 0x000000ffff1b7224 */ /* 0x000fe400078e0017 */
[----:B0-----:R-:W-:-:S05]  /*4770*/  IMAD.MOV.U32 R3, RZ, RZ, R18 ;  /* 0x000000ffff037224 */ /* 0x001fca00078e0012 */
[----:B------:R0:W-:Y:S01]  /*4780*/  STG.E.U8 desc[UR36][R8.64], R3 ;  /* 0x0000000308007986 */ /* 0x0001e2000c101124 */
[----:B------:R-:W-:Y:S05]  /*4790*/  BRA `(.L_x_6175) ;  /* 0x0000000c00907947 */ /* 0x000fea0003800000 */
.L_x_6178:
        /* <DEDUP_REMOVED lines=10> */
.L_x_6182:
[----:B---3-5:R-:W0:Y:S01]  /*4840*/  F2I.FTZ.TRUNC.NTZ R3, R18 ;  /* 0x0000001200037305 */ /* 0x028e22000021f100 */
[----:B------:R-:W-:Y:S01]  /*4850*/  IMAD.MOV.U32 R27, RZ, RZ, R23 ;  /* 0x000000ffff1b7224 */ /* 0x000fe200078e0017 */
[----:B0-----:R0:W-:Y:S01]  /*4860*/  STG.E desc[UR36][R8.64], R3 ;  /* 0x0000000308007986 */ /* 0x0011e2000c101924 */
[----:B------:R-:W-:Y:S05]  /*4870*/  BRA `(.L_x_6175) ;  /* 0x0000000c00587947 */ /* 0x000fea0003800000 */
.L_x_6181:
[----:B---3-5:R-:W0:Y:S01]  /*4880*/  F2I.FTZ.TRUNC.NTZ R3, R18 ;  /* 0x0000001200037305 */ /* 0x028e22000021f100 */
[----:B------:R-:W-:Y:S01]  /*4890*/  IMAD.MOV.U32 R27, RZ, RZ, R23 ;  /* 0x000000ffff1b7224 */ /* 0x000fe200078e0017 */
[----:B0-----:R0:W-:Y:S01]  /*48a0*/  STG.E.U16 desc[UR36][R8.64], R3 ;  /* 0x0000000308007986 */ /* 0x0011e2000c101524 */
[----:B------:R-:W-:Y:S05]  /*48b0*/  BRA `(.L_x_6175) ;  /* 0x0000000c00487947 */ /* 0x000fea0003800000 */
.L_x_6177:
        /* <DEDUP_REMOVED lines=9> */
.L_x_6184:
[----:B---3-5:R-:W-:Y:S01]  /*4950*/  F2FP.F16.F32.PACK_AB R18, RZ, R18 ;  /* 0x00000012ff12723e */ /* 0x028fe200000000ff */
[----:B------:R-:W-:-:S04]  /*4960*/  IMAD.MOV.U32 R27, RZ, RZ, R23 ;  /* 0x000000ffff1b7224 */ /* 0x000fc800078e0017 */
[----:B------:R0:W-:Y:S01]  /*4970*/  STG.E.U16 desc[UR36][R8.64], R18 ;  /* 0x0000001208007986 */ /* 0x0001e2000c101524 */
[----:B------:R-:W-:Y:S05]  /*4980*/  BRA `(.L_x_6175) ;  /* 0x0000000c00147947 */ /* 0x000fea0003800000 */
.L_x_6183:
[----:B------:R-:W-:-:S13]  /*4990*/  ISETP.NE.AND P0, PT, R0, 0x7, PT ;  /* 0x000000070000780c */ /* 0x000fda0003f05270 */
[----:B------:R-:W-:Y:S05]  /*49a0*/  @!P0 BRA `(.L_x_6185) ;  /* 0x0000000000348947 */ /* 0x000fea0003800000 */
[----:B------:R-:W-:-:S13]  /*49b0*/  ISETP.NE.AND P0, PT, R0, 0x8, PT ;  /* 0x000000080000780c */ /* 0x000fda0003f05270 */
[----:B------:R-:W-:Y:S05]  /*49c0*/  @!P0 BRA `(.L_x_6186) ;  /* 0x0000000000188947 */ /* 0x000fea0003800000 */
[----:B------:R-:W-:-:S13]  /*49d0*/  ISETP.NE.AND P0, PT, R0, 0x9, PT ;  /* 0x000000090000780c */ /* 0x000fda0003f05270 */
[----:B------:R-:W-:Y:S05]  /*49e0*/  @P0 BRA `(.L_x_6180) ;  /* 0x0000000800980947 */ /* 0x000fea0003800000 */
[----:B------:R-:W-:Y:S02]  /*49f0*/  IMAD.MOV.U32 R19, RZ, RZ, RZ ;  /* 0x000000ffff137224 */ /* 0x000fe400078e00ff */
[----:B------:R-:W-:-:S03]  /*4a00*/  IMAD.MOV.U32 R27, RZ, RZ, R23 ;  /* 0x000000ffff1b7224 */ /* 0x000fc600078e0017 */
[----:B---3-5:R0:W-:Y:S01]  /*4a10*/  STG.E.64 desc[UR36][R8.64], R18 ;  /* 0x0000001208007986 */ /* 0x0281e2000c101b24 */
[----:B------:R-:W-:Y:S05]  /*4a20*/  BRA `(.L_x_6175) ;  /* 0x0000000800ec7947 */ /* 0x000fea0003800000 */
.L_x_6186:
[----:B---3-5:R-:W-:Y:S01]  /*4a30*/  F2FP.F16.F32.PACK_AB R3, RZ, R18 ;  /* 0x00000012ff03723e */ /* 0x028fe200000000ff */
[----:B------:R-:W-:-:S03]  /*4a40*/  IMAD.MOV.U32 R27, RZ, RZ, R23 ;  /* 0x000000ffff1b7224 */ /* 0x000fc600078e0017 */
[----:B------:R-:W-:-:S05]  /*4a50*/  PRMT R3, R3, 0x5410, RZ ;  /* 0x0000541003037816 */ /* 0x000fca00000000ff */
[----:B------:R0:W-:Y:S01]  /*4a60*/  STG.E desc[UR36][R8.64], R3 ;  /* 0x0000000308007986 */ /* 0x0001e2000c101924 */
[----:B------:R-:W-:Y:S05]  /*4a70*/  BRA `(.L_x_6175) ;  /* 0x0000000800d87947 */ /* 0x000fea0003800000 */
.L_x_6185:
[----:B--2345:R-:W-:Y:S01]  /*4a80*/  FMUL.FTZ R4, R18, 1 ;  /* 0x3f80000012047820 */ /* 0x03cfe20000410000 */
[----:B------:R-:W-:-:S05]  /*4a90*/  IMAD.MOV.U32 R27, RZ, RZ, R23 ;  /* 0x000000ffff1b7224 */ /* 0x000fca00078e0017 */
[----:B------:R-:W0:Y:S02]  /*4aa0*/  F2F.F64.F32 R4, R4 ;  /* 0x0000000400047310 */ /* 0x000e240000201800 */
[----:B0-----:R0:W-:Y:S01]  /*4ab0*/  STG.E.64 desc[UR36][R8.64], R4 ;  /* 0x0000000408007986 */ /* 0x0011e2000c101b24 */
[----:B------:R-:W-:Y:S05]  /*4ac0*/  BRA `(.L_x_6175) ;  /* 0x0000000800c47947 */ /* 0x000fea0003800000 */
.L_x_6176:
        /* <DEDUP_REMOVED lines=13> */
.L_x_6189:
[----:B--2345:R-:W-:Y:S01]  /*4ba0*/  FMUL.FTZ R4, R18, 1 ;  /* 0x3f80000012047820 */ /* 0x03cfe20000410000 */
[----:B------:R-:W-:Y:S01]  /*4bb0*/  CS2R R6, SRZ ;  /* 0x0000000000067805 */ /* 0x000fe2000001ff00 */
[----:B------:R-:W-:-:S04]  /*4bc0*/  IMAD.MOV.U32 R27, RZ, RZ, R23 ;  /* 0x000000ffff1b7224 */ /* 0x000fc800078e0017 */
[----:B------:R-:W0:Y:S02]  /*4bd0*/  F2F.F64.F32 R4, R4 ;  /* 0x0000000400047310 */ /* 0x000e240000201800 */
[----:B0-----:R0:W-:Y:S01]  /*4be0*/  STG.E.128 desc[UR36][R8.64], R4 ;  /* 0x0000000408007986 */ /* 0x0011e2000c101d24 */
[----:B------:R-:W-:Y:S05]  /*4bf0*/  BRA `(.L_x_6175) ;  /* 0x0000000800787947 */ /* 0x000fea0003800000 */
.L_x_6188:
[----:B------:R-:W-:-:S13]  /*4c00*/  ISETP.NE.AND P0, PT, R0, 0xf, PT ;  /* 0x0000000f0000780c */ /* 0x000fda0003f05270 */
[----:B------:R-:W-:Y:S05]  /*4c10*/  @!P0 BRA `(.L_x_6190) ;  /* 0x0000000000b48947 */ /* 0x000fea0003800000 */
[----:B------:R-:W-:-:S13]  /*4c20*/  ISETP.NE.AND P0, PT, R0, 0x17, PT ;  /* 0x000000170000780c */ /* 0x000fda0003f05270 */
[----:B------:R-:W-:Y:S05]  /*4c30*/  @!P0 BRA `(.L_x_6191) ;  /* 0x0000000000548947 */ /* 0x000fea0003800000 */
[----:B------:R-:W-:-:S13]  /*4c40*/  ISETP.NE.AND P0, PT, R0, 0x18, PT ;  /* 0x000000180000780c */ /* 0x000fda0003f05270 */
[----:B------:R-:W-:Y:S05]  /*4c50*/  @P0 BRA `(.L_x_6180) ;  /* 0x0000000400fc0947 */ /* 0x000fea0003800000 */
[C---:B--2345:R-:W-:Y:S01]  /*4c60*/  LOP3.LUT R4, R18.reuse, 0x7fffffff, RZ, 0xc0, !PT ;  /* 0x7fffffff12047812 */ /* 0x07cfe200078ec0ff */
        /* <DEDUP_REMOVED lines=13> */
.L_x_6193:
[----:B------:R-:W-:Y:S05]  /*4d40*/  BSYNC B0 ;  /* 0x0000000000007941 */ /* 0x000fea0003800000 */
.L_x_6192:
[----:B------:R-:W-:Y:S01]  /*4d50*/  LOP3.LUT R5, R0, R5, RZ, 0xfc, !PT ;  /* 0x0000000500057212 */ /* 0x000fe200078efcff */
[----:B------:R-:W-:-:S04]  /*4d60*/  IMAD.MOV.U32 R27, RZ, RZ, R23 ;  /* 0x000000ffff1b7224 */ /* 0x000fc800078e0017 */
[----:B------:R0:W-:Y:S01]  /*4d70*/  STG.E.U8 desc[UR36][R8.64], R5 ;  /* 0x0000000508007986 */ /* 0x0001e2000c101124 */
[----:B------:R-:W-:Y:S05]  /*4d80*/  BRA `(.L_x_6175) ;  /* 0x0000000800147947 */ /* 0x000fea0003800000 */
.L_x_6191:
[----:B--2345:R-:W-:Y:S01]  /*4d90*/  LOP3.LUT R4, R18, 0x7fffffff, RZ, 0xc0, !PT ;  /* 0x7fffffff12047812 */ /* 0x03cfe200078ec0ff */
        /* <DEDUP_REMOVED lines=11> */
.L_x_6195:
[----:B------:R-:W-:Y:S01]  /*4e50*/  IMAD.MOV.U32 R0, RZ, RZ, 0x7f ;  /* 0x0000007fff007424 */ /* 0x000fe200078e00ff */
[----:B------:R-:W-:-:S04]  /*4e60*/  ISETP.GT.U32.AND P0, PT, R4, 0x7f800000, PT ;  /* 0x7f8000000400780c */ /* 0x000fc80003f04070 */
[----:B------:R-:W-:-:S09]  /*4e70*/  SEL R0, R0, 0x7c, P0 ;  /* 0x0000007c00007807 */ /* 0x000fd20000000000 */
.L_x_6196:
[----:B------:R-:W-:Y:S05]  /*4e80*/  BSYNC B0 ;  /* 0x0000000000007941 */ /* 0x000fea0003800000 */
.L_x_6194:
[----:B------:R-:W-:Y:S01]  /*4e90*/  LOP3.LUT R18, R18, 0x80000000, RZ, 0xc0, !PT ;  /* 0x8000000012127812 */ /* 0x000fe200078ec0ff */
[----:B------:R-:W-:-:S03]  /*4ea0*/  IMAD.MOV.U32 R27, RZ, RZ, R23 ;  /* 0x000000ffff1b7224 */ /* 0x000fc600078e0017 */
[----:B------:R-:W-:-:S04]  /*4eb0*/  SHF.R.U32.HI R3, RZ, 0x18, R18 ;  /* 0x00000018ff037819 */ /* 0x000fc80000011612 */
[----:B------:R-:W-:-:S05]  /*4ec0*/  LOP3.LUT R3, R0, R3, RZ, 0xfc, !PT ;  /* 0x0000000300037212 */ /* 0x000fca00078efcff */
[----:B------:R0:W-:Y:S01]  /*4ed0*/  STG.E.U8 desc[UR36][R8.64], R3 ;  /* 0x0000000308007986 */ /* 0x0001e2000c101124 */
[----:B------:R-:W-:Y:S05]  /*4ee0*/  BRA `(.L_x_6175) ;  /* 0x0000000400bc7947 */ /* 0x000fea0003800000 */
.L_x_6190:
[----:B---3-5:R-:W-:Y:S01]  /*4ef0*/  F2FP.BF16.F32.PACK_AB R18, RZ, R18 ;  /* 0x00000012ff12723e */ /* 0x028fe200000010ff */
[----:B------:R-:W-:-:S04]  /*4f00*/  IMAD.MOV.U32 R27, RZ, RZ, R23 ;  /* 0x000000ffff1b7224 */ /* 0x000fc800078e0017 */
[----:B------:R0:W-:Y:S01]  /*4f10*/  STG.E.U16 desc[UR36][R8.64], R18 ;  /* 0x0000001208007986 */ /* 0x0001e2000c101524 */
[----:B------:R-:W-:Y:S05]  /*4f20*/  BRA `(.L_x_6175) ;  /* 0x0000000400ac7947 */ /* 0x000fea0003800000 */
.L_x_6187:
        /* <DEDUP_REMOVED lines=12> */
.L_x_6199:
[----:B---3-5:R-:W-:Y:S01]  /*4ff0*/  LOP3.LUT R3, R18, 0x7fffffff, RZ, 0xc0, !PT ;  /* 0x7fffffff12037812 */ /* 0x028fe200078ec0ff */
[----:B------:R-:W-:Y:S01]  /*5000*/  BSSY B0, `(.L_x_6200) ;  /* 0x0000013000007945 */ /* 0x000fe20003800000 */
[----:B--2-4-:R-:W-:Y:S02]  /*5010*/  IMAD.MOV.U32 R4, RZ, RZ, 0x80 ;  /* 0x00000080ff047424 */ /* 0x014fe400078e00ff */
        /* <DEDUP_REMOVED lines=13> */
.L_x_6202:
[----:B------:R-:W-:-:S04]  /*50f0*/  LOP3.LUT R18, R18, 0x80000000, RZ, 0xc0, !PT ;  /* 0x8000000012127812 */ /* 0x000fc800078ec0ff */
[----:B------:R-:W-:-:S04]  /*5100*/  SHF.R.U32.HI R3, RZ, 0x18, R18 ;  /* 0x00000018ff037819 */ /* 0x000fc80000011612 */
[----:B------:R-:W-:-:S04]  /*5110*/  LOP3.LUT R0, R0, R3, RZ, 0xfc, !PT ;  /* 0x0000000300007212 */ /* 0x000fc800078efcff */
[----:B------:R-:W-:-:S07]  /*5120*/  PRMT R4, R0, 0x7610, R4 ;  /* 0x0000761000047816 */ /* 0x000fce0000000004 */
.L_x_6201:
[----:B------:R-:W-:Y:S05]  /*5130*/  BSYNC B0 ;  /* 0x0000000000007941 */ /* 0x000fea0003800000 */
.L_x_6200:
[----:B------:R0:W-:Y:S01]  /*5140*/  STG.E.U8 desc[UR36][R8.64], R4 ;  /* 0x0000000408007986 */ /* 0x0001e2000c101124 */
[----:B------:R-:W-:Y:S01]  /*5150*/  IMAD.MOV.U32 R27, RZ, RZ, R23 ;  /* 0x000000ffff1b7224 */ /* 0x000fe200078e0017 */
[----:B------:R-:W-:Y:S06]  /*5160*/  BRA `(.L_x_6175) ;  /* 0x00000004001c7947 */ /* 0x000fec0003800000 */
.L_x_6198:
        /* <DEDUP_REMOVED lines=16> */
.L_x_6205:
[----:B------:R-:W-:-:S04]  /*5270*/  LOP3.LUT R18, R18, 0x80000000, RZ, 0xc0, !PT ;  /* 0x8000000012127812 */ /* 0x000fc800078ec0ff */
[----:B------:R-:W-:-:S04]  /*5280*/  SHF.R.U32.HI R3, RZ, 0x18, R18 ;  /* 0x00000018ff037819 */ /* 0x000fc80000011612 */
[----:B------:R-:W-:-:S04]  /*5290*/  LOP3.LUT R0, R0, R3, RZ, 0xfc, !PT ;  /* 0x0000000300007212 */ /* 0x000fc800078efcff */
[----:B------:R-:W-:-:S07]  /*52a0*/  PRMT R4, R0, 0x7610, R4 ;  /* 0x0000761000047816 */ /* 0x000fce0000000004 */
.L_x_6204:
[----:B------:R-:W-:Y:S05]  /*52b0*/  BSYNC B0 ;  /* 0x0000000000007941 */ /* 0x000fea0003800000 */
.L_x_6203:
[----:B------:R0:W-:Y:S01]  /*52c0*/  STG.E.U8 desc[UR36][R8.64], R4 ;  /* 0x0000000408007986 */ /* 0x0001e2000c101124 */
[----:B------:R-:W-:Y:S01]  /*52d0*/  IMAD.MOV.U32 R27, RZ, RZ, R23 ;  /* 0x000000ffff1b7224 */ /* 0x000fe200078e0017 */
[----:B------:R-:W-:Y:S06]  /*52e0*/  BRA `(.L_x_6175) ;  /* 0x0000000000bc7947 */ /* 0x000fec0003800000 */
.L_x_6197:
[----:B------:R-:W-:-:S13]  /*52f0*/  ISETP.NE.AND P0, PT, R0, 0x1c, PT ;  /* 0x0000001c0000780c */ /* 0x000fda0003f05270 */
[----:B------:R-:W-:Y:S05]  /*5300*/  @!P0 BRA `(.L_x_6206) ;  /* 0x0000000000a88947 */ /* 0x000fea0003800000 */
[----:B------:R-:W-:-:S13]  /*5310*/  ISETP.NE.AND P0, PT, R0, 0x1d, PT ;  /* 0x0000001d0000780c */ /* 0x000fda0003f05270 */
[----:B------:R-:W-:Y:S05]  /*5320*/  @!P0 BRA `(.L_x_6207) ;  /* 0x0000000000908947 */ /* 0x000fea0003800000 */
[----:B------:R-:W-:-:S13]  /*5330*/  ISETP.NE.AND P0, PT, R0, 0x2c, PT ;  /* 0x0000002c0000780c */ /* 0x000fda0003f05270 */
[----:B------:R-:W-:Y:S05]  /*5340*/  @P0 BRA `(.L_x_6180) ;  /* 0x0000000000400947 */ /* 0x000fea0003800000 */
[----:B--2345:R-:W-:Y:S01]  /*5350*/  SHF.R.U32.HI R4, RZ, 0x17, R18 ;  /* 0x00000017ff047819 */ /* 0x03cfe20000011612 */
        /* <DEDUP_REMOVED lines=15> */
.L_x_6180:
[----:B------:R-:W-:Y:S01]  /*5450*/  MOV R14, 0x0 ;  /* 0x00000000000e7802 */ /* 0x000fe20000000f00 */
[----:B------:R-:W-:Y:S01]  /*5460*/  ULDC.64 UR4, c[0x4][0x128] ;  /* 0x01004a0000047ab9 */ /* 0x000fe20000000a00 */
[----:B------:R-:W-:Y:S01]  /*5470*/  ULDC.64 UR6, c[0x4][0x130] ;  /* 0x01004c0000067ab9 */ /* 0x000fe20000000a00 */
[----:B--2-4-:R-:W-:Y:S02]  /*5480*/  IMAD.U32 R4, RZ, RZ, UR4 ;  /* 0x00000004ff047e24 */ /* 0x014fe4000f8e00ff */
        /* <DEDUP_REMOVED lines=11> */
[----:B0--3-5:R-:W-:Y:S05]  /*5540*/  CALL.ABS.NOINC R14 ;  /* 0x000000000e007343 */ /* 0x029fea0003c00000 */
.L_x_6208:
[----:B------:R-:W-:Y:S01]  /*5550*/  IMAD.MOV.U32 R27, RZ, RZ, R23 ;  /* 0x000000ffff1b7224 */ /* 0x000fe200078e0017 */
[----:B------:R-:W-:Y:S06]  /*5560*/  BRA `(.L_x_6175) ;  /* 0x00000000001c7947 */ /* 0x000fec0003800000 */
.L_x_6207:
[----:B---3-5:R-:W0:Y:S01]  /*5570*/  F2I.U64.TRUNC R18, R18 ;  /* 0x0000001200127311 */ /* 0x028e22000020d800 */
[----:B------:R-:W-:Y:S01]  /*5580*/  IMAD.MOV.U32 R27, RZ, RZ, R23 ;  /* 0x000000ffff1b7224 */ /* 0x000fe200078e0017 */
[----:B0-----:R0:W-:Y:S01]  /*5590*/  STG.E.64 desc[UR36][R8.64], R18 ;  /* 0x0000001208007986 */ /* 0x0011e2000c101b24 */
[----:B------:R-:W-:Y:S05]  /*55a0*/  BRA `(.L_x_6175) ;  /* 0x00000000000c7947 */ /* 0x000fea0003800000 */
.L_x_6206:
[----:B---3-5:R-:W0:Y:S01]  /*55b0*/  F2I.FTZ.U32.TRUNC.NTZ R3, R18 ;  /* 0x0000001200037305 */ /* 0x028e22000021f000 */
[----:B------:R-:W-:Y:S01]  /*55c0*/  IMAD.MOV.U32 R27, RZ, RZ, R23 ;  /* 0x000000ffff1b7224 */ /* 0x000fe200078e0017 */
[----:B0-----:R0:W-:Y:S06]  /*55d0*/  STG.E desc[UR36][R8.64], R3 ;  /* 0x0000000308007986 */ /* 0x0011ec000c101924 */
.L_x_6175:
[----:B------:R-:W-:Y:S05]  /*55e0*/  BSYNC B6 ;  /* 0x0000000000067941 */ /* 0x000fea0003800000 */
.L_x_6174:
[----:B------:R-:W-:Y:S01]  /*55f0*/  ISETP.GE.AND P0, PT, R27, R26, PT ;  /* 0x0000001a1b00720c */ /* 0x000fe20003f06270 */
[----:B------:R-:W-:-:S12]  /*5600*/  BSSY B6, `(.L_x_6209) ;  /* 0x00001d8000067945 */ /* 0x000fd80003800000 */
[----:B------:R-:W-:Y:S05]  /*5610*/  @P0 BRA `(.L_x_6210) ;  /* 0x0000001c00580947 */ /* 0x000fea0003800000 */
[----:B0-----:R-:W0:Y:S01]  /*5620*/  LDC.64 R8, c[0x0][0x228] ;  /* 0x00008a00ff087b82 */ /* 0x001e220000000a00 */
[----:B------:R-:W-:Y:S01]  /*5630*/  IMAD R0, R2, 0x200, R27 ;  /* 0x0000020002007824 */ /* 0x000fe200078e021b */
[----:B--2-4-:R-:W-:Y:S01]  /*5640*/  PRMT R4, R17, 0x9910, RZ ;  /* 0x0000991011047816 */ /* 0x014fe200000000ff */
        /* <DEDUP_REMOVED lines=18> */
.L_x_6214:
[----:B-----5:R-:W0:Y:S02]  /*5770*/  F2I.S64.TRUNC R22, R22 ;  /* 0x0000001600167311 */ /* 0x020e24000020d900 */
[----:B0-----:R-:W-:-:S05]  /*5780*/  IMAD.MOV.U32 R3, RZ, RZ, R22 ;  /* 0x000000ffff037224 */ /* 0x001fca00078e0016 */
[----:B------:R0:W-:Y:S01]  /*5790*/  STG.E.U8 desc[UR36][R8.64], R3 ;  /* 0x0000000308007986 */ /* 0x0001e2000c101124 */
[----:B------:R-:W-:Y:S05]  /*57a0*/  BRA `(.L_x_6216) ;  /* 0x0000000c00407947 */ /* 0x000fea0003800000 */
.L_x_6213:
        /* <DEDUP_REMOVED lines=9> */
.L_x_6218:
[----:B-----5:R-:W0:Y:S02]  /*5840*/  F2I.FTZ.TRUNC.NTZ R3, R22 ;  /* 0x0000001600037305 */ /* 0x020e24000021f100 */
[----:B0-----:R4:W-:Y:S01]  /*5850*/  STG.E desc[UR36][R8.64], R3 ;  /* 0x0000000308007986 */ /* 0x0019e2000c101924 */
[----:B------:R-:W-:Y:S05]  /*5860*/  BRA `(.L_x_6216) ;  /* 0x0000000c00107947 */ /* 0x000fea0003800000 */
.L_x_6217:
[----:B-----5:R-:W0:Y:S02]  /*5870*/  F2I.FTZ.TRUNC.NTZ R3, R22 ;  /* 0x0000001600037305 */ /* 0x020e24000021f100 */
[----:B0-----:R0:W-:Y:S01]  /*5880*/  STG.E.U16 desc[UR36][R8.64], R3 ;  /* 0x0000000308007986 */ /* 0x0011e2000c101524 */
[----:B------:R-:W-:Y:S05]  /*5890*/  BRA `(.L_x_6216) ;  /* 0x0000000c00047947 */ /* 0x000fea0003800000 */
.L_x_6212:
        /* <DEDUP_REMOVED lines=8> */
.L_x_6220:
[----:B-----5:R-:W-:-:S05]  /*5920*/  F2FP.F16.F32.PACK_AB R22, RZ, R22 ;  /* 0x00000016ff16723e */ /* 0x020fca00000000ff */
[----:B------:R0:W-:Y:S01]  /*5930*/  STG.E.U16 desc[UR36][R8.64], R22 ;  /* 0x0000001608007986 */ /* 0x0001e2000c101524 */
[----:B------:R-:W-:Y:S05]  /*5940*/  BRA `(.L_x_6216) ;  /* 0x0000000800d87947 */ /* 0x000fea0003800000 */
.L_x_6219:
        /* <DEDUP_REMOVED lines=9> */
.L_x_6222:
[----:B-----5:R-:W-:-:S04]  /*59e0*/  F2FP.F16.F32.PACK_AB R3, RZ, R22 ;  /* 0x00000016ff03723e */ /* 0x020fc800000000ff */
[----:B------:R-:W-:-:S05]  /*59f0*/  PRMT R3, R3, 0x5410, RZ ;  /* 0x0000541003037816 */ /* 0x000fca00000000ff */
[----:B------:R0:W-:Y:S01]  /*5a00*/  STG.E desc[UR36][R8.64], R3 ;  /* 0x0000000308007986 */ /* 0x0001e2000c101924 */
[----:B------:R-:W-:Y:S05]  /*5a10*/  BRA `(.L_x_6216) ;  /* 0x0000000800a47947 */ /* 0x000fea0003800000 */
.L_x_6221:
[----:B-----5:R-:W-:-:S06]  /*5a20*/  FMUL.FTZ R4, R22, 1 ;  /* 0x3f80000016047820 */ /* 0x020fcc0000410000 */
[----:B------:R-:W0:Y:S02]  /*5a30*/  F2F.F64.F32 R4, R4 ;  /* 0x0000000400047310 */ /* 0x000e240000201800 */
[----:B0-----:R0:W-:Y:S01]  /*5a40*/  STG.E.64 desc[UR36][R8.64], R4 ;  /* 0x0000000408007986 */ /* 0x0011e2000c101b24 */
[----:B------:R-:W-:Y:S05]  /*5a50*/  BRA `(.L_x_6216) ;  /* 0x0000000800947947 */ /* 0x000fea0003800000 */
.L_x_6211:
        /* <DEDUP_REMOVED lines=12> */
.L_x_6225:
[----:B-----5:R-:W-:Y:S01]  /*5b20*/  FMUL.FTZ R4, R22, 1 ;  /* 0x3f80000016047820 */ /* 0x020fe20000410000 */
[----:B------:R-:W-:-:S05]  /*5b30*/  CS2R R6, SRZ ;  /* 0x0000000000067805 */ /* 0x000fca000001ff00 */
[----:B------:R-:W0:Y:S02]  /*5b40*/  F2F.F64.F32 R4, R4 ;  /* 0x0000000400047310 */ /* 0x000e240000201800 */
[----:B0-----:R0:W-:Y:S01]  /*5b50*/  STG.E.128 desc[UR36][R8.64], R4 ;  /* 0x0000000408007986 */ /* 0x0011e2000c101d24 */
[----:B------:R-:W-:Y:S05]  /*5b60*/  BRA `(.L_x_6216) ;  /* 0x0000000800507947 */ /* 0x000fea0003800000 */
.L_x_6224:
        /* <DEDUP_REMOVED lines=20> */
.L_x_6229:
[----:B------:R-:W-:Y:S05]  /*5cb0*/  BSYNC B0 ;  /* 0x0000000000007941 */ /* 0x000fea0003800000 */
.L_x_6228:
[----:B------:R-:W-:-:S05]  /*5cc0*/  LOP3.LUT R5, R0, R5, RZ, 0xfc, !PT ;  /* 0x0000000500057212 */ /* 0x000fca00078efcff */
[----:B------:R0:W-:Y:S01]  /*5cd0*/  STG.E.U8 desc[UR36][R8.64], R5 ;  /* 0x0000000508007986 */ /* 0x0001e2000c101124 */
[----:B------:R-:W-:Y:S05]  /*5ce0*/  BRA `(.L_x_6216) ;  /* 0x0000000400f07947 */ /* 0x000fea0003800000 */
.L_x_6227:
        /* <DEDUP_REMOVED lines=12> */
.L_x_6231:
[----:B------:R-:W-:Y:S01]  /*5db0*/  IMAD.MOV.U32 R0, RZ, RZ, 0x7f ;  /* 0x0000007fff007424 */ /* 0x000fe200078e00ff */
[----:B------:R-:W-:-:S04]  /*5dc0*/  ISETP.GT.U32.AND P0, PT, R4, 0x7f800000, PT ;  /* 0x7f8000000400780c */ /* 0x000fc80003f04070 */
[----:B------:R-:W-:-:S09]  /*5dd0*/  SEL R0, R0, 0x7c, P0 ;  /* 0x0000007c00007807 */ /* 0x000fd20000000000 */
.L_x_6232:
[----:B------:R-:W-:Y:S05]  /*5de0*/  BSYNC B0 ;  /* 0x0000000000007941 */ /* 0x000fea0003800000 */
.L_x_6230:
[----:B------:R-:W-:-:S04]  /*5df0*/  LOP3.LUT R22, R22, 0x80000000, RZ, 0xc0, !PT ;  /* 0x8000000016167812 */ /* 0x000fc800078ec0ff */
[----:B------:R-:W-:-:S04]  /*5e00*/  SHF.R.U32.HI R3, RZ, 0x18, R22 ;  /* 0x00000018ff037819 */ /* 0x000fc80000011616 */
[----:B------:R-:W-:-:S05]  /*5e10*/  LOP3.LUT R3, R0, R3, RZ, 0xfc, !PT ;  /* 0x0000000300037212 */ /* 0x000fca00078efcff */
[----:B------:R0:W-:Y:S01]  /*5e20*/  STG.E.U8 desc[UR36][R8.64], R3 ;  /* 0x0000000308007986 */ /* 0x0001e2000c101124 */
[----:B------:R-:W-:Y:S05]  /*5e30*/  BRA `(.L_x_6216) ;  /* 0x00000004009c7947 */ /* 0x000fea0003800000 */
.L_x_6226:
[----:B-----5:R-:W-:-:S05]  /*5e40*/  F2FP.BF16.F32.PACK_AB R22, RZ, R22 ;  /* 0x00000016ff16723e */ /* 0x020fca00000010ff */
[----:B------:R0:W-:Y:S01]  /*5e50*/  STG.E.U16 desc[UR36][R8.64], R22 ;  /* 0x0000001608007986 */ /* 0x0001e2000c101524 */
[----:B------:R-:W-:Y:S05]  /*5e60*/  BRA `(.L_x_6216) ;  /* 0x0000000400907947 */ /* 0x000fea0003800000 */
.L_x_6223:
        /* <DEDUP_REMOVED lines=11> */
.L_x_6235:
        /* <DEDUP_REMOVED lines=16> */
.L_x_6238:
[----:B------:R-:W-:-:S04]  /*6020*/  LOP3.LUT R22, R22, 0x80000000, RZ, 0xc0, !PT ;  /* 0x8000000016167812 */ /* 0x000fc800078ec0ff */
[----:B------:R-:W-:-:S04]  /*6030*/  SHF.R.U32.HI R3, RZ, 0x18, R22 ;  /* 0x00000018ff037819 */ /* 0x000fc80000011616 */
[----:B------:R-:W-:-:S04]  /*6040*/  LOP3.LUT R0, R0, R3, RZ, 0xfc, !PT ;  /* 0x0000000300007212 */ /* 0x000fc800078efcff */
[----:B------:R-:W-:-:S07]  /*6050*/  PRMT R4, R0, 0x7610, R4 ;  /* 0x0000761000047816 */ /* 0x000fce0000000004 */
.L_x_6237:
[----:B------:R-:W-:Y:S05]  /*6060*/  BSYNC B0 ;  /* 0x0000000000007941 */ /* 0x000fea0003800000 */
.L_x_6236:
[----:B------:R0:W-:Y:S01]  /*6070*/  STG.E.U8 desc[UR36][R8.64], R4 ;  /* 0x0000000408007986 */ /* 0x0001e2000c101124 */
[----:B------:R-:W-:Y:S05]  /*6080*/  BRA `(.L_x_6216) ;  /* 0x0000000400087947 */ /* 0x000fea0003800000 */
.L_x_6234:
        /* <DEDUP_REMOVED lines=16> */
.L_x_6241:
[----:B------:R-:W-:-:S04]  /*6190*/  LOP3.LUT R22, R22, 0x80000000, RZ, 0xc0, !PT ;  /* 0x8000000016167812 */ /* 0x000fc800078ec0ff */
[----:B------:R-:W-:-:S04]  /*61a0*/  SHF.R.U32.HI R3, RZ, 0x18, R22 ;  /* 0x00000018ff037819 */ /* 0x000fc80000011616 */
[----:B------:R-:W-:-:S04]  /*61b0*/  LOP3.LUT R0, R0, R3, RZ, 0xfc, !PT ;  /* 0x0000000300007212 */ /* 0x000fc800078efcff */
[----:B------:R-:W-:-:S07]  /*61c0*/  PRMT R4, R0, 0x7610, R4 ;  /* 0x0000761000047816 */ /* 0x000fce0000000004 */
.L_x_6240:
[----:B------:R-:W-:Y:S05]  /*61d0*/  BSYNC B0 ;  /* 0x0000000000007941 */ /* 0x000fea0003800000 */
.L_x_6239:
[----:B------:R0:W-:Y:S01]  /*61e0*/  STG.E.U8 desc[UR36][R8.64], R4 ;  /* 0x0000000408007986 */ /* 0x0001e2000c101124 */
[----:B------:R-:W-:Y:S05]  /*61f0*/  BRA `(.L_x_6216) ;  /* 0x0000000000ac7947 */ /* 0x000fea0003800000 */
.L_x_6233:
        /* <DEDUP_REMOVED lines=21> */
.L_x_6215:
        /* <DEDUP_REMOVED lines=16> */
.L_x_6244:
[----:B------:R-:W-:Y:S05]  /*6450*/  BRA `(.L_x_6216) ;  /* 0x0000000000147947 */ /* 0x000fea0003800000 */
.L_x_6243:
[----:B-----5:R-:W0:Y:S02]  /*6460*/  F2I.U64.TRUNC R22, R22 ;  /* 0x0000001600167311 */ /* 0x020e24000020d800 */
[----:B0-----:R0:W-:Y:S01]  /*6470*/  STG.E.64 desc[UR36][R8.64], R22 ;  /* 0x0000001608007986 */ /* 0x0011e2000c101b24 */
[----:B------:R-:W-:Y:S05]  /*6480*/  BRA `(.L_x_6216) ;  /* 0x0000000000087947 */ /* 0x000fea0003800000 */
.L_x_6242:
[----:B-----5:R-:W0:Y:S02]  /*6490*/  F2I.FTZ.U32.TRUNC.NTZ R3, R22 ;  /* 0x0000001600037305 */ /* 0x020e24000021f000 */
[----:B0-----:R0:W-:Y:S02]  /*64a0*/  STG.E desc[UR36][R8.64], R3 ;  /* 0x0000000308007986 */ /* 0x0011e4000c101924 */
.L_x_6216:
        /* <DEDUP_REMOVED lines=24> */
.L_x_6248:
[----:B------:R-:W0:Y:S02]  /*6630*/  F2I.S64.TRUNC R24, R24 ;  /* 0x0000001800187311 */ /* 0x000e24000020d900 */
[----:B0-----:R-:W-:-:S05]  /*6640*/  IMAD.MOV.U32 R3, RZ, RZ, R24 ;  /* 0x000000ffff037224 */ /* 0x001fca00078e0018 */
[----:B------:R0:W-:Y:S01]  /*6650*/  STG.E.U8 desc[UR36][R8.64], R3 ;  /* 0x0000000308007986 */ /* 0x0001e2000c101124 */
[----:B------:R-:W-:Y:S05]  /*6660*/  BRA `(.L_x_6250) ;  /* 0x0000000c00407947 */ /* 0x000fea0003800000 */
.L_x_6247:
        /* <DEDUP_REMOVED lines=9> */
.L_x_6252:
[----:B------:R-:W0:Y:S02]  /*6700*/  F2I.FTZ.TRUNC.NTZ R3, R24 ;  /* 0x0000001800037305 */ /* 0x000e24000021f100 */
[----:B0-----:R0:W-:Y:S01]  /*6710*/  STG.E desc[UR36][R8.64], R3 ;  /* 0x0000000308007986 */ /* 0x0011e2000c101924 */
[----:B------:R-:W-:Y:S05]  /*6720*/  BRA `(.L_x_6250) ;  /* 0x0000000c00107947 */ /* 0x000fea0003800000 */
.L_x_6251:
[----:B------:R-:W0:Y:S02]  /*6730*/  F2I.FTZ.TRUNC.NTZ R3, R24 ;  /* 0x0000001800037305 */ /* 0x000e24000021f100 */
[----:B0-----:R0:W-:Y:S01]  /*6740*/  STG.E.U16 desc[UR36][R8.64], R3 ;  /* 0x0000000308007986 */ /* 0x0011e2000c101524 */
[----:B------:R-:W-:Y:S05]  /*6750*/  BRA `(.L_x_6250) ;  /* 0x0000000c00047947 */ /* 0x000fea0003800000 */
.L_x_6246:
        /* <DEDUP_REMOVED lines=8> */
.L_x_6254:
[----:B------:R-:W-:-:S05]  /*67e0*/  F2FP.F16.F32.PACK_AB R24, RZ, R24 ;  /* 0x00000018ff18723e */ /* 0x000fca00000000ff */
[----:B------:R0:W-:Y:S01]  /*67f0*/  STG.E.U16 desc[UR36][R8.64], R24 ;  /* 0x0000001808007986 */ /* 0x0001e2000c101524 */
[----:B------:R-:W-:Y:S05]  /*6800*/  BRA `(.L_x_6250) ;  /* 0x0000000800d87947 */ /* 0x000fea0003800000 */
.L_x_6253:
        /* <DEDUP_REMOVED lines=9> */
.L_x_6256:
[----:B------:R-:W-:-:S04]  /*68a0*/  F2FP.F16.F32.PACK_AB R3, RZ, R24 ;  /* 0x00000018ff03723e */ /* 0x000fc800000000ff */
[----:B------:R-:W-:-:S05]  /*68b0*/  PRMT R3, R3, 0x5410, RZ ;  /* 0x0000541003037816 */ /* 0x000fca00000000ff */
[----:B------:R0:W-:Y:S01]  /*68c0*/  STG.E desc[UR36][R8.64], R3 ;  /* 0x0000000308007986 */ /* 0x0001e2000c101924 */
[----:B------:R-:W-:Y:S05]  /*68d0*/  BRA `(.L_x_6250) ;  /* 0x0000000800a47947 */ /* 0x000fea0003800000 */
.L_x_6255:
[----:B------:R-:W-:-:S06]  /*68e0*/  FMUL.FTZ R4, R24, 1 ;  /* 0x3f80000018047820 */ /* 0x000fcc0000410000 */
[----:B------:R-:W0:Y:S02]  /*68f0*/  F2F.F64.F32 R4, R4 ;  /* 0x0000000400047310 */ /* 0x000e240000201800 */
[----:B0-----:R0:W-:Y:S01]  /*6900*/  STG.E.64 desc[UR36][R8.64], R4 ;  /* 0x0000000408007986 */ /* 0x0011e2000c101b24 */
[----:B------:R-:W-:Y:S05]  /*6910*/  BRA `(.L_x_6250) ;  /* 0x0000000800947947 */ /* 0x000fea0003800000 */
.L_x_6245:
        /* <DEDUP_REMOVED lines=12> */
.L_x_6259:
[----:B------:R-:W-:Y:S01]  /*69e0*/  FMUL.FTZ R4, R24, 1 ;  /* 0x3f80000018047820 */ /* 0x000fe20000410000 */
[----:B------:R-:W-:-:S05]  /*69f0*/  CS2R R6, SRZ ;  /* 0x0000000000067805 */ /* 0x000fca000001ff00 */
[----:B------:R-:W0:Y:S02]  /*6a00*/  F2F.F64.F32 R4, R4 ;  /* 0x0000000400047310 */ /* 0x000e240000201800 */
[----:B0-----:R0:W-:Y:S01]  /*6a10*/  STG.E.128 desc[UR36][R8.64], R4 ;  /* 0x0000000408007986 */ /* 0x0011e2000c101d24 */
[----:B------:R-:W-:Y:S05]  /*6a20*/  BRA `(.L_x_6250) ;  /* 0x0000000800507947 */ /* 0x000fea0003800000 */
.L_x_6258:
        /* <DEDUP_REMOVED lines=20> */
.L_x_6263:
[----:B------:R-:W-:Y:S05]  /*6b70*/  BSYNC B0 ;  /* 0x0000000000007941 */ /* 0x000fea0003800000 */
.L_x_6262:
[----:B------:R-:W-:-:S05]  /*6b80*/  LOP3.LUT R5, R0, R5, RZ, 0xfc, !PT ;  /* 0x0000000500057212 */ /* 0x000fca00078efcff */
[----:B------:R0:W-:Y:S01]  /*6b90*/  STG.E.U8 desc[UR36][R8.64], R5 ;  /* 0x0000000508007986 */ /* 0x0001e2000c101124 */
[----:B------:R-:W-:Y:S05]  /*6ba0*/  BRA `(.L_x_6250) ;  /* 0x0000000400f07947 */ /* 0x000fea0003800000 */
.L_x_6261:
        /* <DEDUP_REMOVED lines=12> */
.L_x_6265:
[----:B------:R-:W-:Y:S01]  /*6c70*/  IMAD.MOV.U32 R0, RZ, RZ, 0x7f ;  /* 0x0000007fff007424 */ /* 0x000fe200078e00ff */
[----:B------:R-:W-:-:S04]  /*6c80*/  ISETP.GT.U32.AND P0, PT, R4, 0x7f800000, PT ;  /* 0x7f8000000400780c */ /* 0x000fc80003f04070 */
[----:B------:R-:W-:-:S09]  /*6c90*/  SEL R0, R0, 0x7c, P0 ;  /* 0x0000007c00007807 */ /* 0x000fd20000000000 */
.L_x_6266:
[----:B------:R-:W-:Y:S05]  /*6ca0*/  BSYNC B0 ;  /* 0x0000000000007941 */ /* 0x000fea0003800000 */
.L_x_6264:
[----:B------:R-:W-:-:S04]  /*6cb0*/  LOP3.LUT R24, R24, 0x80000000, RZ, 0xc0, !PT ;  /* 0x8000000018187812 */ /* 0x000fc800078ec0ff */
[----:B------:R-:W-:-:S04]  /*6cc0*/  SHF.R.U32.HI R3, RZ, 0x18, R24 ;  /* 0x00000018ff037819 */ /* 0x000fc80000011618 */
[----:B------:R-:W-:-:S05]  /*6cd0*/  LOP3.LUT R3, R0, R3, RZ, 0xfc, !PT ;  /* 0x0000000300037212 */ /* 0x000fca00078efcff */
[----:B------:R0:W-:Y:S01]  /*6ce0*/  STG.E.U8 desc[UR36][R8.64], R3 ;  /* 0x0000000308007986 */ /* 0x0001e2000c101124 */
[----:B------:R-:W-:Y:S05]  /*6cf0*/  BRA `(.L_x_6250) ;  /* 0x00000004009c7947 */ /* 0x000fea0003800000 */
.L_x_6260:
[----:B------:R-:W-:-:S05]  /*6d00*/  F2FP.BF16.F32.PACK_AB R24, RZ, R24 ;  /* 0x00000018ff18723e */ /* 0x000fca00000010ff */
[----:B------:R0:W-:Y:S01]  /*6d10*/  STG.E.U16 desc[UR36][R8.64], R24 ;  /* 0x0000001808007986 */ /* 0x0001e2000c101524 */
[----:B------:R-:W-:Y:S05]  /*6d20*/  BRA `(.L_x_6250) ;  /* 0x0000000400907947 */ /* 0x000fea0003800000 */
.L_x_6257:
        /* <DEDUP_REMOVED lines=11> */
.L_x_6269:
        /* <DEDUP_REMOVED lines=16> */
.L_x_6272:
[----:B------:R-:W-:-:S04]  /*6ee0*/  LOP3.LUT R24, R24, 0x80000000, RZ, 0xc0, !PT ;  /* 0x8000000018187812 */ /* 0x000fc800078ec0ff */
[----:B------:R-:W-:-:S04]  /*6ef0*/  SHF.R.U32.HI R3, RZ, 0x18, R24 ;  /* 0x00000018ff037819 */ /* 0x000fc80000011618 */
[----:B------:R-:W-:-:S04]  /*6f00*/  LOP3.LUT R0, R0, R3, RZ, 0xfc, !PT ;  /* 0x0000000300007212 */ /* 0x000fc800078efcff */
[----:B------:R-:W-:-:S07]  /*6f10*/  PRMT R4, R0, 0x7610, R4 ;  /* 0x0000761000047816 */ /* 0x000fce0000000004 */
.L_x_6271:
[----:B------:R-:W-:Y:S05]  /*6f20*/  BSYNC B0 ;  /* 0x0000000000007941 */ /* 0x000fea0003800000 */
.L_x_6270:
[----:B------:R0:W-:Y:S01]  /*6f30*/  STG.E.U8 desc[UR36][R8.64], R4 ;  /* 0x0000000408007986 */ /* 0x0001e2000c101124 */
[----:B------:R-:W-:Y:S05]  /*6f40*/  BRA `(.L_x_6250) ;  /* 0x0000000400087947 */ /* 0x000fea0003800000 */
.L_x_6268:
        /* <DEDUP_REMOVED lines=16> */
.L_x_6275:
[----:B------:R-:W-:-:S04]  /*7050*/  LOP3.LUT R24, R24, 0x80000000, RZ, 0xc0, !PT ;  /* 0x8000000018187812 */ /* 0x000fc800078ec0ff */
[----:B------:R-:W-:-:S04]  /*7060*/  SHF.R.U32.HI R3, RZ, 0x18, R24 ;  /* 0x00000018ff037819 */ /* 0x000fc80000011618 */
[----:B------:R-:W-:-:S04]  /*7070*/  LOP3.LUT R0, R0, R3, RZ, 0xfc, !PT ;  /* 0x0000000300007212 */ /* 0x000fc800078efcff */
[----:B------:R-:W-:-:S07]  /*7080*/  PRMT R4, R0, 0x7610, R4 ;  /* 0x0000761000047816 */ /* 0x000fce0000000004 */
.L_x_6274:
[----:B------:R-:W-:Y:S05]  /*7090*/  BSYNC B0 ;  /* 0x0000000000007941 */ /* 0x000fea0003800000 */
.L_x_6273:
[----:B------:R0:W-:Y:S01]  /*70a0*/  STG.E.U8 desc[UR36][R8.64], R4 ;  /* 0x0000000408007986 */ /* 0x0001e2000c101124 */
[----:B------:R-:W-:Y:S05]  /*70b0*/  BRA `(.L_x_6250) ;  /* 0x0000000000ac7947 */ /* 0x000fea0003800000 */
.L_x_6267:
        /* <DEDUP_REMOVED lines=21> */
.L_x_6249:
        /* <DEDUP_REMOVED lines=16> */
.L_x_6278:
[----:B------:R-:W-:Y:S05]  /*7310*/  BRA `(.L_x_6250) ;  /* 0x0000000000147947 */ /* 0x000fea0003800000 */
.L_x_6277:
[----:B------:R-:W0:Y:S02]  /*7320*/  F2I.U64.TRUNC R24, R24 ;  /* 0x0000001800187311 */ /* 0x000e24000020d800 */
[----:B0-----:R4:W-:Y:S01]  /*7330*/  STG.E.64 desc[UR36][R8.64], R24 ;  /* 0x0000001808007986 */ /* 0x0019e2000c101b24 */
[----:B------:R-:W-:Y:S05]  /*7340*/  BRA `(.L_x_6250) ;  /* 0x0000000000087947 */ /* 0x000fea0003800000 */
.L_x_6276:
[----:B------:R-:W0:Y:S02]  /*7350*/  F2I.FTZ.U32.TRUNC.NTZ R3, R24 ;  /* 0x0000001800037305 */ /* 0x000e24000021f000 */
[----:B0-----:R0:W-:Y:S02]  /*7360*/  STG.E desc[UR36][R8.64], R3 ;  /* 0x0000000308007986 */ /* 0x0011e4000c101924 */
.L_x_6250:
[----:B------:R-:W-:-:S07]  /*7370*/  VIADD R27, R27, 0x80 ;  /* 0x000000801b1b7836 */ /* 0x000fce0000000000 */
.L_x_6210:
[----:B------:R-:W-:Y:S05]  /*7380*/  BSYNC B6 ;  /* 0x0000000000067941 */ /* 0x000fea0003800000 */
.L_x_6209:
        /* <DEDUP_REMOVED lines=22> */
.L_x_6282:
[----:B-----5:R-:W0:Y:S02]  /*74f0*/  F2I.S64.TRUNC R16, R16 ;  /* 0x0000001000107311 */ /* 0x020e24000020d900 */
[----:B0-----:R-:W-:-:S05]  /*7500*/  IMAD.MOV.U32 R5, RZ, RZ, R16 ;  /* 0x000000ffff057224 */ /* 0x001fca00078e0010 */
[----:B------:R-:W-:Y:S01]  /*7510*/  STG.E.U8 desc[UR36][R2.64], R5 ;  /* 0x0000000502007986 */ /* 0x000fe2000c101124 */
[----:B------:R-:W-:Y:S05]  /*7520*/  EXIT ;  /* 0x000000000000794d */ /* 0x000fea0003800000 */
.L_x_6281:
        /* <DEDUP_REMOVED lines=9> */
.L_x_6285:
[----:B-----5:R-:W0:Y:S02]  /*75c0*/  F2I.FTZ.TRUNC.NTZ R5, R16 ;  /* 0x0000001000057305 */ /* 0x020e24000021f100 */
[----:B0-----:R-:W-:Y:S01]  /*75d0*/  STG.E desc[UR36][R2.64], R5 ;  /* 0x0000000502007986 */ /* 0x001fe2000c101924 */
[----:B------:R-:W-:Y:S05]  /*75e0*/  EXIT ;  /* 0x000000000000794d */ /* 0x000fea0003800000 */
.L_x_6284:
[----:B-----5:R-:W0:Y:S02]  /*75f0*/  F2I.FTZ.TRUNC.NTZ R5, R16 ;  /* 0x0000001000057305 */ /* 0x020e24000021f100 */
[----:B0-----:R-:W-:Y:S01]  /*7600*/  STG.E.U16 desc[UR36][R2.64], R5 ;  /* 0x0000000502007986 */ /* 0x001fe2000c101524 */
[----:B------:R-:W-:Y:S05]  /*7610*/  EXIT ;  /* 0x000000000000794d */ /* 0x000fea0003800000 */
.L_x_6280:
        /* <DEDUP_REMOVED lines=8> */
.L_x_6287:
[----:B-----5:R-:W-:-:S05]  /*76a0*/  F2FP.F16.F32.PACK_AB R16, RZ, R16 ;  /* 0x00000010ff10723e */ /* 0x020fca00000000ff */
[----:B------:R-:W-:Y:S01]  /*76b0*/  STG.E.U16 desc[UR36][R2.64], R16 ;  /* 0x0000001002007986 */ /* 0x000fe2000c101524 */
[----:B------:R-:W-:Y:S05]  /*76c0*/  EXIT ;  /* 0x000000000000794d */ /* 0x000fea0003800000 */
.L_x_6286:
        /* <DEDUP_REMOVED lines=9> */
.L_x_6289:
[----:B-----5:R-:W-:-:S04]  /*7760*/  F2FP.F16.F32.PACK_AB R5, RZ, R16 ;  /* 0x00000010ff05723e */ /* 0x020fc800000000ff */
[----:B------:R-:W-:-:S05]  /*7770*/  PRMT R5, R5, 0x5410, RZ ;  /* 0x0000541005057816 */ /* 0x000fca00000000ff */
[----:B------:R-:W-:Y:S01]  /*7780*/  STG.E desc[UR36][R2.64], R5 ;  /* 0x0000000502007986 */ /* 0x000fe2000c101924 */
[----:B------:R-:W-:Y:S05]  /*7790*/  EXIT ;  /* 0x000000000000794d */ /* 0x000fea0003800000 */
.L_x_6288:
[----:B-----5:R-:W-:-:S06]  /*77a0*/  FMUL.FTZ R4, R16, 1 ;  /* 0x3f80000010047820 */ /* 0x020fcc0000410000 */
[----:B------:R-:W0:Y:S02]  /*77b0*/  F2F.F64.F32 R4, R4 ;  /* 0x0000000400047310 */ /* 0x000e240000201800 */
[----:B0-----:R-:W-:Y:S01]  /*77c0*/  STG.E.64 desc[UR36][R2.64], R4 ;  /* 0x0000000402007986 */ /* 0x001fe2000c101b24 */
[----:B------:R-:W-:Y:S05]  /*77d0*/  EXIT ;  /* 0x000000000000794d */ /* 0x000fea0003800000 */
.L_x_6279:
        /* <DEDUP_REMOVED lines=12> */
.L_x_6292:
[----:B-----5:R-:W-:Y:S01]  /*78a0*/  FMUL.FTZ R4, R16, 1 ;  /* 0x3f80000010047820 */ /* 0x020fe20000410000 */
[----:B------:R-:W-:-:S05]  /*78b0*/  CS2R R6, SRZ ;  /* 0x0000000000067805 */ /* 0x000fca000001ff00 */
[----:B------:R-:W0:Y:S02]  /*78c0*/  F2F.F64.F32 R4, R4 ;  /* 0x0000000400047310 */ /* 0x000e240000201800 */
[----:B0-----:R-:W-:Y:S01]  /*78d0*/  STG.E.128 desc[UR36][R2.64], R4 ;  /* 0x0000000402007986 */ /* 0x001fe2000c101d24 */
[----:B------:R-:W-:Y:S05]  /*78e0*/  EXIT ;  /* 0x000000000000794d */ /* 0x000fea0003800000 */
.L_x_6291:
        /* <DEDUP_REMOVED lines=20> */
.L_x_6296:
[----:B------:R-:W-:Y:S05]  /*7a30*/  BSYNC B0 ;  /* 0x0000000000007941 */ /* 0x000fea0003800000 */
.L_x_6295:
[----:B------:R-:W-:-:S05]  /*7a40*/  LOP3.LUT R7, R0, R7, RZ, 0xfc, !PT ;  /* 0x0000000700077212 */ /* 0x000fca00078efcff */
[----:B------:R-:W-:Y:S01]  /*7a50*/  STG.E.U8 desc[UR36][R2.64], R7 ;  /* 0x0000000702007986 */ /* 0x000fe2000c101124 */
[----:B------:R-:W-:Y:S05]  /*7a60*/  EXIT ;  /* 0x000000000000794d */ /* 0x000fea0003800000 */
.L_x_6294:
        /* <DEDUP_REMOVED lines=12> */
.L_x_6298:
[----:B------:R-:W-:Y:S01]  /*7b30*/  IMAD.MOV.U32 R0, RZ, RZ, 0x7f ;  /* 0x0000007fff007424 */ /* 0x000fe200078e00ff */
[----:B------:R-:W-:-:S04]  /*7b40*/  ISETP.GT.U32.AND P0, PT, R4, 0x7f800000, PT ;  /* 0x7f8000000400780c */ /* 0x000fc80003f04070 */
[----:B------:R-:W-:-:S09]  /*7b50*/  SEL R0, R0, 0x7c, P0 ;  /* 0x0000007c00007807 */ /* 0x000fd20000000000 */
.L_x_6299:
[----:B------:R-:W-:Y:S05]  /*7b60*/  BSYNC B0 ;  /* 0x0000000000007941 */ /* 0x000fea0003800000 */
.L_x_6297:
[----:B------:R-:W-:-:S04]  /*7b70*/  LOP3.LUT R16, R16, 0x80000000, RZ, 0xc0, !PT ;  /* 0x8000000010107812 */ /* 0x000fc800078ec0ff */
[----:B------:R-:W-:-:S04]  /*7b80*/  SHF.R.U32.HI R5, RZ, 0x18, R16 ;  /* 0x00000018ff057819 */ /* 0x000fc80000011610 */
[----:B------:R-:W-:-:S05]  /*7b90*/  LOP3.LUT R5, R0, R5, RZ, 0xfc, !PT ;  /* 0x0000000500057212 */ /* 0x000fca00078efcff */
[----:B------:R-:W-:Y:S01]  /*7ba0*/  STG.E.U8 desc[UR36][R2.64], R5 ;  /* 0x0000000502007986 */ /* 0x000fe2000c101124 */
[----:B------:R-:W-:Y:S05]  /*7bb0*/  EXIT ;  /* 0x000000000000794d */ /* 0x000fea0003800000 */
.L_x_6293:
[----:B-----5:R-:W-:-:S05]  /*7bc0*/  F2FP.BF16.F32.PACK_AB R16, RZ, R16 ;  /* 0x00000010ff10723e */ /* 0x020fca00000010ff */
[----:B------:R-:W-:Y:S01]  /*7bd0*/  STG.E.U16 desc[UR36][R2.64], R16 ;  /* 0x0000001002007986 */ /* 0x000fe2000c101524 */
[----:B------:R-:W-:Y:S05]  /*7be0*/  EXIT ;  /* 0x000000000000794d */ /* 0x000fea0003800000 */
.L_x_6290:
        /* <DEDUP_REMOVED lines=11> */
.L_x_6302:
        /* <DEDUP_REMOVED lines=16> */
.L_x_6305:
[----:B------:R-:W-:-:S04]  /*7da0*/  LOP3.LUT R16, R16, 0x80000000, RZ, 0xc0, !PT ;  /* 0x8000000010107812 */ /* 0x000fc800078ec0ff */
[----:B------:R-:W-:-:S04]  /*7db0*/  SHF.R.U32.HI R5, RZ, 0x18, R16 ;  /* 0x00000018ff057819 */ /* 0x000fc80000011610 */
[----:B------:R-:W-:-:S04]  /*7dc0*/  LOP3.LUT R4, R4, R5, RZ, 0xfc, !PT ;  /* 0x0000000504047212 */ /* 0x000fc800078efcff */
[----:B------:R-:W-:-:S07]  /*7dd0*/  PRMT R0, R4, 0x7610, R0 ;  /* 0x0000761004007816 */ /* 0x000fce0000000000 */
.L_x_6304:
[----:B------:R-:W-:Y:S05]  /*7de0*/  BSYNC B0 ;  /* 0x0000000000007941 */ /* 0x000fea0003800000 */
.L_x_6303:
[----:B------:R-:W-:Y:S01]  /*7df0*/  STG.E.U8 desc[UR36][R2.64], R0 ;  /* 0x0000000002007986 */ /* 0x000fe2000c101124 */
[----:B------:R-:W-:Y:S05]  /*7e00*/  EXIT ;  /* 0x000000000000794d */ /* 0x000fea0003800000 */
.L_x_6301:
        /* <DEDUP_REMOVED lines=16> */
.L_x_6308:
[----:B------:R-:W-:-:S04]  /*7f10*/  LOP3.LUT R16, R16, 0x80000000, RZ, 0xc0, !PT ;  /* 0x8000000010107812 */ /* 0x000fc800078ec0ff */
[----:B------:R-:W-:-:S04]  /*7f20*/  SHF.R.U32.HI R5, RZ, 0x18, R16 ;  /* 0x00000018ff057819 */ /* 0x000fc80000011610 */
[----:B------:R-:W-:-:S04]  /*7f30*/  LOP3.LUT R4, R4, R5, RZ, 0xfc, !PT ;  /* 0x0000000504047212 */ /* 0x000fc800078efcff */
[----:B------:R-:W-:-:S07]  /*7f40*/  PRMT R0, R4, 0x7610, R0 ;  /* 0x0000761004007816 */ /* 0x000fce0000000000 */
.L_x_6307:
[----:B------:R-:W-:Y:S05]  /*7f50*/  BSYNC B0 ;  /* 0x0000000000007941 */ /* 0x000fea0003800000 */
.L_x_6306:
[----:B------:R-:W-:Y:S01]  /*7f60*/  STG.E.U8 desc[UR36][R2.64], R0 ;  /* 0x0000000002007986 */ /* 0x000fe2000c101124 */
[----:B------:R-:W-:Y:S05]  /*7f70*/  EXIT ;  /* 0x000000000000794d */ /* 0x000fea0003800000 */
.L_x_6300:
        /* <DEDUP_REMOVED lines=21> */
.L_x_6283:
        /* <DEDUP_REMOVED lines=16> */
.L_x_6311:
[----:B------:R-:W-:Y:S05]  /*81d0*/  EXIT ;  /* 0x000000000000794d */ /* 0x000fea0003800000 */
.L_x_6310:
[----:B-----5:R-:W0:Y:S02]  /*81e0*/  F2I.U64.TRUNC R16, R16 ;  /* 0x0000001000107311 */ /* 0x020e24000020d800 */
[----:B0-----:R-:W-:Y:S01]  /*81f0*/  STG.E.64 desc[UR36][R2.64], R16 ;  /* 0x0000001002007986 */ /* 0x001fe2000c101b24 */
[----:B------:R-:W-:Y:S05]  /*8200*/  EXIT ;  /* 0x000000000000794d */ /* 0x000fea0003800000 */
.L_x_6309:
[----:B-----5:R-:W0:Y:S02]  /*8210*/  F2I.FTZ.U32.TRUNC.NTZ R5, R16 ;  /* 0x0000001000057305 */ /* 0x020e24000021f000 */
[----:B0-----:R-:W-:Y:S01]  /*8220*/  STG.E desc[UR36][R2.64], R5 ;  /* 0x0000000502007986 */ /* 0x001fe2000c101924 */
[----:B------:R-:W-:Y:S05]  /*8230*/  EXIT ;  /* 0x000000000000794d */ /* 0x000fea0003800000 */
.L_x_6312:
        /* <DEDUP_REMOVED lines=12> */
.L_x_7947:


//--------------------- .text._ZN2at6native18elementwise_kernelILi128ELi2EZNS0_22gpu_kernel_impl_nocastIZZZNS0_65_GLOBAL__N__cd49fe81_27_ActivationSoftplusKernel_cu_1520ed90_292715softplus_kernelERNS_18TensorIteratorBaseERKN3c106ScalarES9_ENKUlvE_clEvENKUlvE0_clEvEUlfE_EEvS5_RKT_EUliE_EEviT1_ --------------------------
	.section	.text._ZN2at6native18elementwise_kernelILi128ELi2EZNS0_22gpu_kernel_impl_nocastIZZZNS0_65_GLOBAL__N__cd49fe81_27_ActivationSoftplusKernel_cu_1520ed90_292715softplus_kernelERNS_18TensorIteratorBaseERKN3c106ScalarES9_ENKUlvE_clEvENKUlvE0_clEvEUlfE_EEvS5_RKT_EUliE_EEviT1_,"ax",@progbits
	.align	128
        .global         _ZN2at6native18elementwise_kernelILi128ELi2EZNS0_22gpu_kernel_impl_nocastIZZZNS0_65_GLOBAL__N__cd49fe81_27_ActivationSoftplusKernel_cu_1520ed90_292715softplus_kernelERNS_18TensorIteratorBaseERKN3c106ScalarES9_ENKUlvE_clEvENKUlvE0_clEvEUlfE_EEvS5_RKT_EUliE_EEviT1_
        .type           _ZN2at6native18elementwise_kernelILi128ELi2EZNS0_22gpu_kernel_impl_nocastIZZZNS0_65_GLOBAL__N__cd49fe81_27_ActivationSoftplusKernel_cu_1520ed90_292715softplus_kernelERNS_18TensorIteratorBaseERKN3c106ScalarES9_ENKUlvE_clEvENKUlvE0_clEvEUlfE_EEvS5_RKT_EUliE_EEviT1_,@function
        .size           _ZN2at6native18elementwise_kernelILi128ELi2EZNS0_22gpu_kernel_impl_nocastIZZZNS0_65_GLOBAL__N__cd49fe81_27_ActivationSoftplusKernel_cu_1520ed90_292715softplus_kernelERNS_18TensorIteratorBaseERKN3c106ScalarES9_ENKUlvE_clEvENKUlvE0_clEvEUlfE_EEvS5_RKT_EUliE_EEviT1_,(.L_x_7948 - _ZN2at6native18elementwise_kernelILi128ELi2EZNS0_22gpu_kernel_impl_nocastIZZZNS0_65_GLOBAL__N__cd49fe81_27_ActivationSoftplusKernel_cu_1520ed90_292715softplus_kernelERNS_18TensorIteratorBaseERKN3c106ScalarES9_ENKUlvE_clEvENKUlvE0_clEvEUlfE_EEvS5_RKT_EUliE_EEviT1_)
        .other          _ZN2at6native18elementwise_kernelILi128ELi2EZNS0_22gpu_kernel_impl_nocastIZZZNS0_65_GLOBAL__N__cd49fe81_27_ActivationSoftplusKernel_cu_1520ed90_292715softplus_kernelERNS_18TensorIteratorBaseERKN3c106ScalarES9_ENKUlvE_clEvENKUlvE0_clEvEUlfE_EEvS5_RKT_EUliE_EEviT1_,@"STO_CUDA_ENTRY STV_DEFAULT"
_ZN2at6native18elementwise_kernelILi128ELi2EZNS0_22gpu_kernel_impl_nocastIZZZNS0_65_GLOBAL__N__cd49fe81_27_ActivationSoftplusKernel_cu_1520ed90_292715softplus_kernelERNS_18TensorIteratorBaseERKN3c106ScalarES9_ENKUlvE_clEvENKUlvE0_clEvEUlfE_EEvS5_RKT_EUliE_EEviT1_:
.text._ZN2at6native18elementwise_kernelILi128ELi2EZNS0_22gpu_kernel_impl_nocastIZZZNS0_65_GLOBAL__N__cd49fe81_27_ActivationSoftplusKernel_cu_1520ed90_292715softplus_kernelERNS_18TensorIteratorBaseERKN3c106ScalarES9_ENKUlvE_clEvENKUlvE0_clEvEUlfE_EEvS5_RKT_EUliE_EEviT1_:
        /* <DEDUP_REMOVED lines=311> */
.L_x_6315:
[----:B------:R-:W-:Y:S01]  /*1370*/  ULDC.64 UR8, c[0x0][0x418] ;  /* 0x0001060000087ab9 */ /* 0x000fe20000000a00 */
[----:B------:R-:W0:Y:S01]  /*1380*/  LDC.64 R6, c[0x0][0x420] ;  /* 0x00010800ff067b82 */ /* 0x000e220000000a00 */
[----:B------:R-:W-:-:S04]  /*1390*/  IADD3 R8, P0, R0, UR8, RZ ;  /* 0x0000000800087c10 */ /* 0x000fc8000ff1e0ff */
[----:B------:R-:W-:Y:S01]  /*13a0*/  IADD3.X R9, RZ, UR9, RZ, P0, !PT ;  /* 0x00000009ff097c10 */ /* 0x000fe200087fe4ff */
[----:B------:R-:W-:-:S05]  /*13b0*/  ULDC.64 UR8, c[0x0][0x410] ;  /* 0x0001040000087ab9 */ /* 0x000fca0000000a00 */
[----:B------:R-:W0:Y:S01]  /*13c0*/  LDG.E R9, desc[UR4][R8.64] ;  /* 0x0000000408097981 */ /* 0x000e22000c1e1900 */
[----:B------:R-:W-:Y:S01]  /*13d0*/  IADD3 R4, P1, R5, UR8, RZ ;  /* 0x0000000805047c10 */ /* 0x000fe2000ff3e0ff */
[----:B------:R-:W-:Y:S03]  /*13e0*/  BSSY B1, `(.L_x_6316) ;  /* 0x0000028000017945 */ /* 0x000fe60003800000 */
[----:B------:R-:W-:Y:S01]  /*13f0*/  IADD3.X R5, RZ, UR9, RZ, P1, !PT ;  /* 0x00000009ff057c10 */ /* 0x000fe20008ffe4ff */
[----:B0-----:R-:W-:-:S05]  /*1400*/  FMUL.FTZ R0, R9, R6 ;  /* 0x0000000609007220 */ /* 0x001fca0000410000 */
[----:B------:R-:W-:-:S13]  /*1410*/  FSETP.GT.FTZ.AND P0, PT, R0, R7, PT ;  /* 0x000000070000720b */ /* 0x000fda0003f14000 */
[----:B------:R-:W-:Y:S05]  /*1420*/  @P0 BRA `(.L_x_6317) ;  /* 0x00000000008c0947 */ /* 0x000fea0003800000 */
[----:B------:R-:W-:Y:S01]  /*1430*/  FMUL.FTZ R0, R0, 1.4426950216293334961 ;  /* 0x3fb8aa3b00007820 */ /* 0x000fe20000410000 */
[----:B------:R-:W-:Y:S01]  /*1440*/  MOV R9, 0x3e800000 ;  /* 0x3e80000000097802 */ /* 0x000fe20000000f00 */
[----:B------:R-:W-:Y:S01]  /*1450*/  HFMA2.MMA R10, -RZ, RZ, 1.3056640625, -1.8671875 ;  /* 0x3d39bf78ff0a7435 */ /* 0x000fe200000001ff */
[----:B------:R-:W-:Y:S01]  /*1460*/  BSSY B2, `(.L_x_6318) ;  /* 0x000001e000027945 */ /* 0x000fe20003800000 */
        /* <DEDUP_REMOVED lines=9> */
[----:B------:R0:W1:Y:S02]  /*1500*/  MUFU.RCP R9, R6 ;  /* 0x0000000600097308 */ /* 0x0000640000001000 */
        /* <DEDUP_REMOVED lines=19> */
.L_x_6319:
[----:B------:R-:W-:Y:S05]  /*1640*/  BSYNC B2 ;  /* 0x0000000000027941 */ /* 0x000fea0003800000 */
.L_x_6318:
[----:B------:R-:W-:-:S07]  /*1650*/  FMUL.FTZ R9, R9, R2 ;  /* 0x0000000209097220 */ /* 0x000fce0000410000 */
.L_x_6317:
[----:B------:R-:W-:Y:S05]  /*1660*/  BSYNC B1 ;  /* 0x0000000000017941 */ /* 0x000fea0003800000 */
.L_x_6316:
[----:B------:R0:W-:Y:S01]  /*1670*/  STG.E desc[UR4][R4.64], R9 ;  /* 0x0000000904007986 */ /* 0x0001e2000c101904 */
[----:B------:R-:W-:-:S07]  /*1680*/  IADD3 R3, R3, 0x80, RZ ;  /* 0x0000008003037810 */ /* 0x000fce0007ffe0ff */
.L_x_6314:
[----:B------:R-:W-:Y:S05]  /*1690*/  BSYNC B0 ;  /* 0x0000000000007941 */ /* 0x000fea0003800000 */
.L_x_6313:
[----:B------:R-:W-:-:S13]  /*16a0*/  ISETP.GE.AND P0, PT, R3, UR6, PT ;  /* 0x0000000603007c0c */ /* 0x000fda000bf06270 */
[----:B------:R-:W-:Y:S05]  /*16b0*/  @P0 EXIT ;  /* 0x000000000000094d */ /* 0x000fea0003800000 */
[----:B0-----:R-:W0:Y:S01]  /*16c0*/  LDC R4, c[0x0][0x218] ;  /* 0x00008600ff047b82 */ /* 0x001e220000000800 */
        /* <DEDUP_REMOVED lines=287> */
[----:B------:R-:W-:Y:S01]  /*28c0*/  @P0 MOV R6, RZ ;  /* 0x000000ff00060202 */ /* 0x000fe20000000f00 */
[----:B------:R-:W-:Y:S01]  /*28d0*/  ULDC.64 UR6, c[0x0][0x400] ;  /* 0x0001000000067ab9 */ /* 0x000fe20000000a00 */
[----:B------:R-:W-:-:S05]  /*28e0*/  IADD3 R9, -R7, RZ, RZ ;  /* 0x000000ff07097210 */ /* 0x000fca0007ffe1ff */
        /* <DEDUP_REMOVED lines=11> */
.L_x_6320:
[----:B------:R-:W-:Y:S01]  /*29a0*/  ULDC.64 UR6, c[0x0][0x418] ;  /* 0x0001060000067ab9 */ /* 0x000fe20000000a00 */
[----:B------:R-:W-:Y:S01]  /*29b0*/  ULDC.64 UR8, c[0x0][0x420] ;  /* 0x0001080000087ab9 */ /* 0x000fe20000000a00 */
[----:B------:R-:W-:-:S04]  /*29c0*/  IADD3 R6, P0, R0, UR6, RZ ;  /* 0x0000000600067c10 */ /* 0x000fc8000ff1e0ff */
[----:B------:R-:W-:Y:S01]  /*29d0*/  IADD3.X R7, RZ, UR7, RZ, P0, !PT ;  /* 0x00000007ff077c10 */ /* 0x000fe200087fe4ff */
[----:B------:R-:W-:-:S05]  /*29e0*/  ULDC.64 UR6, c[0x0][0x410] ;  /* 0x0001040000067ab9 */ /* 0x000fca0000000a00 */
[----:B------:R-:W2:Y:S01]  /*29f0*/  LDG.E R7, desc[UR4][R6.64] ;  /* 0x0000000406077981 */ /* 0x000ea2000c1e1900 */
[----:B------:R-:W-:Y:S01]  /*2a00*/  IADD3 R2, P1, R5, UR6, RZ ;  /* 0x0000000605027c10 */ /* 0x000fe2000ff3e0ff */
[----:B------:R-:W-:Y:S03]  /*2a10*/  BSSY B0, `(.L_x_6321) ;  /* 0x0000028000007945 */ /* 0x000fe60003800000 */
[----:B------:R-:W-:Y:S01]  /*2a20*/  IADD3.X R3, RZ, UR7, RZ, P1, !PT ;  /* 0x00000007ff037c10 */ /* 0x000fe20008ffe4ff */
[----:B--2---:R-:W-:-:S05]  /*2a30*/  FMUL.FTZ R0, R7, UR8 ;  /* 0x0000000807007c20 */ /* 0x004fca0008410000 */
[----:B------:R-:W-:-:S13]  /*2a40*/  FSETP.GT.FTZ.AND P0, PT, R0, UR9, PT ;  /* 0x0000000900007c0b */ /* 0x000fda000bf14000 */
[----:B------:R-:W-:Y:S05]  /*2a50*/  @P0 BRA `(.L_x_6322) ;  /* 0x00000000008c0947 */ /* 0x000fea0003800000 */
[----:B------:R-:W-:Y:S01]  /*2a60*/  FMUL.FTZ R0, R0, 1.4426950216293334961 ;  /* 0x3fb8aa3b00007820 */ /* 0x000fe20000410000 */
[----:B------:R-:W-:Y:S01]  /*2a70*/  HFMA2.MMA R9, -RZ, RZ, 1.625, 0 ;  /* 0x3e800000ff097435 */ /* 0x000fe200000001ff */
[----:B------:R-:W-:Y:S01]  /*2a80*/  MOV R8, 0x3d39bf78 ;  /* 0x3d39bf7800087802 */ /* 0x000fe20000000f00 */
        /* <DEDUP_REMOVED lines=30> */
.L_x_6324:
[----:B------:R-:W-:Y:S05]  /*2c70*/  BSYNC B1 ;  /* 0x0000000000017941 */ /* 0x000fea0003800000 */
.L_x_6323:
[----:B------:R-:W-:-:S07]  /*2c80*/  FMUL.FTZ R7, R9, R4 ;  /* 0x0000000409077220 */ /* 0x000fce0000410000 */
.L_x_6322:
[----:B------:R-:W-:Y:S05]  /*2c90*/  BSYNC B0 ;  /* 0x0000000000007941 */ /* 0x000fea0003800000 */
.L_x_6321:
[----:B------:R-:W-:Y:S01]  /*2ca0*/  STG.E desc[UR4][R2.64], R7 ;  /* 0x0000000702007986 */ /* 0x000fe2000c101904 */
[----:B------:R-:W-:Y:S05]  /*2cb0*/  EXIT ;  /* 0x000000000000794d */ /* 0x000fea0003800000 */
.L_x_6325:
        /* <DEDUP_REMOVED lines=12> */
.L_x_7948:


//--------------------- .text._ZN2at6native27unrolled_elementwise_kernelIZZZNS0_65_GLOBAL__N__cd49fe81_27_ActivationSoftplusKernel_cu_1520ed90_292715softplus_kernelERNS_18TensorIteratorBaseERKN3c106ScalarES8_ENKUlvE_clEvENKUlvE0_clEvEUlfE_St5arrayIPcLm2EELi4E23TrivialOffsetCalculatorILi1EjESG_NS0_6memory15LoadWithoutCastENSH_16StoreWithoutCastEEEviT_T0_T2_T3_T4_T5_ --------------------------
	.section	.text._ZN2at6native27unrolled_elementwise_kernelIZZZNS0_65_GLOBAL__N__cd49fe81_27_ActivationSoftplusKernel_cu_1520ed90_292715softplus_kernelERNS_18TensorIteratorBaseERKN3c106ScalarES8_ENKUlvE_clEvENKUlvE0_clEvEUlfE_St5arrayIPcLm2EELi4E23TrivialOffsetCalculatorILi1EjESG_NS0_6memory15LoadWithoutCastENSH_16StoreWithoutCastEEEviT_T0_T2_T3_T4_T5_,"ax",@progbits
	.align	128
        .global         _ZN2at6native27unrolled_elementwise_kernelIZZZNS0_65_GLOBAL__N__cd49fe81_27_ActivationSoftplusKernel_cu_1520ed90_292715softplus_kernelERNS_18TensorIteratorBaseERKN3c106ScalarES8_ENKUlvE_clEvENKUlvE0_clEvEUlfE_St5arrayIPcLm2EELi4E23TrivialOffsetCalculatorILi1EjESG_NS0_6memory15LoadWithoutCastENSH_16StoreWithoutCastEEEviT_T0_T2_T3_T4_T5_
        .type           _ZN2at6native27unrolled_elementwise_kernelIZZZNS0_65_GLOBAL__N__cd49fe81_27_ActivationSoftplusKernel_cu_1520ed90_292715softplus_kernelERNS_18TensorIteratorBaseERKN3c106ScalarES8_ENKUlvE_clEvENKUlvE0_clEvEUlfE_St5arrayIPcLm2EELi4E23TrivialOffsetCalculatorILi1EjESG_NS0_6memory15LoadWithoutCastENSH_16StoreWithoutCastEEEviT_T0_T2_T3_T4_T5_,@function
        .size           _ZN2at6native27unrolled_elementwise_kernelIZZZNS0_65_GLOBAL__N__cd49fe81_27_ActivationSoftplusKernel_cu_1520ed90_292715softplus_kernelERNS_18TensorIteratorBaseERKN3c106ScalarES8_ENKUlvE_clEvENKUlvE0_clEvEUlfE_St5arrayIPcLm2EELi4E23TrivialOffsetCalculatorILi1EjESG_NS0_6memory15LoadWithoutCastENSH_16StoreWithoutCastEEEviT_T0_T2_T3_T4_T5_,(.L_x_7949 - _ZN2at6native27unrolled_elementwise_kernelIZZZNS0_65_GLOBAL__N__cd49fe81_27_ActivationSoftplusKernel_cu_1520ed90_292715softplus_kernelERNS_18TensorIteratorBaseERKN3c106ScalarES8_ENKUlvE_clEvENKUlvE0_clEvEUlfE_St5arrayIPcLm2EELi4E23TrivialOffsetCalculatorILi1EjESG_NS0_6memory15LoadWithoutCastENSH_16StoreWithoutCastEEEviT_T0_T2_T3_T4_T5_)
        .other          _ZN2at6native27unrolled_elementwise_kernelIZZZNS0_65_GLOBAL__N__cd49fe81_27_ActivationSoftplusKernel_cu_1520ed90_292715softplus_kernelERNS_18TensorIteratorBaseERKN3c106ScalarES8_ENKUlvE_clEvENKUlvE0_clEvEUlfE_St5arrayIPcLm2EELi4E23TrivialOffsetCalculatorILi1EjESG_NS0_6memory15LoadWithoutCastENSH_16StoreWithoutCastEEEviT_T0_T2_T3_T4_T5_,@"STO_CUDA_ENTRY STV_DEFAULT"
_ZN2at6native27unrolled_elementwise_kernelIZZZNS0_65_GLOBAL__N__cd49fe81_27_ActivationSoftplusKernel_cu_1520ed90_292715softplus_kernelERNS_18TensorIteratorBaseERKN3c106ScalarES8_ENKUlvE_clEvENKUlvE0_clEvEUlfE_St5arrayIPcLm2EELi4E23TrivialOffsetCalculatorILi1EjESG_NS0_6memory15LoadWithoutCastENSH_16StoreWithoutCastEEEviT_T0_T2_T3_T4_T5_:
.text._ZN2at6native27unrolled_elementwise_kernelIZZZNS0_65_GLOBAL__N__cd49fe81_27_ActivationSoftplusKernel_cu_1520ed90_292715softplus_kernelERNS_18TensorIteratorBaseERKN3c106ScalarES8_ENKUlvE_clEvENKUlvE0_clEvEUlfE_St5arrayIPcLm2EELi4E23TrivialOffsetCalculatorILi1EjESG_NS0_6memory15LoadWithoutCastENSH_16StoreWithoutCastEEEviT_T0_T2_T3_T4_T5_:
[----:B------:R-:W-:Y:S01]  /*0000*/  LDC R1, c[0x0][0x28] ;  /* 0x00000a00ff017b82 */ /* 0x000fe20000000800 */
[----:B------:R-:W0:Y:S07]  /*0010*/  S2R R0, SR_CTAID.X ;  /* 0x0000000000007919 */ /* 0x000e2e0000002500 */
[----:B------:R-:W0:Y:S01]  /*0020*/  LDC R3, c[0x0][0x210] ;  /* 0x00008400ff037b82 */ /* 0x000e220000000800 */
        /* <DEDUP_REMOVED lines=13> */
[----:B0-----:R-:W-:Y:S01]  /*0100*/  @!P0 IMAD.WIDE.U32 R14, R11, 0x4, R14 ;  /* 0x000000040b0e8825 */ /* 0x001fe200078e000e */
[----:B------:R-:W-:-:S10]  /*0110*/  HFMA2.MMA R11, -RZ, RZ, 0, 0 ;  /* 0x00000000ff0b7435 */ /* 0x000fd400000001ff */
[----:B------:R0:W5:Y:S01]  /*0120*/  @!P0 LDG.E R11, desc[UR4][R14.64] ;  /* 0x000000040e0b8981 */ /* 0x000162000c1e1900 */
[----:B------:R-:W-:Y:S01]  /*0130*/  @!P3 LEA R21, R0, R3, 0x9 ;  /* 0x000000030015b211 */ /* 0x000fe200078e48ff */
[----:B------:R-:W2:Y:S01]  /*0140*/  @!P3 LDC.64 R8, c[0x0][0x230] ;  /* 0x00008c00ff08bb82 */ /* 0x000ea20000000a00 */
[----:B------:R-:W-:-:S04]  /*0150*/  @!P3 IADD3 R3, R3, 0x80, RZ ;  /* 0x000000800303b810 */ /* 0x000fc80007ffe0ff */
[----:B------:R-:W-:Y:S01]  /*0160*/  ISETP.GE.AND P2, PT, R3, R2, PT ;  /* 0x000000020300720c */ /* 0x000fe20003f46270 */
[----:B-1----:R-:W-:-:S12]  /*0170*/  @!P1 IMAD.WIDE.U32 R16, R13, 0x4, R16 ;  /* 0x000000040d109825 */ /* 0x002fd800078e0010 */
[----:B------:R-:W1:Y:S01]  /*0180*/  @!P2 LDC.64 R6, c[0x0][0x230] ;  /* 0x00008c00ff06ab82 */ /* 0x000e620000000a00 */
[----:B------:R-:W-:Y:S02]  /*0190*/  @!P2 LEA R19, R0, R3, 0x9 ;  /* 0x000000030013a211 */ /* 0x000fe400078e48ff */
[----:B------:R-:W-:Y:S01]  /*01a0*/  MOV R3, RZ ;  /* 0x000000ff00037202 */ /* 0x000fe20000000f00 */
[----:B--2---:R-:W-:Y:S01]  /*01b0*/  @!P3 IMAD.WIDE.U32 R20, R21, 0x4, R8 ;  /* 0x000000041514b825 */ /* 0x004fe200078e0008 */
[----:B------:R-:W-:-:S10]  /*01c0*/  HFMA2.MMA R9, -RZ, RZ, 0, 0 ;  /* 0x00000000ff097435 */ /* 0x000fd400000001ff */
[----:B------:R0:W5:Y:S01]  /*01d0*/  @!P3 LDG.E R9, desc[UR4][R20.64] ;  /* 0x000000041409b981 */ /* 0x000162000c1e1900 */
[----:B-1----:R-:W-:Y:S01]  /*01e0*/  @!P2 IMAD.WIDE.U32 R18, R19, 0x4, R6 ;  /* 0x000000041312a825 */ /* 0x002fe200078e0006 */
[----:B------:R-:W-:-:S04]  /*01f0*/  MOV R7, RZ ;  /* 0x000000ff00077202 */ /* 0x000fc80000000f00 */
[----:B------:R0:W5:Y:S04]  /*0200*/  @!P2 LDG.E R3, desc[UR4][R18.64] ;  /* 0x000000041203a981 */ /* 0x000168000c1e1900 */
[----:B------:R0:W5:Y:S01]  /*0210*/  @!P1 LDG.E R7, desc[UR4][R16.64] ;  /* 0x0000000410079981 */ /* 0x000162000c1e1900 */
[----:B------:R-:W-:Y:S01]  /*0220*/  BSSY B0, `(.L_x_6326) ;  /* 0x000002a000007945 */ /* 0x000fe20003800000 */
[----:B------:R-:W-:-:S03]  /*0230*/  MOV R13, R5 ;  /* 0x00000005000d7202 */ /* 0x000fc60000000f00 */
[----:B------:R-:W-:Y:S05]  /*0240*/  @P0 BRA `(.L_x_6327) ;  /* 0x00000000009c0947 */ /* 0x000fea0003800000 */
[----:B0-----:R-:W0:Y:S02]  /*0250*/  LDC.64 R14, c[0x0][0x218] ;  /* 0x00008600ff0e7b82 */ /* 0x001e240000000a00 */
[----:B0----5:R-:W-:-:S05]  /*0260*/  FMUL.FTZ R4, R11, R14 ;  /* 0x0000000e0b047220 */ /* 0x021fca0000410000 */
        /* <DEDUP_REMOVED lines=35> */
.L_x_6329:
[----:B------:R-:W-:Y:S05]  /*04a0*/  BSYNC B1 ;  /* 0x0000000000017941 */ /* 0x000fea0003800000 */
.L_x_6328:
[----:B------:R-:W-:-:S07]  /*04b0*/  FMUL.FTZ R11, R14, R11 ;  /* 0x0000000b0e0b7220 */ /* 0x000fce0000410000 */
.L_x_6327:
[----:B------:R-:W-:Y:S05]  /*04c0*/  BSYNC B0 ;  /* 0x0000000000007941 */ /* 0x000fea0003800000 */
.L_x_6326:
[----:B0-----:R-:W-:Y:S01]  /*04d0*/  IADD3 R15, R13, 0x80, RZ ;  /* 0x000000800d0f7810 */ /* 0x001fe20007ffe0ff */
[----:B------:R-:W-:Y:S03]  /*04e0*/  BSSY B0, `(.L_x_6330) ;  /* 0x000002a000007945 */ /* 0x000fe60003800000 */
[----:B------:R-:W-:-:S13]  /*04f0*/  ISETP.GE.AND P1, PT, R15, R2, PT ;  /* 0x000000020f00720c */ /* 0x000fda0003f26270 */
[----:B------:R-:W-:Y:S05]  /*0500*/  @P1 BRA `(.L_x_6331) ;  /* 0x00000000009c1947 */ /* 0x000fea0003800000 */
[----:B------:R-:W0:Y:S02]  /*0510*/  LDC.64 R14, c[0x0][0x218] ;  /* 0x00008600ff0e7b82 */ /* 0x000e240000000a00 */
        /* <DEDUP_REMOVED lines=36> */
.L_x_6333:
[----:B------:R-:W-:Y:S05]  /*0760*/  BSYNC B1 ;  /* 0x0000000000017941 */ /* 0x000fea0003800000 */
.L_x_6332:
[----:B------:R-:W-:-:S07]  /*0770*/  FMUL.FTZ R7, R14, R7 ;  /* 0x000000070e077220 */ /* 0x000fce0000410000 */
.L_x_6331:
[----:B------:R-:W-:Y:S05]  /*0780*/  BSYNC B0 ;  /* 0x0000000000007941 */ /* 0x000fea0003800000 */
.L_x_6330:
[----:B------:R-:W-:Y:S01]  /*0790*/  IADD3 R15, R13, 0x100, RZ ;  /* 0x000001000d0f7810 */ /* 0x000fe20007ffe0ff */
        /* <DEDUP_REMOVED lines=40> */
.L_x_6337:
[----:B------:R-:W-:Y:S05]  /*0a20*/  BSYNC B1 ;  /* 0x0000000000017941 */ /* 0x000fea0003800000 */
.L_x_6336:
[----:B------:R-:W-:-:S07]  /*0a30*/  FMUL.FTZ R9, R14, R9 ;  /* 0x000000090e097220 */ /* 0x000fce0000410000 */
.L_x_6335:
[----:B------:R-:W-:Y:S05]  /*0a40*/  BSYNC B0 ;  /* 0x0000000000007941 */ /* 0x000fea0003800000 */
.L_x_6334:
        /* <DEDUP_REMOVED lines=41> */
.L_x_6341:
[----:B------:R-:W-:Y:S05]  /*0ce0*/  BSYNC B1 ;  /* 0x0000000000017941 */ /* 0x000fea0003800000 */
.L_x_6340:
[----:B------:R-:W-:-:S07]  /*0cf0*/  FMUL.FTZ R3, R17, R4 ;  /* 0x0000000411037220 */ /* 0x000fce0000410000 */
.L_x_6339:
[----:B------:R-:W-:Y:S05]  /*0d00*/  BSYNC B0 ;  /* 0x0000000000007941 */ /* 0x000fea0003800000 */
.L_x_6338:
[----:B------:R-:W0:Y:S01]  /*0d10*/  @!P0 LDC.64 R14, c[0x0][0x228] ;  /* 0x00008a00ff0e8b82 */ /* 0x000e220000000a00 */
[----:B------:R-:W-:Y:S01]  /*0d20*/  @!P0 IADD3 R13, R5, 0x80, RZ ;  /* 0x00000080050d8810 */ /* 0x000fe20007ffe0ff */
[----:B------:R-:W-:Y:S01]  /*0d30*/  BSSY B0, `(.L_x_6342) ;  /* 0x0000010000007945 */ /* 0x000fe20003800000 */
[----:B------:R-:W-:Y:S02]  /*0d40*/  @!P0 LEA R5, R0, R5, 0x9 ;  /* 0x0000000500058211 */ /* 0x000fe400078e48ff */
[----:B------:R-:W-:-:S03]  /*0d50*/  ISETP.GE.AND P1, PT, R13, R2, PT ;  /* 0x000000020d00720c */ /* 0x000fc60003f26270 */
[----:B0-----:R-:W-:-:S05]  /*0d60*/  @!P0 IMAD.WIDE.U32 R4, R5, 0x4, R14 ;  /* 0x0000000405048825 */ /* 0x001fca00078e000e */
[----:B-----5:R0:W-:Y:S05]  /*0d70*/  @!P0 STG.E desc[UR4][R4.64], R11 ;  /* 0x0000000b04008986 */ /* 0x0201ea000c101904 */
        /* <DEDUP_REMOVED lines=9> */
[----:B------:R1:W-:Y:S04]  /*0e10*/  STG.E desc[UR4][R4.64], R7 ;  /* 0x0000000704007986 */ /* 0x0003e8000c101904 */
[----:B------:R1:W-:Y:S02]  /*0e20*/  @!P0 STG.E desc[UR4][R10.64], R9 ;  /* 0x000000090a008986 */ /* 0x0003e4000c101904 */
.L_x_6343:
[----:B------:R-:W-:Y:S05]  /*0e30*/  BSYNC B0 ;  /* 0x0000000000007941 */ /* 0x000fea0003800000 */
.L_x_6342:
[----:B------:R-:W-:-:S13]  /*0e40*/  ISETP.GE.AND P0, PT, R13, R2, PT ;  /* 0x000000020d00720c */ /* 0x000fda0003f06270 */
[----:B------:R-:W-:Y:S05]  /*0e50*/  @P0 EXIT ;  /* 0x000000000000094d */ /* 0x000fea0003800000 */
[----:B01----:R-:W0:Y:S01]  /*0e60*/  LDC.64 R4, c[0x0][0x228] ;  /* 0x00008a00ff047b82 */ /* 0x003e220000000a00 */
[----:B------:R-:W-:-:S05]  /*0e70*/  LEA R13, R0, R13, 0x9 ;  /* 0x0000000d000d7211 */ /* 0x000fca00078e48ff */
[----:B0-----:R-:W-:-:S05]  /*0e80*/  IMAD.WIDE.U32 R4, R13, 0x4, R4 ;  /* 0x000000040d047825 */ /* 0x001fca00078e0004 */
[----:B------:R-:W-:Y:S01]  /*0e90*/  STG.E desc[UR4][R4.64], R3 ;  /* 0x0000000304007986 */ /* 0x000fe2000c101904 */
[----:B------:R-:W-:Y:S05]  /*0ea0*/  EXIT ;  /* 0x000000000000794d */ /* 0x000fea0003800000 */
.L_x_6344:
        /* <DEDUP_REMOVED lines=13> */
.L_x_7949:


//--------------------- .text._ZN2at6native29vectorized_elementwise_kernelILi2EZZZNS0_65_GLOBAL__N__cd49fe81_27_ActivationSoftplusKernel_cu_1520ed90_292715softplus_kernelERNS_18TensorIteratorBaseERKN3c106ScalarES8_ENKUlvE_clEvENKUlvE0_clEvEUlfE_St5arrayIPcLm2EEEEviT0_T1_ --------------------------
	.section	.text._ZN2at6native29vectorized_elementwise_kernelILi2EZZZNS0_65_GLOBAL__N__cd49fe81_27_ActivationSoftplusKernel_cu_1520ed90_292715softplus_kernelERNS_18TensorIteratorBaseERKN3c106ScalarES8_ENKUlvE_clEvENKUlvE0_clEvEUlfE_St5arrayIPcLm2EEEEviT0_T1_,"ax",@progbits
	.align	128
        .global         _ZN2at6native29vectorized_elementwise_kernelILi2EZZZNS0_65_GLOBAL__N__cd49fe81_27_ActivationSoftplusKernel_cu_1520ed90_292715softplus_kernelERNS_18TensorIteratorBaseERKN3c106ScalarES8_ENKUlvE_clEvENKUlvE0_clEvEUlfE_St5arrayIPcLm2EEEEviT0_T1_
        .type           _ZN2at6native29vectorized_elementwise_kernelILi2EZZZNS0_65_GLOBAL__N__cd49fe81_27_ActivationSoftplusKernel_cu_1520ed90_292715softplus_kernelERNS_18TensorIteratorBaseERKN3c106ScalarES8_ENKUlvE_clEvENKUlvE0_clEvEUlfE_St5arrayIPcLm2EEEEviT0_T1_,@function
        .size           _ZN2at6native29vectorized_elementwise_kernelILi2EZZZNS0_65_GLOBAL__N__cd49fe81_27_ActivationSoftplusKernel_cu_1520ed90_292715softplus_kernelERNS_18TensorIteratorBaseERKN3c106ScalarES8_ENKUlvE_clEvENKUlvE0_clEvEUlfE_St5arrayIPcLm2EEEEviT0_T1_,(.L_x_7950 - _ZN2at6native29vectorized_elementwise_kernelILi2EZZZNS0_65_GLOBAL__N__cd49fe81_27_ActivationSoftplusKernel_cu_1520ed90_292715softplus_kernelERNS_18TensorIteratorBaseERKN3c106ScalarES8_ENKUlvE_clEvENKUlvE0_clEvEUlfE_St5arrayIPcLm2EEEEviT0_T1_)
        .other          _ZN2at6native29vectorized_elementwise_kernelILi2EZZZNS0_65_GLOBAL__N__cd49fe81_27_ActivationSoftplusKernel_cu_1520ed90_292715softplus_kernelERNS_18TensorIteratorBaseERKN3c106ScalarES8_ENKUlvE_clEvENKUlvE0_clEvEUlfE_St5arrayIPcLm2EEEEviT0_T1_,@"STO_CUDA_ENTRY STV_DEFAULT"
_ZN2at6native29vectorized_elementwise_kernelILi2EZZZNS0_65_GLOBAL__N__cd49fe81_27_ActivationSoftplusKernel_cu_1520ed90_292715softplus_kernelERNS_18TensorIteratorBaseERKN3c106ScalarES8_ENKUlvE_clEvENKUlvE0_clEvEUlfE_St5arrayIPcLm2EEEEviT0_T1_:
.text._ZN2at6native29vectorized_elementwise_kernelILi2EZZZNS0_65_GLOBAL__N__cd49fe81_27_ActivationSoftplusKernel_cu_1520ed90_292715softplus_kernelERNS_18TensorIteratorBaseERKN3c106ScalarES8_ENKUlvE_clEvENKUlvE0_clEvEUlfE_St5arrayIPcLm2EEEEviT0_T1_:
        /* <DEDUP_REMOVED lines=14> */
[----:B------:R0:W5:Y:S04]  /*00e0*/  LDG.E.64 R4, desc[UR4][R12.64+0x400] ;  /* 0x000400040c047981 */ /* 0x000168000c1e1b00 */
[----:B------:R0:W5:Y:S04]  /*00f0*/  LDG.E.64 R2, desc[UR4][R12.64+0x800] ;  /* 0x000800040c027981 */ /* 0x000168000c1e1b00 */
[----:B------:R0:W5:Y:S01]  /*0100*/  LDG.E.64 R8, desc[UR4][R12.64+0xc00] ;  /* 0x000c00040c087981 */ /* 0x000162000c1e1b00 */
[----:B------:R-:W-:Y:S01]  /*0110*/  BSSY B0, `(.L_x_6346) ;  /* 0x0000027000007945 */ /* 0x000fe20003800000 */
[----:B--2---:R-:W-:-:S05]  /*0120*/  FMUL.FTZ R11, R6, UR6 ;  /* 0x00000006060b7c20 */ /* 0x004fca0008410000 */
        /* <DEDUP_REMOVED lines=35> */
.L_x_6349:
[----:B------:R-:W-:Y:S05]  /*0360*/  BSYNC B1 ;  /* 0x0000000000017941 */ /* 0x000fea0003800000 */
.L_x_6348:
[----:B------:R-:W-:-:S07]  /*0370*/  FMUL.FTZ R6, R14, R11 ;  /* 0x0000000b0e067220 */ /* 0x000fce0000410000 */
.L_x_6347:
[----:B------:R-:W-:Y:S05]  /*0380*/  BSYNC B0 ;  /* 0x0000000000007941 */ /* 0x000fea0003800000 */
.L_x_6346:
[----:B------:R-:W-:Y:S01]  /*0390*/  FMUL.FTZ R11, R7, UR6 ;  /* 0x00000006070b7c20 */ /* 0x000fe20008410000 */
[----:B------:R-:W-:Y:S04]  /*03a0*/  BSSY B0, `(.L_x_6350) ;  /* 0x0000026000007945 */ /* 0x000fe80003800000 */
        /* <DEDUP_REMOVED lines=35> */
.L_x_6353:
[----:B------:R-:W-:Y:S05]  /*05e0*/  BSYNC B1 ;  /* 0x0000000000017941 */ /* 0x000fea0003800000 */
.L_x_6352:
[----:B------:R-:W-:-:S07]  /*05f0*/  FMUL.FTZ R7, R16, R11 ;  /* 0x0000000b10077220 */ /* 0x000fce0000410000 */
.L_x_6351:
[----:B------:R-:W-:Y:S05]  /*0600*/  BSYNC B0 ;  /* 0x0000000000007941 */ /* 0x000fea0003800000 */
.L_x_6350:
[----:B-----5:R-:W-:Y:S01]  /*0610*/  FMUL.FTZ R11, R4, UR6 ;  /* 0x00000006040b7c20 */ /* 0x020fe20008410000 */
        /* <DEDUP_REMOVED lines=36> */
.L_x_6357:
[----:B------:R-:W-:Y:S05]  /*0860*/  BSYNC B1 ;  /* 0x0000000000017941 */ /* 0x000fea0003800000 */
.L_x_6356:
[----:B------:R-:W-:-:S07]  /*0870*/  FMUL.FTZ R4, R14, R11 ;  /* 0x0000000b0e047220 */ /* 0x000fce0000410000 */
.L_x_6355:
[----:B------:R-:W-:Y:S05]  /*0880*/  BSYNC B0 ;  /* 0x0000000000007941 */ /* 0x000fea0003800000 */
.L_x_6354:
        /* <DEDUP_REMOVED lines=37> */
.L_x_6361:
[----:B------:R-:W-:Y:S05]  /*0ae0*/  BSYNC B1 ;  /* 0x0000000000017941 */ /* 0x000fea0003800000 */
.L_x_6360:
[----:B------:R-:W-:-:S07]  /*0af0*/  FMUL.FTZ R5, R16, R11 ;  /* 0x0000000b10057220 */ /* 0x000fce0000410000 */
.L_x_6359:
[----:B------:R-:W-:Y:S05]  /*0b00*/  BSYNC B0 ;  /* 0x0000000000007941 */ /* 0x000fea0003800000 */
.L_x_6358:
        /* <DEDUP_REMOVED lines=37> */
.L_x_6365:
[----:B------:R-:W-:Y:S05]  /*0d60*/  BSYNC B1 ;  /* 0x0000000000017941 */ /* 0x000fea0003800000 */
.L_x_6364:
[----:B------:R-:W-:-:S07]  /*0d70*/  FMUL.FTZ R2, R14, R11 ;  /* 0x0000000b0e027220 */ /* 0x000fce0000410000 */
.L_x_6363:
[----:B------:R-:W-:Y:S05]  /*0d80*/  BSYNC B0 ;  /* 0x0000000000007941 */ /* 0x000fea0003800000 */
.L_x_6362:
        /* <DEDUP_REMOVED lines=37> */
.L_x_6369:
[----:B------:R-:W-:Y:S05]  /*0fe0*/  BSYNC B1 ;  /* 0x0000000000017941 */ /* 0x000fea0003800000 */
.L_x_6368:
[----:B------:R-:W-:-:S07]  /*0ff0*/  FMUL.FTZ R3, R16, R11 ;  /* 0x0000000b10037220 */ /* 0x000fce0000410000 */
.L_x_6367:
[----:B------:R-:W-:Y:S05]  /*1000*/  BSYNC B0 ;  /* 0x0000000000007941 */ /* 0x000fea0003800000 */
.L_x_6366:
        /* <DEDUP_REMOVED lines=37> */
.L_x_6373:
[----:B------:R-:W-:Y:S05]  /*1260*/  BSYNC B1 ;  /* 0x0000000000017941 */ /* 0x000fea0003800000 */
.L_x_6372:
[----:B------:R-:W-:-:S07]  /*1270*/  FMUL.FTZ R8, R14, R11 ;  /* 0x0000000b0e087220 */ /* 0x000fce0000410000 */
.L_x_6371:
[----:B------:R-:W-:Y:S05]  /*1280*/  BSYNC B0 ;  /* 0x0000000000007941 */ /* 0x000fea0003800000 */
.L_x_6370:
        /* <DEDUP_REMOVED lines=37> */
.L_x_6377:
[----:B------:R-:W-:Y:S05]  /*14e0*/  BSYNC B1 ;  /* 0x0000000000017941 */ /* 0x000fea0003800000 */
.L_x_6376:
[----:B------:R-:W-:-:S07]  /*14f0*/  FMUL.FTZ R9, R16, R11 ;  /* 0x0000000b10097220 */ /* 0x000fce0000410000 */
.L_x_6375:
[----:B------:R-:W-:Y:S05]  /*1500*/  BSYNC B0 ;  /* 0x0000000000007941 */ /* 0x000fea0003800000 */
.L_x_6374:
[----:B------:R-:W0:Y:S02]  /*1510*/  LDC.64 R12, c[0x0][0x228] ;  /* 0x00008a00ff0c7b82 */ /* 0x000e240000000a00 */
[----:B0-----:R-:W-:-:S04]  /*1520*/  IMAD.WIDE.U32 R12, R0, 0x4, R12 ;  /* 0x00000004000c7825 */ /* 0x001fc800078e000c */
[----:B------:R-:W-:-:S05]  /*1530*/  IMAD.WIDE R12, R10, 0x8, R12 ;  /* 0x000000080a0c7825 */ /* 0x000fca00078e020c */
[----:B------:R-:W-:Y:S04]  /*1540*/  STG.E.64 desc[UR4][R12.64], R6 ;  /* 0x000000060c007986 */ /* 0x000fe8000c101b04 */
[----:B------:R-:W-:Y:S04]  /*1550*/  STG.E.64 desc[UR4][R12.64+0x400], R4 ;  /* 0x000400040c007986 */ /* 0x000fe8000c101b04 */
[----:B------:R-:W-:Y:S04]  /*1560*/  STG.E.64 desc[UR4][R12.64+0x800], R2 ;  /* 0x000800020c007986 */ /* 0x000fe8000c101b04 */
[----:B------:R-:W-:Y:S01]  /*1570*/  STG.E.64 desc[UR4][R12.64+0xc00], R8 ;  /* 0x000c00080c007986 */ /* 0x000fe2000c101b04 */
[----:B------:R-:W-:Y:S05]  /*1580*/  EXIT ;  /* 0x000000000000794d */ /* 0x000fea0003800000 */
.L_x_6345:
[----:B------:R-:W0:Y:S01]  /*1590*/  S2R R11, SR_TID.X ;  /* 0x00000000000b7919 */ /* 0x000e220000002100 */
[----:B------:R-:W-:Y:S01]  /*15a0*/  BSSY B0, `(.L_x_6378) ;  /* 0x0000016000007945 */ /* 0x000fe20003800000 */
[----:B------:R-:W-:Y:S01]  /*15b0*/  HFMA2.MMA R13, -RZ, RZ, 0, 0 ;  /* 0x00000000ff0d7435 */ /* 0x000fe200000001ff */
[----:B------:R-:W-:Y:S02]  /*15c0*/  MOV R15, RZ ;  /* 0x000000ff000f7202 */ /* 0x000fe40000000f00 */
[----:B0-----:R-:W-:Y:S02]  /*15d0*/  ISETP.GE.AND P0, PT, R11, R10, PT ;  /* 0x0000000a0b00720c */ /* 0x001fe40003f06270 */
[----:B------:R-:W-:-:S11]  /*15e0*/  MOV R3, R11 ;  /* 0x0000000b00037202 */ /* 0x000fd60000000f00 */
[----:B------:R-:W-:Y:S02]  /*15f0*/  @!P0 IADD3 R2, R0, R3, RZ ;  /* 0x0000000300028210 */ /* 0x000fe40007ffe0ff */
[----:B------:R-:W-:-:S04]  /*1600*/  @!P0 IADD3 R3, R3, 0x80, RZ ;  /* 0x0000008003038810 */ /* 0x000fc80007ffe0ff */
[----:B------:R-:W-:-:S13]  /*1610*/  ISETP.GE.AND P1, PT, R3, R10, PT ;  /* 0x0000000a0300720c */ /* 0x000fda0003f26270 */
[----:B------:R-:W-:Y:S02]  /*1620*/  @!P1 IADD3 R21, R0, R3, RZ ;  /* 0x0000000300159210 */ /* 0x000fe40007ffe0ff */
[----:B------:R-:W-:-:S04]  /*1630*/  @!P1 IADD3 R3, R3, 0x80, RZ ;  /* 0x0000008003039810 */ /* 0x000fc80007ffe0ff */
[----:B------:R-:W-:-:S13]  /*1640*/  ISETP.GE.AND P2, PT, R3, R10, PT ;  /* 0x0000000a0300720c */ /* 0x000fda0003f46270 */
[----:B------:R-:W-:Y:S05]  /*1650*/  @P2 BRA `(.L_x_6379) ;  /* 0x0000000000282947 */ /* 0x000fea0003800000 */
[----:B------:R-:W0:Y:S01]  /*1660*/  LDC.64 R4, c[0x0][0x230] ;  /* 0x00008c00ff047b82 */ /* 0x000e220000000a00 */
[----:B------:R-:W-:Y:S02]  /*1670*/  IADD3 R7, R0, R3, RZ ;  /* 0x0000000300077210 */ /* 0x000fe40007ffe0ff */
[----:B------:R-:W-:-:S04]  /*1680*/  IADD3 R3, R3, 0x80, RZ ;  /* 0x0000008003037810 */ /* 0x000fc80007ffe0ff */
[----:B------:R-:W-:-:S13]  /*1690*/  ISETP.GE.AND P2, PT, R3, R10, PT ;  /* 0x0000000a0300720c */ /* 0x000fda0003f46270 */
[----:B------:R-:W-:Y:S01]  /*16a0*/  @!P2 IADD3 R9, R0, R3, RZ ;  /* 0x000000030009a210 */ /* 0x000fe20007ffe0ff */
[----:B0-----:R-:W-:-:S04]  /*16b0*/  IMAD.WIDE.U32 R6, R7, 0x4, R4 ;  /* 0x0000000407067825 */ /* 0x001fc800078e0004 */
[----:B------:R-:W-:Y:S01]  /*16c0*/  @!P2 IMAD.WIDE.U32 R4, R9, 0x4, R4 ;  /* 0x000000040904a825 */ /* 0x000fe200078e0004 */
[----:B------:R0:W5:Y:S04]  /*16d0*/  LDG.E R15, desc[UR4][R6.64] ;  /* 0x00000004060f7981 */ /* 0x000168000c1e1900 */
[----:B------:R0:W5:Y:S01]  /*16e0*/  @!P2 LDG.E R13, desc[UR4][R4.64] ;  /* 0x00000004040da981 */ /* 0x000162000c1e1900 */
[----:B------:R-:W-:-:S07]  /*16f0*/  @!P2 IADD3 R3, R3, 0x80, RZ ;  /* 0x000000800303a810 */ /* 0x000fce0007ffe0ff */
.L_x_6379:
[----:B------:R-:W-:Y:S05]  /*1700*/  BSYNC B0 ;  /* 0x0000000000007941 */ /* 0x000fea0003800000 */
.L_x_6378:
[----:B------:R-:W-:Y:S01]  /*1710*/  ISETP.GE.AND P2, PT, R3, R10, PT ;  /* 0x0000000a0300720c */ /* 0x000fe20003f46270 */
[----:B------:R-:W-:Y:S01]  /*1720*/  BSSY B0, `(.L_x_6380) ;  /* 0x000000e000007945 */ /* 0x000fe20003800000 */
[----:B------:R-:W-:Y:S01]  /*1730*/  HFMA2.MMA R17, -RZ, RZ, 0, 0 ;  /* 0x00000000ff117435 */ /* 0x000fe200000001ff */
[----:B------:R-:W-:-:S10]  /*1740*/  MOV R19, RZ ;  /* 0x000000ff00137202 */ /* 0x000fd40000000f00 */
[----:B------:R-:W-:Y:S05]  /*1750*/  @P2 BRA `(.L_x_6381) ;  /* 0x0000000000282947 */ /* 0x000fea0003800000 */
[----:B0-----:R-:W0:Y:S01]  /*1760*/  LDC.64 R4, c[0x0][0x230] ;  /* 0x00008c00ff047b82 */ /* 0x001e220000000a00 */
        /* <DEDUP_REMOVED lines=9> */
.L_x_6381:
[----:B------:R-:W-:Y:S05]  /*1800*/  BSYNC B0 ;  /* 0x0000000000007941 */ /* 0x000fea0003800000 */
.L_x_6380:
[----:B------:R-:W-:Y:S01]  /*1810*/  ISETP.GE.AND P3, PT, R3, R10, PT ;  /* 0x0000000a0300720c */ /* 0x000fe20003f66270 */
[----:B01----:R-:W0:Y:S08]  /*1820*/  @!P1 LDC.64 R4, c[0x0][0x230] ;  /* 0x00008c00ff049b82 */ /* 0x003e300000000a00 */
[----:B------:R-:W1:Y:S04]  /*1830*/  @!P0 LDC.64 R22, c[0x0][0x230] ;  /* 0x00008c00ff168b82 */ /* 0x000e680000000a00 */
[----:B------:R-:W-:-:S02]  /*1840*/  @!P3 IADD3 R27, R0, R3, RZ ;  /* 0x00000003001bb210 */ /* 0x000fc40007ffe0ff */
[----:B------:R-:W-:Y:S02]  /*1850*/  @!P3 IADD3 R3, R3, 0x80, RZ ;  /* 0x000000800303b810 */ /* 0x000fe40007ffe0ff */
[----:B------:R-:W2:Y:S02]  /*1860*/  @!P3 LDC.64 R6, c[0x0][0x230] ;  /* 0x00008c00ff06bb82 */ /* 0x000ea40000000a00 */
[----:B------:R-:W-:Y:S01]  /*1870*/  ISETP.GE.AND P2, PT, R3, R10, PT ;  /* 0x0000000a0300720c */ /* 0x000fe20003f46270 */
[----:B0-----:R-:W-:Y:S01]  /*1880*/  @!P1 IMAD.WIDE.U32 R4, R21, 0x4, R4 ;  /* 0x0000000415049825 */ /* 0x001fe200078e0004 */
[----:B------:R-:W-:-:S11]  /*1890*/  HFMA2.MMA R21, -RZ, RZ, 0, 0 ;  /* 0x00000000ff157435 */ /* 0x000fd600000001ff */
[----:B------:R-:W0:Y:S01]  /*18a0*/  @!P2 LDC.64 R8, c[0x0][0x230] ;  /* 0x00008c00ff08ab82 */ /* 0x000e220000000a00 */
[----:B------:R-:W-:Y:S01]  /*18b0*/  @!P2 IADD3 R25, R0, R3, RZ ;  /* 0x000000030019a210 */ /* 0x000fe20007ffe0ff */
[----:B-1----:R-:W-:Y:S01]  /*18c0*/  @!P0 IMAD.WIDE.U32 R2, R2, 0x4, R22 ;  /* 0x0000000402028825 */ /* 0x002fe200078e0016 */
[----:B------:R-:W-:-:S03]  /*18d0*/  MOV R23, RZ ;  /* 0x000000ff00177202 */ /* 0x000fc60000000f00 */
[----:B--2---:R-:W-:Y:S01]  /*18e0*/  @!P3 IMAD.WIDE.U32 R6, R27, 0x4, R6 ;  /* 0x000000041b06b825 */ /* 0x004fe200078e0006 */
[----:B------:R-:W-:-:S04]  /*18f0*/  HFMA2.MMA R27, -RZ, RZ, 0, 0 ;  /* 0x00000000ff1b7435 */ /* 0x000fc800000001ff */
[----:B------:R1:W5:Y:S06]  /*1900*/  @!P3 LDG.E R21, desc[UR4][R6.64] ;  /* 0x000000040615b981 */ /* 0x00036c000c1e1900 */
[----:B------:R1:W5:Y:S01]  /*1910*/  @!P0 LDG.E R27, desc[UR4][R2.64] ;  /* 0x00000004021b8981 */ /* 0x000362000c1e1900 */
[----:B0-----:R-:W-:Y:S01]  /*1920*/  @!P2 IMAD.WIDE.U32 R8, R25, 0x4, R8 ;  /* 0x000000041908a825 */ /* 0x001fe200078e0008 */
[----:B------:R-:W-:-:S04]  /*1930*/  MOV R25, RZ ;  /* 0x000000ff00197202 */ /* 0x000fc80000000f00 */
[----:B------:R1:W5:Y:S04]  /*1940*/  @!P2 LDG.E R23, desc[UR4][R8.64] ;  /* 0x000000040817a981 */ /* 0x000368000c1e1900 */
[----:B------:R1:W5:Y:S01]  /*1950*/  @!P1 LDG.E R25, desc[UR4][R4.64] ;  /* 0x0000000404199981 */ /* 0x000362000c1e1900 */
[----:B------:R-:W-:Y:S04]  /*1960*/  BSSY B0, `(.L_x_6382) ;  /* 0x0000029000007945 */ /* 0x000fe80003800000 */
[----:B------:R-:W-:Y:S05]  /*1970*/  @P0 BRA `(.L_x_6383) ;  /* 0x00000000009c0947 */ /* 0x000fea0003800000 */
[----:B-1----:R-:W0:Y:S02]  /*1980*/  LDC.64 R2, c[0x0][0x218] ;  /* 0x00008600ff027b82 */ /* 0x002e240000000a00 */
        /* <DEDUP_REMOVED lines=36> */
.L_x_6385:
[----:B------:R-:W-:Y:S05]  /*1bd0*/  BSYNC B1 ;  /* 0x0000000000017941 */ /* 0x000fea0003800000 */
.L_x_6384:
[----:B------:R-:W-:-:S07]  /*1be0*/  FMUL.FTZ R27, R27, R4 ;  /* 0x000000041b1b7220 */ /* 0x000fce0000410000 */
.L_x_6383:
[----:B------:R-:W-:Y:S05]  /*1bf0*/  BSYNC B0 ;  /* 0x0000000000007941 */ /* 0x000fea0003800000 */
.L_x_6382:
[----:B-1----:R-:W-:Y:S01]  /*1c00*/  IADD3 R3, R11, 0x80, RZ ;  /* 0x000000800b037810 */ /* 0x002fe20007ffe0ff */
        /* <DEDUP_REMOVED lines=40> */
.L_x_6389:
[----:B------:R-:W-:Y:S05]  /*1e90*/  BSYNC B1 ;  /* 0x0000000000017941 */ /* 0x000fea0003800000 */
.L_x_6388:
[----:B------:R-:W-:-:S07]  /*1ea0*/  FMUL.FTZ R25, R25, R4 ;  /* 0x0000000419197220 */ /* 0x000fce0000410000 */
.L_x_6387:
[----:B------:R-:W-:Y:S05]  /*1eb0*/  BSYNC B0 ;  /* 0x0000000000007941 */ /* 0x000fea0003800000 */
.L_x_6386:
        /* <DEDUP_REMOVED lines=41> */
.L_x_6393:
[----:B------:R-:W-:Y:S05]  /*2150*/  BSYNC B1 ;  /* 0x0000000000017941 */ /* 0x000fea0003800000 */
.L_x_6392:
[----:B------:R-:W-:-:S07]  /*2160*/  FMUL.FTZ R15, R15, R4 ;  /* 0x000000040f0f7220 */ /* 0x000fce0000410000 */
.L_x_6391:
[----:B------:R-:W-:Y:S05]  /*2170*/  BSYNC B0 ;  /* 0x0000000000007941 */ /* 0x000fea0003800000 */
.L_x_6390:
        /* <DEDUP_REMOVED lines=41> */
.L_x_6397:
[----:B------:R-:W-:Y:S05]  /*2410*/  BSYNC B1 ;  /* 0x0000000000017941 */ /* 0x000fea0003800000 */
.L_x_6396:
[----:B------:R-:W-:-:S07]  /*2420*/  FMUL.FTZ R13, R13, R4 ;  /* 0x000000040d0d7220 */ /* 0x000fce0000410000 */
.L_x_6395:
[----:B------:R-:W-:Y:S05]  /*2430*/  BSYNC B0 ;  /* 0x0000000000007941 */ /* 0x000fea0003800000 */
.L_x_6394:
        /* <DEDUP_REMOVED lines=41> */
.L_x_6401:
[----:B------:R-:W-:Y:S05]  /*26d0*/  BSYNC B1 ;  /* 0x0000000000017941 */ /* 0x000fea0003800000 */
.L_x_6400:
[----:B------:R-:W-:-:S07]  /*26e0*/  FMUL.FTZ R19, R19, R4 ;  /* 0x0000000413137220 */ /* 0x000fce0000410000 */
.L_x_6399:
[----:B------:R-:W-:Y:S05]  /*26f0*/  BSYNC B0 ;  /* 0x0000000000007941 */ /* 0x000fea0003800000 */
.L_x_6398:
        /* <DEDUP_REMOVED lines=41> */
.L_x_6405:
[----:B------:R-:W-:Y:S05]  /*2990*/  BSYNC B1 ;  /* 0x0000000000017941 */ /* 0x000fea0003800000 */
.L_x_6404:
[----:B------:R-:W-:-:S07]  /*29a0*/  FMUL.FTZ R17, R17, R4 ;  /* 0x0000000411117220 */ /* 0x000fce0000410000 */
.L_x_6403:
[----:B------:R-:W-:Y:S05]  /*29b0*/  BSYNC B0 ;  /* 0x0000000000007941 */ /* 0x000fea0003800000 */
.L_x_6402:
        /* <DEDUP_REMOVED lines=41> */
.L_x_6409:
[----:B------:R-:W-:Y:S05]  /*2c50*/  BSYNC B1 ;  /* 0x0000000000017941 */ /* 0x000fea0003800000 */
.L_x_6408:
[----:B------:R-:W-:-:S07]  /*2c60*/  FMUL.FTZ R21, R21, R4 ;  /* 0x0000000415157220 */ /* 0x000fce0000410000 */
.L_x_6407:
[----:B------:R-:W-:Y:S05]  /*2c70*/  BSYNC B0 ;  /* 0x0000000000007941 */ /* 0x000fea0003800000 */
.L_x_6406:
        /* <DEDUP_REMOVED lines=41> */
.L_x_6413:
[----:B------:R-:W-:Y:S05]  /*2f10*/  BSYNC B1 ;  /* 0x0000000000017941 */ /* 0x000fea0003800000 */
.L_x_6412:
[----:B------:R-:W-:-:S07]  /*2f20*/  FMUL.FTZ R23, R23, R4 ;  /* 0x0000000417177220 */ /* 0x000fce0000410000 */
.L_x_6411:
[----:B------:R-:W-:Y:S05]  /*2f30*/  BSYNC B0 ;  /* 0x0000000000007941 */ /* 0x000fea0003800000 */
.L_x_6410:
[----:B------:R-:W0:Y:S01]  /*2f40*/  @!P0 LDC.64 R2, c[0x0][0x228] ;  /* 0x00008a00ff028b82 */ /* 0x000e220000000a00 */
[----:B------:R-:W-:Y:S01]  /*2f50*/  @!P0 IADD3 R5, R0, R11, RZ ;  /* 0x0000000b00058210 */ /* 0x000fe20007ffe0ff */
[----:B------:R-:W-:Y:S01]  /*2f60*/  BSSY B0, `(.L_x_6414) ;  /* 0x0000030000007945 */ /* 0x000fe20003800000 */
[----:B------:R-:W-:-:S03]  /*2f70*/  @!P0 IADD3 R11, R11, 0x80, RZ ;  /* 0x000000800b0b8810 */ /* 0x000fc60007ffe0ff */
[----:B------:R-:W-:Y:S01]  /*2f80*/  BSSY B1, `(.L_x_6415) ;  /* 0x0000027000017945 */ /* 0x000fe20003800000 */
[----:B0-----:R-:W-:-:S05]  /*2f90*/  @!P0 IMAD.WIDE.U32 R2, R5, 0x4, R2 ;  /* 0x0000000405028825 */ /* 0x001fca00078e0002 */
[----:B-----5:R0:W-:Y:S01]  /*2fa0*/  @!P0 STG.E desc[UR4][R2.64], R27 ;  /* 0x0000001b02008986 */ /* 0x0201e2000c101904 */
        /* <DEDUP_REMOVED lines=14> */
.L_x_6416:
[----:B------:R-:W-:-:S13]  /*3090*/  ISETP.GE.AND P0, PT, R11, R10, PT ;  /* 0x0000000a0b00720c */ /* 0x000fda0003f06270 */
[----:B------:R-:W-:Y:S05]  /*30a0*/  @P0 BRA `(.L_x_6418) ;  /* 0x0000000000300947 */ /* 0x000fea0003800000 */
[----:B0-----:R-:W0:Y:S01]  /*30b0*/  LDC.64 R2, c[0x0][0x228] ;  /* 0x00008a00ff027b82 */ /* 0x001e220000000a00 */
[----:B------:R-:W-:Y:S02]  /*30c0*/  IADD3 R5, R0, R11, RZ ;  /* 0x0000000b00057210 */ /* 0x000fe40007ffe0ff */
[----:B------:R-:W-:-:S03]  /*30d0*/  IADD3 R11, R11, 0x80, RZ ;  /* 0x000000800b0b7810 */ /* 0x000fc60007ffe0ff */
[----:B0-----:R-:W-:-:S05]  /*30e0*/  IMAD.WIDE.U32 R2, R5, 0x4, R2 ;  /* 0x0000000405027825 */ /* 0x001fca00078e0002 */
[----:B------:R1:W-:Y:S02]  /*30f0*/  STG.E desc[UR4][R2.64], R13 ;  /* 0x0000000d02007986 */ /* 0x0003e4000c101904 */
.L_x_6417:
[----:B------:R-:W-:-:S13]  /*3100*/  ISETP.GE.AND P0, PT, R11, R10, PT ;  /* 0x0000000a0b00720c */ /* 0x000fda0003f06270 */
[----:B------:R-:W-:Y:S05]  /*3110*/  @P0 BRA `(.L_x_6419) ;  /* 0x0000000000340947 */ /* 0x000fea0003800000 */
[----:B01----:R-:W0:Y:S01]  /*3120*/  LDC.64 R2, c[0x0][0x228] ;  /* 0x00008a00ff027b82 */ /* 0x003e220000000a00 */
[----:B------:R-:W-:Y:S02]  /*3130*/  IADD3 R5, R0, R11, RZ ;  /* 0x0000000b00057210 */ /* 0x000fe40007ffe0ff */
[----:B------:R-:W-:-:S03]  /*3140*/  IADD3 R11, R11, 0x80, RZ ;  /* 0x000000800b0b7810 */ /* 0x000fc60007ffe0ff */
[----:B0-----:R-:W-:-:S05]  /*3150*/  IMAD.WIDE.U32 R2, R5, 0x4, R2 ;  /* 0x0000000405027825 */ /* 0x001fca00078e0002 */
[----:B------:R1:W-:Y:S02]  /*3160*/  STG.E desc[UR4][R2.64], R19 ;  /* 0x0000001302007986 */ /* 0x0003e4000c101904 */
.L_x_6418:
        /* <DEDUP_REMOVED lines=8> */
.L_x_6419:
[----:B------:R-:W-:Y:S05]  /*31f0*/  BSYNC B1 ;  /* 0x0000000000017941 */ /* 0x000fea0003800000 */
.L_x_6415:
[----:B------:R-:W-:-:S13]  /*3200*/  ISETP.GE.AND P0, PT, R11, R10, PT ;  /* 0x0000000a0b00720c */ /* 0x000fda0003f06270 */
[----:B012---:R-:W0:Y:S01]  /*3210*/  @!P0 LDC.64 R2, c[0x0][0x228] ;  /* 0x00008a00ff028b82 */ /* 0x007e220000000a00 */
[----:B------:R-:W-:Y:S02]  /*3220*/  @!P0 IADD3 R5, R0, R11, RZ ;  /* 0x0000000b00058210 */ /* 0x000fe40007ffe0ff */
[----:B------:R-:W-:-:S03]  /*3230*/  @!P0 IADD3 R11, R11, 0x80, RZ ;  /* 0x000000800b0b8810 */ /* 0x000fc60007ffe0ff */
[----:B0-----:R-:W-:-:S05]  /*3240*/  @!P0 IMAD.WIDE.U32 R2, R5, 0x4, R2 ;  /* 0x0000000405028825 */ /* 0x001fca00078e0002 */
[----:B------:R2:W-:Y:S02]  /*3250*/  @!P0 STG.E desc[UR4][R2.64], R21 ;  /* 0x0000001502008986 */ /* 0x0005e4000c101904 */
.L_x_6420:
[----:B------:R-:W-:Y:S05]  /*3260*/  BSYNC B0 ;  /* 0x0000000000007941 */ /* 0x000fea0003800000 */
.L_x_6414:
        /* <DEDUP_REMOVED lines=8> */
.L_x_6421:
        /* <DEDUP_REMOVED lines=9> */
.L_x_7950:


//--------------------- .text._ZN2at6native29vectorized_elementwise_kernelILi4EZZZNS0_65_GLOBAL__N__cd49fe81_27_ActivationSoftplusKernel_cu_1520ed90_292715softplus_kernelERNS_18TensorIteratorBaseERKN3c106ScalarES8_ENKUlvE_clEvENKUlvE0_clEvEUlfE_St5arrayIPcLm2EEEEviT0_T1_ --------------------------
	.section	.text._ZN2at6native29vectorized_elementwise_kernelILi4EZZZNS0_65_GLOBAL__N__cd49fe81_27_ActivationSoftplusKernel_cu_1520ed90_292715softplus_kernelERNS_18TensorIteratorBaseERKN3c106ScalarES8_ENKUlvE_clEvENKUlvE0_clEvEUlfE_St5arrayIPcLm2EEEEviT0_T1_,"ax",@progbits
	.align	128
        .global         _ZN2at6native29vectorized_elementwise_kernelILi4EZZZNS0_65_GLOBAL__N__cd49fe81_27_ActivationSoftplusKernel_cu_1520ed90_292715softplus_kernelERNS_18TensorIteratorBaseERKN3c106ScalarES8_ENKUlvE_clEvENKUlvE0_clEvEUlfE_St5arrayIPcLm2EEEEviT0_T1_
        .type           _ZN2at6native29vectorized_elementwise_kernelILi4EZZZNS0_65_GLOBAL__N__cd49fe81_27_ActivationSoftplusKernel_cu_1520ed90_292715softplus_kernelERNS_18TensorIteratorBaseERKN3c106ScalarES8_ENKUlvE_clEvENKUlvE0_clEvEUlfE_St5arrayIPcLm2EEEEviT0_T1_,@function
        .size           _ZN2at6native29vectorized_elementwise_kernelILi4EZZZNS0_65_GLOBAL__N__cd49fe81_27_ActivationSoftplusKernel_cu_1520ed90_292715softplus_kernelERNS_18TensorIteratorBaseERKN3c106ScalarES8_ENKUlvE_clEvENKUlvE0_clEvEUlfE_St5arrayIPcLm2EEEEviT0_T1_,(.L_x_7951 - _ZN2at6native29vectorized_elementwise_kernelILi4EZZZNS0_65_GLOBAL__N__cd49fe81_27_ActivationSoftplusKernel_cu_1520ed90_292715softplus_kernelERNS_18TensorIteratorBaseERKN3c106ScalarES8_ENKUlvE_clEvENKUlvE0_clEvEUlfE_St5arrayIPcLm2EEEEviT0_T1_)
        .other          _ZN2at6native29vectorized_elementwise_kernelILi4EZZZNS0_65_GLOBAL__N__cd49fe81_27_ActivationSoftplusKernel_cu_1520ed90_292715softplus_kernelERNS_18TensorIteratorBaseERKN3c106ScalarES8_ENKUlvE_clEvENKUlvE0_clEvEUlfE_St5arrayIPcLm2EEEEviT0_T1_,@"STO_CUDA_ENTRY STV_DEFAULT"
_ZN2at6native29vectorized_elementwise_kernelILi4EZZZNS0_65_GLOBAL__N__cd49fe81_27_ActivationSoftplusKernel_cu_1520ed90_292715softplus_kernelERNS_18TensorIteratorBaseERKN3c106ScalarES8_ENKUlvE_clEvENKUlvE0_clEvEUlfE_St5arrayIPcLm2EEEEviT0_T1_:
.text._ZN2at6native29vectorized_elementwise_kernelILi4EZZZNS0_65_GLOBAL__N__cd49fe81_27_ActivationSoftplusKernel_cu_1520ed90_292715softplus_kernelERNS_18TensorIteratorBaseERKN3c106ScalarES8_ENKUlvE_clEvENKUlvE0_clEvEUlfE_St5arrayIPcLm2EEEEviT0_T1_:
        /* <DEDUP_REMOVED lines=13> */
[----:B------:R-:W2:Y:S04]  /*00d0*/  LDG.E.128 R8, desc[UR4][R12.64] ;  /* 0x000000040c087981 */ /* 0x000ea8000c1e1d00 */
[----:B------:R0:W5:Y:S01]  /*00e0*/  LDG.E.128 R4, desc[UR4][R12.64+0x800] ;  /* 0x000800040c047981 */ /* 0x000162000c1e1d00 */
        /* <DEDUP_REMOVED lines=37> */
.L_x_6426:
[----:B------:R-:W-:Y:S05]  /*0340*/  BSYNC B1 ;  /* 0x0000000000017941 */ /* 0x000fea0003800000 */
.L_x_6425:
[----:B------:R-:W-:-:S07]  /*0350*/  FMUL.FTZ R8, R15, R8 ;  /* 0x000000080f087220 */ /* 0x000fce0000410000 */
.L_x_6424:
[----:B------:R-:W-:Y:S05]  /*0360*/  BSYNC B0 ;  /* 0x0000000000007941 */ /* 0x000fea0003800000 */
.L_x_6423:
        /* <DEDUP_REMOVED lines=37> */
.L_x_6430:
[----:B------:R-:W-:Y:S05]  /*05c0*/  BSYNC B1 ;  /* 0x0000000000017941 */ /* 0x000fea0003800000 */
.L_x_6429:
[----:B------:R-:W-:-:S07]  /*05d0*/  FMUL.FTZ R9, R16, R9 ;  /* 0x0000000910097220 */ /* 0x000fce0000410000 */
.L_x_6428:
[----:B------:R-:W-:Y:S05]  /*05e0*/  BSYNC B0 ;  /* 0x0000000000007941 */ /* 0x000fea0003800000 */
.L_x_6427:
        /* <DEDUP_REMOVED lines=37> */
.L_x_6434:
[----:B------:R-:W-:Y:S05]  /*0840*/  BSYNC B1 ;  /* 0x0000000000017941 */ /* 0x000fea0003800000 */
.L_x_6433:
[----:B------:R-:W-:-:S07]  /*0850*/  FMUL.FTZ R10, R15, R10 ;  /* 0x0000000a0f0a7220 */ /* 0x000fce0000410000 */
.L_x_6432:
[----:B------:R-:W-:Y:S05]  /*0860*/  BSYNC B0 ;  /* 0x0000000000007941 */ /* 0x000fea0003800000 */
.L_x_6431:
        /* <DEDUP_REMOVED lines=37> */
.L_x_6438:
[----:B------:R-:W-:Y:S05]  /*0ac0*/  BSYNC B1 ;  /* 0x0000000000017941 */ /* 0x000fea0003800000 */
.L_x_6437:
[----:B------:R-:W-:-:S07]  /*0ad0*/  FMUL.FTZ R11, R16, R11 ;  /* 0x0000000b100b7220 */ /* 0x000fce0000410000 */
.L_x_6436:
[----:B------:R-:W-:Y:S05]  /*0ae0*/  BSYNC B0 ;  /* 0x0000000000007941 */ /* 0x000fea0003800000 */
.L_x_6435:
        /* <DEDUP_REMOVED lines=37> */
.L_x_6442:
[----:B------:R-:W-:Y:S05]  /*0d40*/  BSYNC B1 ;  /* 0x0000000000017941 */ /* 0x000fea0003800000 */
.L_x_6441:
[----:B------:R-:W-:-:S07]  /*0d50*/  FMUL.FTZ R4, R15, R4 ;  /* 0x000000040f047220 */ /* 0x000fce0000410000 */
.L_x_6440:
[----:B------:R-:W-:Y:S05]  /*0d60*/  BSYNC B0 ;  /* 0x0000000000007941 */ /* 0x000fea0003800000 */
.L_x_6439:
        /* <DEDUP_REMOVED lines=37> */
.L_x_6446:
[----:B------:R-:W-:Y:S05]  /*0fc0*/  BSYNC B1 ;  /* 0x0000000000017941 */ /* 0x000fea0003800000 */
.L_x_6445:
[----:B------:R-:W-:-:S07]  /*0fd0*/  FMUL.FTZ R5, R16, R5 ;  /* 0x0000000510057220 */ /* 0x000fce0000410000 */
.L_x_6444:
[----:B------:R-:W-:Y:S05]  /*0fe0*/  BSYNC B0 ;  /* 0x0000000000007941 */ /* 0x000fea0003800000 */
.L_x_6443:
        /* <DEDUP_REMOVED lines=37> */
.L_x_6450:
[----:B------:R-:W-:Y:S05]  /*1240*/  BSYNC B1 ;  /* 0x0000000000017941 */ /* 0x000fea0003800000 */
.L_x_6449:
[----:B------:R-:W-:-:S07]  /*1250*/  FMUL.FTZ R6, R15, R6 ;  /* 0x000000060f067220 */ /* 0x000fce0000410000 */
.L_x_6448:
[----:B------:R-:W-:Y:S05]  /*1260*/  BSYNC B0 ;  /* 0x0000000000007941 */ /* 0x000fea0003800000 */
.L_x_6447:
        /* <DEDUP_REMOVED lines=37> */
.L_x_6454:
[----:B------:R-:W-:Y:S05]  /*14c0*/  BSYNC B1 ;  /* 0x0000000000017941 */ /* 0x000fea0003800000 */
.L_x_6453:
[----:B------:R-:W-:-:S07]  /*14d0*/  FMUL.FTZ R7, R16, R7 ;  /* 0x0000000710077220 */ /* 0x000fce0000410000 */
.L_x_6452:
[----:B------:R-:W-:Y:S05]  /*14e0*/  BSYNC B0 ;  /* 0x0000000000007941 */ /* 0x000fea0003800000 */
.L_x_6451:
[----:B------:R-:W0:Y:S02]  /*14f0*/  LDC.64 R12, c[0x0][0x228] ;  /* 0x00008a00ff0c7b82 */ /* 0x000e240000000a00 */
[----:B0-----:R-:W-:-:S04]  /*1500*/  IMAD.WIDE.U32 R12, R0, 0x4, R12 ;  /* 0x00000004000c7825 */ /* 0x001fc800078e000c */
[----:B------:R-:W-:-:S05]  /*1510*/  IMAD.WIDE R12, R2, 0x10, R12 ;  /* 0x00000010020c7825 */ /* 0x000fca00078e020c */
[----:B------:R-:W-:Y:S04]  /*1520*/  STG.E.128 desc[UR4][R12.64], R8 ;  /* 0x000000080c007986 */ /* 0x000fe8000c101d04 */
[----:B------:R-:W-:Y:S01]  /*1530*/  STG.E.128 desc[UR4][R12.64+0x800], R4 ;  /* 0x000800040c007986 */ /* 0x000fe2000c101d04 */
[----:B------:R-:W-:Y:S05]  /*1540*/  EXIT ;  /* 0x000000000000794d */ /* 0x000fea0003800000 */
.L_x_6422:
        /* <DEDUP_REMOVED lines=23> */
.L_x_6456:
[----:B------:R-:W-:Y:S05]  /*16c0*/  BSYNC B0 ;  /* 0x0000000000007941 */ /* 0x000fea0003800000 */
.L_x_6455:
        /* <DEDUP_REMOVED lines=15> */
.L_x_6458:
[----:B------:R-:W-:Y:S05]  /*17c0*/  BSYNC B0 ;  /* 0x0000000000007941 */ /* 0x000fea0003800000 */
.L_x_6457:
        /* <DEDUP_REMOVED lines=60> */
.L_x_6462:
[----:B------:R-:W-:Y:S05]  /*1b90*/  BSYNC B1 ;  /* 0x0000000000017941 */ /* 0x000fea0003800000 */
.L_x_6461:
[----:B------:R-:W-:-:S07]  /*1ba0*/  FMUL.FTZ R27, R27, R4 ;  /* 0x000000041b1b7220 */ /* 0x000fce0000410000 */
.L_x_6460:
[----:B------:R-:W-:Y:S05]  /*1bb0*/  BSYNC B0 ;  /* 0x0000000000007941 */ /* 0x000fea0003800000 */
.L_x_6459:
        /* <DEDUP_REMOVED lines=41> */
.L_x_6466:
[----:B------:R-:W-:Y:S05]  /*1e50*/  BSYNC B1 ;  /* 0x0000000000017941 */ /* 0x000fea0003800000 */
.L_x_6465:
[----:B------:R-:W-:-:S07]  /*1e60*/  FMUL.FTZ R25, R25, R4 ;  /* 0x0000000419197220 */ /* 0x000fce0000410000 */
.L_x_6464:
[----:B------:R-:W-:Y:S05]  /*1e70*/  BSYNC B0 ;  /* 0x0000000000007941 */ /* 0x000fea0003800000 */
.L_x_6463:
        /* <DEDUP_REMOVED lines=41> */
.L_x_6470:
[----:B------:R-:W-:Y:S05]  /*2110*/  BSYNC B1 ;  /* 0x0000000000017941 */ /* 0x000fea0003800000 */
.L_x_6469:
[----:B------:R-:W-:-:S07]  /*2120*/  FMUL.FTZ R15, R15, R4 ;  /* 0x000000040f0f7220 */ /* 0x000fce0000410000 */
.L_x_6468:
[----:B------:R-:W-:Y:S05]  /*2130*/  BSYNC B0 ;  /* 0x0000000000007941 */ /* 0x000fea0003800000 */
.L_x_6467:
        /* <DEDUP_REMOVED lines=41> */
.L_x_6474:
[----:B------:R-:W-:Y:S05]  /*23d0*/  BSYNC B1 ;  /* 0x0000000000017941 */ /* 0x000fea0003800000 */
.L_x_6473:
[----:B------:R-:W-:-:S07]  /*23e0*/  FMUL.FTZ R13, R13, R4 ;  /* 0x000000040d0d7220 */ /* 0x000fce0000410000 */
.L_x_6472:
[----:B------:R-:W-:Y:S05]  /*23f0*/  BSYNC B0 ;  /* 0x0000000000007941 */ /* 0x000fea0003800000 */
.L_x_6471:
        /* <DEDUP_REMOVED lines=41> */
.L_x_6478:
[----:B------:R-:W-:Y:S05]  /*2690*/  BSYNC B1 ;  /* 0x0000000000017941 */ /* 0x000fea0003800000 */
.L_x_6477:
[----:B------:R-:W-:-:S07]  /*26a0*/  FMUL.FTZ R19, R19, R4 ;  /* 0x0000000413137220 */ /* 0x000fce0000410000 */
.L_x_6476:
[----:B------:R-:W-:Y:S05]  /*26b0*/  BSYNC B0 ;  /* 0x0000000000007941 */ /* 0x000fea0003800000 */
.L_x_6475:
        /* <DEDUP_REMOVED lines=41> */
.L_x_6482:
[----:B------:R-:W-:Y:S05]  /*2950*/  BSYNC B1 ;  /* 0x0000000000017941 */ /* 0x000fea0003800000 */
.L_x_6481:
[----:B------:R-:W-:-:S07]  /*2960*/  FMUL.FTZ R17, R17, R4 ;  /* 0x0000000411117220 */ /* 0x000fce0000410000 */
.L_x_6480:
[----:B------:R-:W-:Y:S05]  /*2970*/  BSYNC B0 ;  /* 0x0000000000007941 */ /* 0x000fea0003800000 */
.L_x_6479:
        /* <DEDUP_REMOVED lines=41> */
.L_x_6486:
[----:B------:R-:W-:Y:S05]  /*2c10*/  BSYNC B1 ;  /* 0x0000000000017941 */ /* 0x000fea0003800000 */
.L_x_6485:
[----:B------:R-:W-:-:S07]  /*2c20*/  FMUL.FTZ R21, R21, R4 ;  /* 0x0000000415157220 */ /* 0x000fce0000410000 */
.L_x_6484:
[----:B------:R-:W-:Y:S05]  /*2c30*/  BSYNC B0 ;  /* 0x0000000000007941 */ /* 0x000fea0003800000 */
.L_x_6483:
        /* <DEDUP_REMOVED lines=41> */
.L_x_6490:
[----:B------:R-:W-:Y:S05]  /*2ed0*/  BSYNC B1 ;  /* 0x0000000000017941 */ /* 0x000fea0003800000 */
.L_x_6489:
[----:B------:R-:W-:-:S07]  /*2ee0*/  FMUL.FTZ R23, R23, R4 ;  /* 0x0000000417177220 */ /* 0x000fce0000410000 */
.L_x_6488:
[----:B------:R-:W-:Y:S05]  /*2ef0*/  BSYNC B0 ;  /* 0x0000000000007941 */ /* 0x000fea0003800000 */
.L_x_6487:
        /* <DEDUP_REMOVED lines=21> */
.L_x_6493:
[----:B------:R-:W-:-:S13]  /*3050*/  ISETP.GE.AND P0, PT, R11, R10, PT ;  /* 0x0000000a0b00720c */ /* 0x000fda0003f06270 */
[----:B------:R-:W-:Y:S05]  /*3060*/  @P0 BRA `(.L_x_6495) ;  /* 0x0000000000300947 */ /* 0x000fea0003800000 */
[----:B0-----:R-:W0:Y:S01]  /*3070*/  LDC.64 R2, c[0x0][0x228] ;  /* 0x00008a00ff027b82 */ /* 0x001e220000000a00 */
[----:B------:R-:W-:Y:S02]  /*3080*/  IADD3 R5, R0, R11, RZ ;  /* 0x0000000b00057210 */ /* 0x000fe40007ffe0ff */
[----:B------:R-:W-:-:S03]  /*3090*/  IADD3 R11, R11, 0x80, RZ ;  /* 0x000000800b0b7810 */ /* 0x000fc60007ffe0ff */
[----:B0-----:R-:W-:-:S05]  /*30a0*/  IMAD.WIDE.U32 R2, R5, 0x4, R2 ;  /* 0x0000000405027825 */ /* 0x001fca00078e0002 */
[----:B------:R1:W-:Y:S02]  /*30b0*/  STG.E desc[UR4][R2.64], R13 ;  /* 0x0000000d02007986 */ /* 0x0003e4000c101904 */
.L_x_6494:
[----:B------:R-:W-:-:S13]  /*30c0*/  ISETP.GE.AND P0, PT, R11, R10, PT ;  /* 0x0000000a0b00720c */ /* 0x000fda0003f06270 */
[----:B------:R-:W-:Y:S05]  /*30d0*/  @P0 BRA `(.L_x_6496) ;  /* 0x0000000000340947 */ /* 0x000fea0003800000 */
[----:B01----:R-:W0:Y:S01]  /*30e0*/  LDC.64 R2, c[0x0][0x228] ;  /* 0x00008a00ff027b82 */ /* 0x003e220000000a00 */
[----:B------:R-:W-:Y:S02]  /*30f0*/  IADD3 R5, R0, R11, RZ ;  /* 0x0000000b00057210 */ /* 0x000fe40007ffe0ff */
[----:B------:R-:W-:-:S03]  /*3100*/  IADD3 R11, R11, 0x80, RZ ;  /* 0x000000800b0b7810 */ /* 0x000fc60007ffe0ff */
[----:B0-----:R-:W-:-:S05]  /*3110*/  IMAD.WIDE.U32 R2, R5, 0x4, R2 ;  /* 0x0000000405027825 */ /* 0x001fca00078e0002 */
[----:B------:R1:W-:Y:S02]  /*3120*/  STG.E desc[UR4][R2.64], R19 ;  /* 0x0000001302007986 */ /* 0x0003e4000c101904 */
.L_x_6495:
        /* <DEDUP_REMOVED lines=8> */
.L_x_6496:
[----:B------:R-:W-:Y:S05]  /*31b0*/  BSYNC B1 ;  /* 0x0000000000017941 */ /* 0x000fea0003800000 */
.L_x_6492:
[----:B------:R-:W-:-:S13]  /*31c0*/  ISETP.GE.AND P0, PT, R11, R10, PT ;  /* 0x0000000a0b00720c */ /* 0x000fda0003f06270 */
[----:B012---:R-:W0:Y:S01]  /*31d0*/  @!P0 LDC.64 R2, c[0x0][0x228] ;  /* 0x00008a00ff028b82 */ /* 0x007e220000000a00 */
[----:B------:R-:W-:Y:S02]  /*31e0*/  @!P0 IADD3 R5, R0, R11, RZ ;  /* 0x0000000b00058210 */ /* 0x000fe40007ffe0ff */
[----:B------:R-:W-:-:S03]  /*31f0*/  @!P0 IADD3 R11, R11, 0x80, RZ ;  /* 0x000000800b0b8810 */ /* 0x000fc60007ffe0ff */
[----:B0-----:R-:W-:-:S05]  /*3200*/  @!P0 IMAD.WIDE.U32 R2, R5, 0x4, R2 ;  /* 0x0000000405028825 */ /* 0x001fca00078e0002 */
[----:B------:R2:W-:Y:S02]  /*3210*/  @!P0 STG.E desc[UR4][R2.64], R21 ;  /* 0x0000001502008986 */ /* 0x0005e4000c101904 */
.L_x_6497:
[----:B------:R-:W-:Y:S05]  /*3220*/  BSYNC B0 ;  /* 0x0000000000007941 */ /* 0x000fea0003800000 */
.L_x_6491:
        /* <DEDUP_REMOVED lines=8> */
.L_x_6498:
        /* <DEDUP_REMOVED lines=13> */
.L_x_7951:


//--------------------- .text._ZN2at6native29vectorized_elementwise_kernelILi8EZZZNS0_65_GLOBAL__N__cd49fe81_27_ActivationSoftplusKernel_cu_1520ed90_292715softplus_kernelERNS_18TensorIteratorBaseERKN3c106ScalarES8_ENKUlvE_clEvENKUlvE0_clEvEUlfE_St5arrayIPcLm2EEEEviT0_T1_ --------------------------
	.section	.text._ZN2at6native29vectorized_elementwise_kernelILi8EZZZNS0_65_GLOBAL__N__cd49fe81_27_ActivationSoftplusKernel_cu_1520ed90_292715softplus_kernelERNS_18TensorIteratorBaseERKN3c106ScalarES8_ENKUlvE_clEvENKUlvE0_clEvEUlfE_St5arrayIPcLm2EEEEviT0_T1_,"ax",@progbits
	.align	128
        .global         _ZN2at6native29vectorized_elementwise_kernelILi8EZZZNS0_65_GLOBAL__N__cd49fe81_27_ActivationSoftplusKernel_cu_1520ed90_292715softplus_kernelERNS_18TensorIteratorBaseERKN3c106ScalarES8_ENKUlvE_clEvENKUlvE0_clEvEUlfE_St5arrayIPcLm2EEEEviT0_T1_
        .type           _ZN2at6native29vectorized_elementwise_kernelILi8EZZZNS0_65_GLOBAL__N__cd49fe81_27_ActivationSoftplusKernel_cu_1520ed90_292715softplus_kernelERNS_18TensorIteratorBaseERKN3c106ScalarES8_ENKUlvE_clEvENKUlvE0_clEvEUlfE_St5arrayIPcLm2EEEEviT0_T1_,@function
        .size           _ZN2at6native29vectorized_elementwise_kernelILi8EZZZNS0_65_GLOBAL__N__cd49fe81_27_ActivationSoftplusKernel_cu_1520ed90_292715softplus_kernelERNS_18TensorIteratorBaseERKN3c106ScalarES8_ENKUlvE_clEvENKUlvE0_clEvEUlfE_St5arrayIPcLm2EEEEviT0_T1_,(.L_x_7952 - _ZN2at6native29vectorized_elementwise_kernelILi8EZZZNS0_65_GLOBAL__N__cd49fe81_27_ActivationSoftplusKernel_cu_1520ed90_292715softplus_kernelERNS_18TensorIteratorBaseERKN3c106ScalarES8_ENKUlvE_clEvENKUlvE0_clEvEUlfE_St5arrayIPcLm2EEEEviT0_T1_)
        .other          _ZN2at6native29vectorized_elementwise_kernelILi8EZZZNS0_65_GLOBAL__N__cd49fe81_27_ActivationSoftplusKernel_cu_1520ed90_292715softplus_kernelERNS_18TensorIteratorBaseERKN3c106ScalarES8_ENKUlvE_clEvENKUlvE0_clEvEUlfE_St5arrayIPcLm2EEEEviT0_T1_,@"STO_CUDA_ENTRY STV_DEFAULT"
_ZN2at6native29vectorized_elementwise_kernelILi8EZZZNS0_65_GLOBAL__N__cd49fe81_27_ActivationSoftplusKernel_cu_1520ed90_292715softplus_kernelERNS_18TensorIteratorBaseERKN3c106ScalarES8_ENKUlvE_clEvENKUlvE0_clEvEUlfE_St5arrayIPcLm2EEEEviT0_T1_:
.text._ZN2at6native29vectorized_elementwise_kernelILi8EZZZNS0_65_GLOBAL__N__cd49fe81_27_ActivationSoftplusKernel_cu_1520ed90_292715softplus_kernelERNS_18TensorIteratorBaseERKN3c106ScalarES8_ENKUlvE_clEvENKUlvE0_clEvEUlfE_St5arrayIPcLm2EEEEviT0_T1_:
        /* <DEDUP_REMOVED lines=52> */
.L_x_6503:
[----:B------:R-:W-:Y:S05]  /*0340*/  BSYNC B1 ;  /* 0x0000000000017941 */ /* 0x000fea0003800000 */
.L_x_6502:
[----:B------:R-:W-:-:S07]  /*0350*/  FMUL.FTZ R8, R15, R8 ;  /* 0x000000080f087220 */ /* 0x000fce0000410000 */
.L_x_6501:
[----:B------:R-:W-:Y:S05]  /*0360*/  BSYNC B0 ;  /* 0x0000000000007941 */ /* 0x000fea0003800000 */
.L_x_6500:
        /* <DEDUP_REMOVED lines=37> */
.L_x_6507:
[----:B------:R-:W-:Y:S05]  /*05c0*/  BSYNC B1 ;  /* 0x0000000000017941 */ /* 0x000fea0003800000 */
.L_x_6506:
[----:B------:R-:W-:-:S07]  /*05d0*/  FMUL.FTZ R9, R16, R9 ;  /* 0x0000000910097220 */ /* 0x000fce0000410000 */
.L_x_6505:
[----:B------:R-:W-:Y:S05]  /*05e0*/  BSYNC B0 ;  /* 0x0000000000007941 */ /* 0x000fea0003800000 */
.L_x_6504:
        /* <DEDUP_REMOVED lines=37> */
.L_x_6511:
[----:B------:R-:W-:Y:S05]  /*0840*/  BSYNC B1 ;  /* 0x0000000000017941 */ /* 0x000fea0003800000 */
.L_x_6510:
[----:B------:R-:W-:-:S07]  /*0850*/  FMUL.FTZ R10, R15, R10 ;  /* 0x0000000a0f0a7220 */ /* 0x000fce0000410000 */
.L_x_6509:
[----:B------:R-:W-:Y:S05]  /*0860*/  BSYNC B0 ;  /* 0x0000000000007941 */ /* 0x000fea0003800000 */
.L_x_6508:
        /* <DEDUP_REMOVED lines=37> */
.L_x_6515:
[----:B------:R-:W-:Y:S05]  /*0ac0*/  BSYNC B1 ;  /* 0x0000000000017941 */ /* 0x000fea0003800000 */
.L_x_6514:
[----:B------:R-:W-:-:S07]  /*0ad0*/  FMUL.FTZ R11, R16, R11 ;  /* 0x0000000b100b7220 */ /* 0x000fce0000410000 */
.L_x_6513:
[----:B------:R-:W-:Y:S05]  /*0ae0*/  BSYNC B0 ;  /* 0x0000000000007941 */ /* 0x000fea0003800000 */
.L_x_6512:
        /* <DEDUP_REMOVED lines=37> */
.L_x_6519:
[----:B------:R-:W-:Y:S05]  /*0d40*/  BSYNC B1 ;  /* 0x0000000000017941 */ /* 0x000fea0003800000 */
.L_x_6518:
[----:B------:R-:W-:-:S07]  /*0d50*/  FMUL.FTZ R4, R15, R4 ;  /* 0x000000040f047220 */ /* 0x000fce0000410000 */
.L_x_6517:
[----:B------:R-:W-:Y:S05]  /*0d60*/  BSYNC B0 ;  /* 0x0000000000007941 */ /* 0x000fea0003800000 */
.L_x_6516:
        /* <DEDUP_REMOVED lines=37> */
.L_x_6523:
[----:B------:R-:W-:Y:S05]  /*0fc0*/  BSYNC B1 ;  /* 0x0000000000017941 */ /* 0x000fea0003800000 */
.L_x_6522:
[----:B------:R-:W-:-:S07]  /*0fd0*/  FMUL.FTZ R5, R16, R5 ;  /* 0x0000000510057220 */ /* 0x000fce0000410000 */
.L_x_6521:
[----:B------:R-:W-:Y:S05]  /*0fe0*/  BSYNC B0 ;  /* 0x0000000000007941 */ /* 0x000fea0003800000 */
.L_x_6520:
        /* <DEDUP_REMOVED lines=37> */
.L_x_6527:
[----:B------:R-:W-:Y:S05]  /*1240*/  BSYNC B1 ;  /* 0x0000000000017941 */ /* 0x000fea0003800000 */
.L_x_6526:
[----:B------:R-:W-:-:S07]  /*1250*/  FMUL.FTZ R6, R15, R6 ;  /* 0x000000060f067220 */ /* 0x000fce0000410000 */
.L_x_6525:
[----:B------:R-:W-:Y:S05]  /*1260*/  BSYNC B0 ;  /* 0x0000000000007941 */ /* 0x000fea0003800000 */
.L_x_6524:
        /* <DEDUP_REMOVED lines=37> */
.L_x_6531:
[----:B------:R-:W-:Y:S05]  /*14c0*/  BSYNC B1 ;  /* 0x0000000000017941 */ /* 0x000fea0003800000 */
.L_x_6530:
[----:B------:R-:W-:-:S07]  /*14d0*/  FMUL.FTZ R7, R16, R7 ;  /* 0x0000000710077220 */ /* 0x000fce0000410000 */
.L_x_6529:
[----:B------:R-:W-:Y:S05]  /*14e0*/  BSYNC B0 ;  /* 0x0000000000007941 */ /* 0x000fea0003800000 */
.L_x_6528:
[----:B------:R-:W0:Y:S02]  /*14f0*/  LDC.64 R12, c[0x0][0x228] ;  /* 0x00008a00ff0c7b82 */ /* 0x000e240000000a00 */
[----:B0-----:R-:W-:-:S04]  /*1500*/  IMAD.WIDE.U32 R12, R0, 0x4, R12 ;  /* 0x00000004000c7825 */ /* 0x001fc800078e000c */
[----:B------:R-:W-:-:S05]  /*1510*/  IMAD.WIDE R12, R2, 0x20, R12 ;  /* 0x00000020020c7825 */ /* 0x000fca00078e020c */
[----:B------:R-:W-:Y:S04]  /*1520*/  STG.E.128 desc[UR4][R12.64], R8 ;  /* 0x000000080c007986 */ /* 0x000fe8000c101d04 */
[----:B------:R-:W-:Y:S01]  /*1530*/  STG.E.128 desc[UR4][R12.64+0x10], R4 ;  /* 0x000010040c007986 */ /* 0x000fe2000c101d04 */
[----:B------:R-:W-:Y:S05]  /*1540*/  EXIT ;  /* 0x000000000000794d */ /* 0x000fea0003800000 */
.L_x_6499:
        /* <DEDUP_REMOVED lines=23> */
.L_x_6533:
[----:B------:R-:W-:Y:S05]  /*16c0*/  BSYNC B0 ;  /* 0x0000000000007941 */ /* 0x000fea0003800000 */
.L_x_6532:
        /* <DEDUP_REMOVED lines=15> */
.L_x_6535:
[----:B------:R-:W-:Y:S05]  /*17c0*/  BSYNC B0 ;  /* 0x0000000000007941 */ /* 0x000fea0003800000 */
.L_x_6534:
        /* <DEDUP_REMOVED lines=60> */
.L_x_6539:
[----:B------:R-:W-:Y:S05]  /*1b90*/  BSYNC B1 ;  /* 0x0000000000017941 */ /* 0x000fea0003800000 */
.L_x_6538:
[----:B------:R-:W-:-:S07]  /*1ba0*/  FMUL.FTZ R27, R27, R4 ;  /* 0x000000041b1b7220 */ /* 0x000fce0000410000 */
.L_x_6537:
[----:B------:R-:W-:Y:S05]  /*1bb0*/  BSYNC B0 ;  /* 0x0000000000007941 */ /* 0x000fea0003800000 */
.L_x_6536:
        /* <DEDUP_REMOVED lines=41> */
.L_x_6543:
[----:B------:R-:W-:Y:S05]  /*1e50*/  BSYNC B1 ;  /* 0x0000000000017941 */ /* 0x000fea0003800000 */
.L_x_6542:
[----:B------:R-:W-:-:S07]  /*1e60*/  FMUL.FTZ R25, R25, R4 ;  /* 0x0000000419197220 */ /* 0x000fce0000410000 */
.L_x_6541:
[----:B------:R-:W-:Y:S05]  /*1e70*/  BSYNC B0 ;  /* 0x0000000000007941 */ /* 0x000fea0003800000 */
.L_x_6540:
        /* <DEDUP_REMOVED lines=41> */
.L_x_6547:
[----:B------:R-:W-:Y:S05]  /*2110*/  BSYNC B1 ;  /* 0x0000000000017941 */ /* 0x000fea0003800000 */
.L_x_6546:
[----:B------:R-:W-:-:S07]  /*2120*/  FMUL.FTZ R15, R15, R4 ;  /* 0x000000040f0f7220 */ /* 0x000fce0000410000 */
.L_x_6545:
[----:B------:R-:W-:Y:S05]  /*2130*/  BSYNC B0 ;  /* 0x0000000000007941 */ /* 0x000fea0003800000 */
.L_x_6544:
        /* <DEDUP_REMOVED lines=41> */
.L_x_6551:
[----:B------:R-:W-:Y:S05]  /*23d0*/  BSYNC B1 ;  /* 0x0000000000017941 */ /* 0x000fea0003800000 */
.L_x_6550:
[----:B------:R-:W-:-:S07]  /*23e0*/  FMUL.FTZ R13, R13, R4 ;  /* 0x000000040d0d7220 */ /* 0x000fce0000410000 */
.L_x_6549:
[----:B------:R-:W-:Y:S05]  /*23f0*/  BSYNC B0 ;  /* 0x0000000000007941 */ /* 0x000fea0003800000 */
.L_x_6548:
        /* <DEDUP_REMOVED lines=41> */
.L_x_6555:
[----:B------:R-:W-:Y:S05]  /*2690*/  BSYNC B1 ;  /* 0x0000000000017941 */ /* 0x000fea0003800000 */
.L_x_6554:
[----:B------:R-:W-:-:S07]  /*26a0*/  FMUL.FTZ R19, R19, R4 ;  /* 0x0000000413137220 */ /* 0x000fce0000410000 */
.L_x_6553:
[----:B------:R-:W-:Y:S05]  /*26b0*/  BSYNC B0 ;  /* 0x0000000000007941 */ /* 0x000fea0003800000 */
.L_x_6552:
        /* <DEDUP_REMOVED lines=41> */
.L_x_6559:
[----:B------:R-:W-:Y:S05]  /*2950*/  BSYNC B1 ;  /* 0x0000000000017941 */ /* 0x000fea0003800000 */
.L_x_6558:
[----:B------:R-:W-:-:S07]  /*2960*/  FMUL.FTZ R17, R17, R4 ;  /* 0x0000000411117220 */ /* 0x000fce0000410000 */
.L_x_6557:
[----:B------:R-:W-:Y:S05]  /*2970*/  BSYNC B0 ;  /* 0x0000000000007941 */ /* 0x000fea0003800000 */
.L_x_6556:
        /* <DEDUP_REMOVED lines=41> */
.L_x_6563:
[----:B------:R-:W-:Y:S05]  /*2c10*/  BSYNC B1 ;  /* 0x0000000000017941 */ /* 0x000fea0003800000 */
.L_x_6562:
[----:B------:R-:W-:-:S07]  /*2c20*/  FMUL.FTZ R21, R21, R4 ;  /* 0x0000000415157220 */ /* 0x000fce0000410000 */
.L_x_6561:
[----:B------:R-:W-:Y:S05]  /*2c30*/  BSYNC B0 ;  /* 0x0000000000007941 */ /* 0x000fea0003800000 */
.L_x_6560:
        /* <DEDUP_REMOVED lines=41> */
.L_x_6567:
[----:B------:R-:W-:Y:S05]  /*2ed0*/  BSYNC B1 ;  /* 0x0000000000017941 */ /* 0x000fea0003800000 */
.L_x_6566:
[----:B------:R-:W-:-:S07]  /*2ee0*/  FMUL.FTZ R23, R23, R4 ;  /* 0x0000000417177220 */ /* 0x000fce0000410000 */
.L_x_6565:
[----:B------:R-:W-:Y:S05]  /*2ef0*/  BSYNC B0 ;  /* 0x0000000000007941 */ /* 0x000fea0003800000 */
.L_x_6564:
        /* <DEDUP_REMOVED lines=21> */
.L_x_6570:
[----:B------:R-:W-:-:S13]  /*3050*/  ISETP.GE.AND P0, PT, R11, R10, PT ;  /* 0x0000000a0b00720c */ /* 0x000fda0003f06270 */
[----:B------:R-:W-:Y:S05]  /*3060*/  @P0 BRA `(.L_x_6572) ;  /* 0x0000000000300947 */ /* 0x000fea0003800000 */
[----:B0-----:R-:W0:Y:S01]  /*3070*/  LDC.64 R2, c[0x0][0x228] ;  /* 0x00008a00ff027b82 */ /* 0x001e220000000a00 */
[----:B------:R-:W-:Y:S02]  /*3080*/  IADD3 R5, R0, R11, RZ ;  /* 0x0000000b00057210 */ /* 0x000fe40007ffe0ff */
[----:B------:R-:W-:-:S03]  /*3090*/  IADD3 R11, R11, 0x80, RZ ;  /* 0x000000800b0b7810 */ /* 0x000fc60007ffe0ff */
[----:B0-----:R-:W-:-:S05]  /*30a0*/  IMAD.WIDE.U32 R2, R5, 0x4, R2 ;  /* 0x0000000405027825 */ /* 0x001fca00078e0002 */
[----:B------:R1:W-:Y:S02]  /*30b0*/  STG.E desc[UR4][R2.64], R13 ;  /* 0x0000000d02007986 */ /* 0x0003e4000c101904 */
.L_x_6571:
[----:B------:R-:W-:-:S13]  /*30c0*/  ISETP.GE.AND P0, PT, R11, R10, PT ;  /* 0x0000000a0b00720c */ /* 0x000fda0003f06270 */
[----:B------:R-:W-:Y:S05]  /*30d0*/  @P0 BRA `(.L_x_6573) ;  /* 0x0000000000340947 */ /* 0x000fea0003800000 */
[----:B01----:R-:W0:Y:S01]  /*30e0*/  LDC.64 R2, c[0x0][0x228] ;  /* 0x00008a00ff027b82 */ /* 0x003e220000000a00 */
[----:B------:R-:W-:Y:S02]  /*30f0*/  IADD3 R5, R0, R11, RZ ;  /* 0x0000000b00057210 */ /* 0x000fe40007ffe0ff */
[----:B------:R-:W-:-:S03]  /*3100*/  IADD3 R11, R11, 0x80, RZ ;  /* 0x000000800b0b7810 */ /* 0x000fc60007ffe0ff */
[----:B0-----:R-:W-:-:S05]  /*3110*/  IMAD.WIDE.U32 R2, R5, 0x4, R2 ;  /* 0x0000000405027825 */ /* 0x001fca00078e0002 */
[----:B------:R1:W-:Y:S02]  /*3120*/  STG.E desc[UR4][R2.64], R19 ;  /* 0x0000001302007986 */ /* 0x0003e4000c101904 */
.L_x_6572:
        /* <DEDUP_REMOVED lines=8> */
.L_x_6573:
[----:B------:R-:W-:Y:S05]  /*31b0*/  BSYNC B1 ;  /* 0x0000000000017941 */ /* 0x000fea0003800000 */
.L_x_6569:
[----:B------:R-:W-:-:S13]  /*31c0*/  ISETP.GE.AND P0, PT, R11, R10, PT ;  /* 0x0000000a0b00720c */ /* 0x000fda0003f06270 */
[----:B012---:R-:W0:Y:S01]  /*31d0*/  @!P0 LDC.64 R2, c[0x0][0x228] ;  /* 0x00008a00ff028b82 */ /* 0x007e220000000a00 */
[----:B------:R-:W-:Y:S02]  /*31e0*/  @!P0 IADD3 R5, R0, R11, RZ ;  /* 0x0000000b00058210 */ /* 0x000fe40007ffe0ff */
[----:B------:R-:W-:-:S03]  /*31f0*/  @!P0 IADD3 R11, R11, 0x80, RZ ;  /* 0x000000800b0b8810 */ /* 0x000fc60007ffe0ff */
[----:B0-----:R-:W-:-:S05]  /*3200*/  @!P0 IMAD.WIDE.U32 R2, R5, 0x4, R2 ;  /* 0x0000000405028825 */ /* 0x001fca00078e0002 */
[----:B------:R2:W-:Y:S02]  /*3210*/  @!P0 STG.E desc[UR4][R2.64], R21 ;  /* 0x0000001502008986 */ /* 0x0005e4000c101904 */
.L_x_6574:
[----:B------:R-:W-:Y:S05]  /*3220*/  BSYNC B0 ;  /* 0x0000000000007941 */ /* 0x000fea0003800000 */
.L_x_6568:
        /* <DEDUP_REMOVED lines=8> */
.L_x_6575:
        /* <DEDUP_REMOVED lines=13> */
.L_x_7952:


//--------------------- .text._ZN2at6native18elementwise_kernelILi128ELi4EZNS0_15gpu_kernel_implIZZZNS0_65_GLOBAL__N__cd49fe81_27_ActivationSoftplusKernel_cu_1520ed90_292715softplus_kernelERNS_18TensorIteratorBaseERKN3c106ScalarES9_ENKUlvE_clEvENKUlvE_clEvEUldE_EEvS5_RKT_EUliE_EEviT1_ --------------------------
	.section	.text._ZN2at6native18elementwise_kernelILi128ELi4EZNS0_15gpu_kernel_implIZZZNS0_65_GLOBAL__N__cd49fe81_27_ActivationSoftplusKernel_cu_1520ed90_292715softplus_kernelERNS_18TensorIteratorBaseERKN3c106ScalarES9_ENKUlvE_clEvENKUlvE_clEvEUldE_EEvS5_RKT_EUliE_EEviT1_,"ax",@progbits
	.align	128
        .global         _ZN2at6native18elementwise_kernelILi128ELi4EZNS0_15gpu_kernel_implIZZZNS0_65_GLOBAL__N__cd49fe81_27_ActivationSoftplusKernel_cu_1520ed90_292715softplus_kernelERNS_18TensorIteratorBaseERKN3c106ScalarES9_ENKUlvE_clEvENKUlvE_clEvEUldE_EEvS5_RKT_EUliE_EEviT1_
        .type           _ZN2at6native18elementwise_kernelILi128ELi4EZNS0_15gpu_kernel_implIZZZNS0_65_GLOBAL__N__cd49fe81_27_ActivationSoftplusKernel_cu_1520ed90_292715softplus_kernelERNS_18TensorIteratorBaseERKN3c106ScalarES9_ENKUlvE_clEvENKUlvE_clEvEUldE_EEvS5_RKT_EUliE_EEviT1_,@function
        .size           _ZN2at6native18elementwise_kernelILi128ELi4EZNS0_15gpu_kernel_implIZZZNS0_65_GLOBAL__N__cd49fe81_27_ActivationSoftplusKernel_cu_1520ed90_292715softplus_kernelERNS_18TensorIteratorBaseERKN3c106ScalarES9_ENKUlvE_clEvENKUlvE_clEvEUldE_EEvS5_RKT_EUliE_EEviT1_,(.L_x_7897 - _ZN2at6native18elementwise_kernelILi128ELi4EZNS0_15gpu_kernel_implIZZZNS0_65_GLOBAL__N__cd49fe81_27_ActivationSoftplusKernel_cu_1520ed90_292715softplus_kernelERNS_18TensorIteratorBaseERKN3c106ScalarES9_ENKUlvE_clEvENKUlvE_clEvEUldE_EEvS5_RKT_EUliE_EEviT1_)
        .other          _ZN2at6native18elementwise_kernelILi128ELi4EZNS0_15gpu_kernel_implIZZZNS0_65_GLOBAL__N__cd49fe81_27_ActivationSoftplusKernel_cu_1520ed90_292715softplus_kernelERNS_18TensorIteratorBaseERKN3c106ScalarES9_ENKUlvE_clEvENKUlvE_clEvEUldE_EEvS5_RKT_EUliE_EEviT1_,@"STO_CUDA_ENTRY STV_DEFAULT"
_ZN2at6native18elementwise_kernelILi128ELi4EZNS0_15gpu_kernel_implIZZZNS0_65_GLOBAL__N__cd49fe81_27_ActivationSoftplusKernel_cu_1520ed90_292715softplus_kernelERNS_18TensorIteratorBaseERKN3c106ScalarES9_ENKUlvE_clEvENKUlvE_clEvEUldE_EEvS5_RKT_EUliE_EEviT1_:
.text._ZN2at6native18elementwise_kernelILi128ELi4EZNS0_15gpu_kernel_implIZZZNS0_65_GLOBAL__N__cd49fe81_27_ActivationSoftplusKernel_cu_1520ed90_292715softplus_kernelERNS_18TensorIteratorBaseERKN3c106ScalarES9_ENKUlvE_clEvENKUlvE_clEvEUldE_EEvS5_RKT_EUliE_EEviT1_:
        /* <DEDUP_REMOVED lines=314> */
.L_x_6578:
[----:B------:R-:W0:Y:S01]  /*13a0*/  LDC.U8 R6, c[0x0][0x439] ;  /* 0x00010e40ff067b82 */ /* 0x000e220000000000 */
[----:B------:R-:W-:Y:S01]  /*13b0*/  ULDC.64 UR4, c[0x0][0x410] ;  /* 0x0001040000047ab9 */ /* 0x000fe20000000a00 */
[----:B------:R-:W-:Y:S01]  /*13c0*/  ULDC.64 UR6, c[0x0][0x418] ;  /* 0x0001060000067ab9 */ /* 0x000fe20000000a00 */
[----:B------:R-:W-:Y:S02]  /*13d0*/  IADD3 R16, P1, R16, UR4, RZ ;  /* 0x0000000410107c10 */ /* 0x000fe4000ff3e0ff */
[----:B------:R-:W-:-:S03]  /*13e0*/  IADD3 R4, P2, R0, UR6, RZ ;  /* 0x0000000600047c10 */ /* 0x000fc6000ff5e0ff */
[----:B------:R-:W-:Y:S01]  /*13f0*/  IMAD.X R17, RZ, RZ, UR5, P1 ;  /* 0x00000005ff117e24 */ /* 0x000fe200088e06ff */
[----:B------:R-:W-:Y:S02]  /*1400*/  IADD3.X R5, RZ, UR7, RZ, P2, !PT ;  /* 0x00000007ff057c10 */ /* 0x000fe400097fe4ff */
        /* <DEDUP_REMOVED lines=14> */
.L_x_6582:
[----:B------:R-:W2:Y:S02]  /*14f0*/  LDG.E.U8 R4, desc[UR36][R4.64] ;  /* 0x0000002404047981 */ /* 0x000ea4000c1e1100 */
[----:B--2---:R0:W1:Y:S01]  /*1500*/  I2F.F64.U16 R8, R4 ;  /* 0x0000000400087312 */ /* 0x0040620000101800 */
[----:B------:R-:W-:Y:S05]  /*1510*/  BRA `(.L_x_6584) ;  /* 0x0000000c00707947 */ /* 0x000fea0003800000 */
.L_x_6581:
        /* <DEDUP_REMOVED lines=9> */
.L_x_6586:
[----:B------:R-:W2:Y:S02]  /*15b0*/  LDG.E R4, desc[UR36][R4.64] ;  /* 0x0000002404047981 */ /* 0x000ea4000c1e1900 */
[----:B--2---:R0:W1:Y:S01]  /*15c0*/  I2F.F64 R8, R4 ;  /* 0x0000000400087312 */ /* 0x0040620000201c00 */
[----:B------:R-:W-:Y:S05]  /*15d0*/  BRA `(.L_x_6584) ;  /* 0x0000000c00407947 */ /* 0x000fea0003800000 */
.L_x_6585:
[----:B------:R-:W2:Y:S02]  /*15e0*/  LDG.E.U16 R4, desc[UR36][R4.64] ;  /* 0x0000002404047981 */ /* 0x000ea4000c1e1500 */
[----:B--2---:R0:W1:Y:S01]  /*15f0*/  I2F.F64.S16 R8, R4 ;  /* 0x0000000400087312 */ /* 0x0040620000101c00 */
[----:B------:R-:W-:Y:S05]  /*1600*/  BRA `(.L_x_6584) ;  /* 0x0000000c00347947 */ /* 0x000fea0003800000 */
.L_x_6580:
        /* <DEDUP_REMOVED lines=10> */
.L_x_6588:
[----:B------:R-:W2:Y:S02]  /*16b0*/  LDG.E.U16 R0, desc[UR36][R4.64] ;  /* 0x0000002404007981 */ /* 0x000ea4000c1e1500 */
[----:B--2---:R-:W-:-:S05]  /*16c0*/  HADD2.F32 R0, -RZ, R0.H0_H0 ;  /* 0x20000000ff007230 */ /* 0x004fca0000004100 */
[----:B------:R-:W-:-:S04]  /*16d0*/  FMUL.FTZ R0, R0, 1 ;  /* 0x3f80000000007820 */ /* 0x000fc80000410000 */
[----:B------:R0:W1:Y:S01]  /*16e0*/  F2F.F64.F32 R8, R0 ;  /* 0x0000000000087310 */ /* 0x0000620000201800 */
[----:B------:R-:W-:Y:S05]  /*16f0*/  BRA `(.L_x_6584) ;  /* 0x0000000800f87947 */ /* 0x000fea0003800000 */
.L_x_6587:
        /* <DEDUP_REMOVED lines=10> */
.L_x_6590:
[----:B------:R-:W2:Y:S02]  /*17a0*/  LDG.E.U16 R4, desc[UR36][R4.64] ;  /* 0x0000002404047981 */ /* 0x000ea4000c1e1500 */
[----:B--2---:R-:W-:-:S05]  /*17b0*/  HADD2.F32 R0, -RZ, R4.H0_H0 ;  /* 0x20000004ff007230 */ /* 0x004fca0000004100 */
[----:B------:R-:W-:-:S04]  /*17c0*/  FMUL.FTZ R0, R0, 1 ;  /* 0x3f80000000007820 */ /* 0x000fc80000410000 */
[----:B------:R0:W1:Y:S01]  /*17d0*/  F2F.F64.F32 R8, R0 ;  /* 0x0000000000087310 */ /* 0x0000620000201800 */
[----:B------:R-:W-:Y:S05]  /*17e0*/  BRA `(.L_x_6584) ;  /* 0x0000000800bc7947 */ /* 0x000fea0003800000 */
.L_x_6589:
[----:B------:R0:W5:Y:S01]  /*17f0*/  LDG.E.64 R8, desc[UR36][R4.64] ;  /* 0x0000002404087981 */ /* 0x000162000c1e1b00 */
[----:B------:R-:W-:Y:S05]  /*1800*/  BRA `(.L_x_6584) ;  /* 0x0000000800b47947 */ /* 0x000fea0003800000 */
.L_x_6579:
        /* <DEDUP_REMOVED lines=13> */
.L_x_6593:
[----:B------:R0:W5:Y:S01]  /*18e0*/  LDG.E.64 R8, desc[UR36][R4.64] ;  /* 0x0000002404087981 */ /* 0x000162000c1e1b00 */
[----:B------:R-:W-:Y:S05]  /*18f0*/  BRA `(.L_x_6584) ;  /* 0x0000000800787947 */ /* 0x000fea0003800000 */
.L_x_6592:
        /* <DEDUP_REMOVED lines=28> */
.L_x_6595:
        /* <DEDUP_REMOVED lines=15> */
.L_x_6594:
[----:B------:R-:W2:Y:S02]  /*1bb0*/  LDG.E.U16 R0, desc[UR36][R4.64] ;  /* 0x0000002404007981 */ /* 0x000ea4000c1e1500 */
[----:B--2---:R-:W-:-:S05]  /*1bc0*/  SHF.L.U32 R0, R0, 0x10, RZ ;  /* 0x0000001000007819 */ /* 0x004fca00000006ff */
[----:B------:R-:W-:-:S04]  /*1bd0*/  FMUL.FTZ R0, R0, 1 ;  /* 0x3f80000000007820 */ /* 0x000fc80000410000 */
[----:B------:R0:W1:Y:S01]  /*1be0*/  F2F.F64.F32 R8, R0 ;  /* 0x0000000000087310 */ /* 0x0000620000201800 */
[----:B------:R-:W-:Y:S05]  /*1bf0*/  BRA `(.L_x_6584) ;  /* 0x0000000400b87947 */ /* 0x000fea0003800000 */
.L_x_6591:
        /* <DEDUP_REMOVED lines=11> */
.L_x_6598:
        /* <DEDUP_REMOVED lines=21> */
.L_x_6602:
[----:B------:R-:W-:Y:S05]  /*1e00*/  BSYNC B1 ;  /* 0x0000000000017941 */ /* 0x000fea0003800000 */
.L_x_6601:
[----:B------:R-:W-:Y:S01]  /*1e10*/  LEA R5, R0, 0x3b800000, 0x17 ;  /* 0x3b80000000057811 */ /* 0x000fe200078eb8ff */
[----:B------:R-:W-:-:S05]  /*1e20*/  IMAD.SHL.U32 R0, R3, 0x100000, RZ ;  /* 0x0010000003007824 */ /* 0x000fca00078e00ff */
[----:B------:R-:W-:-:S07]  /*1e30*/  LOP3.LUT R0, R5, R0, R6, 0xfe, !PT ;  /* 0x0000000005007212 */ /* 0x000fce00078efe06 */
.L_x_6600:
[----:B------:R-:W-:Y:S05]  /*1e40*/  BSYNC B0 ;  /* 0x0000000000007941 */ /* 0x000fea0003800000 */
.L_x_6599:
[----:B------:R-:W-:-:S04]  /*1e50*/  FMUL.FTZ R0, R0, 1 ;  /* 0x3f80000000007820 */ /* 0x000fc80000410000 */
[----:B------:R2:W3:Y:S01]  /*1e60*/  F2F.F64.F32 R8, R0 ;  /* 0x0000000000087310 */ /* 0x0004e20000201800 */
[----:B------:R-:W-:Y:S05]  /*1e70*/  BRA `(.L_x_6584) ;  /* 0x0000000400187947 */ /* 0x000fea0003800000 */
.L_x_6597:
        /* <DEDUP_REMOVED lines=21> */
.L_x_6606:
[----:B------:R-:W-:Y:S05]  /*1fd0*/  BSYNC B1 ;  /* 0x0000000000017941 */ /* 0x000fea0003800000 */
.L_x_6605:
[----:B------:R-:W-:Y:S01]  /*1fe0*/  LEA R5, R0, 0x37800000, 0x17 ;  /* 0x3780000000057811 */ /* 0x000fe200078eb8ff */
[----:B------:R-:W-:-:S05]  /*1ff0*/  IMAD.SHL.U32 R0, R3, 0x200000, RZ ;  /* 0x0020000003007824 */ /* 0x000fca00078e00ff */
[----:B------:R-:W-:-:S07]  /*2000*/  LOP3.LUT R0, R5, R0, R6, 0xfe, !PT ;  /* 0x0000000005007212 */ /* 0x000fce00078efe06 */
.L_x_6604:
[----:B------:R-:W-:Y:S05]  /*2010*/  BSYNC B0 ;  /* 0x0000000000007941 */ /* 0x000fea0003800000 */
.L_x_6603:
[----:B------:R-:W-:-:S04]  /*2020*/  FMUL.FTZ R0, R0, 1 ;  /* 0x3f80000000007820 */ /* 0x000fc80000410000 */
[----:B------:R4:W0:Y:S01]  /*2030*/  F2F.F64.F32 R8, R0 ;  /* 0x0000000000087310 */ /* 0x0008220000201800 */
[----:B------:R-:W-:Y:S05]  /*2040*/  BRA `(.L_x_6584) ;  /* 0x0000000000a47947 */ /* 0x000fea0003800000 */
.L_x_6596:
        /* <DEDUP_REMOVED lines=8> */
[----:B------:R-:W-:Y:S01]  /*20d0*/  HFMA2.MMA R0, -RZ, RZ, 3.814697265625e-06, 0 ;  /* 0x00400000ff007435 */ /* 0x000fe200000001ff */
[----:B--2---:R-:W-:-:S13]  /*20e0*/  ISETP.NE.AND P0, PT, R4, RZ, PT ;  /* 0x000000ff0400720c */ /* 0x004fda0003f05270 */
[----:B------:R-:W-:Y:S05]  /*20f0*/  @!P0 BRA `(.L_x_6610) ;  /* 0x00000000000c8947 */ /* 0x000fea0003800000 */
[----:B------:R-:W-:-:S13]  /*2100*/  ISETP.NE.AND P0, PT, R4, 0xff, PT ;  /* 0x000000ff0400780c */ /* 0x000fda0003f05270 */
[----:B------:R-:W-:Y:S02]  /*2110*/  @!P0 IMAD.MOV.U32 R0, RZ, RZ, 0x7f800001 ;  /* 0x7f800001ff008424 */ /* 0x000fe400078e00ff */
[----:B------:R-:W-:-:S07]  /*2120*/  @P0 IMAD.SHL.U32 R0, R4, 0x800000, RZ ;  /* 0x0080000004000824 */ /* 0x000fce00078e00ff */
.L_x_6610:
[----:B------:R-:W-:Y:S05]  /*2130*/  BSYNC B0 ;  /* 0x0000000000007941 */ /* 0x000fea0003800000 */
.L_x_6609:
[----:B------:R-:W-:-:S04]  /*2140*/  FMUL.FTZ R0, R0, 1 ;  /* 0x3f80000000007820 */ /* 0x000fc80000410000 */
[----:B------:R0:W1:Y:S01]  /*2150*/  F2F.F64.F32 R8, R0 ;  /* 0x0000000000087310 */ /* 0x0000620000201800 */
[----:B------:R-:W-:Y:S05]  /*2160*/  BRA `(.L_x_6584) ;  /* 0x00000000005c7947 */ /* 0x000fea0003800000 */
.L_x_6583:
[----:B------:R-:W-:Y:S01]  /*2170*/  MOV R14, 0x0 ;  /* 0x00000000000e7802 */ /* 0x000fe20000000f00 */
[----:B------:R-:W-:Y:S01]  /*2180*/  ULDC.64 UR4, c[0x4][0x128] ;  /* 0x01004a0000047ab9 */ /* 0x000fe20000000a00 */
[----:B------:R-:W-:Y:S01]  /*2190*/  ULDC.64 UR6, c[0x4][0x8] ;  /* 0x0100020000067ab9 */ /* 0x000fe20000000a00 */
[----:B------:R-:W-:Y:S01]  /*21a0*/  IMAD.U32 R4, RZ, RZ, UR4 ;  /* 0x00000004ff047e24 */ /* 0x000fe2000f8e00ff */
[----:B------:R-:W-:Y:S01]  /*21b0*/  HFMA2.MMA R13, -RZ, RZ, 0, 0 ;  /* 0x00000000ff0d7435 */ /* 0x000fe200000001ff */
        /* <DEDUP_REMOVED lines=8> */
[----:B------:R-:W-:-:S07]  /*2240*/  IMAD.MOV.U32 R12, RZ, RZ, 0x1 ;  /* 0x00000001ff0c7424 */ /* 0x000fce00078e00ff */
[----:B------:R-:W-:-:S07]  /*2250*/  LEPC R20, `(.L_x_6611) ;  /* 0x000000001014794e */ /* 0x000fce0000000000 */
[----:B0-----:R-:W-:Y:S05]  /*2260*/  CALL.ABS.NOINC R14 ;  /* 0x000000000e007343 */ /* 0x001fea0003c00000 */
.L_x_6611:
[----:B------:R-:W-:Y:S01]  /*2270*/  CS2R R8, SRZ ;  /* 0x0000000000087805 */ /* 0x000fe2000001ff00 */
[----:B------:R-:W-:Y:S06]  /*2280*/  BRA `(.L_x_6584) ;  /* 0x0000000000147947 */ /* 0x000fec0003800000 */
.L_x_6608:
[----:B------:R-:W2:Y:S02]  /*2290*/  LDG.E.64 R8, desc[UR36][R4.64] ;  /* 0x0000002404087981 */ /* 0x000ea4000c1e1b00 */
[----:B--2---:R-:W0:Y:S01]  /*22a0*/  I2F.F64.U64 R8, R8 ;  /* 0x0000000800087312 */ /* 0x004e220000301800 */
[----:B------:R-:W-:Y:S05]  /*22b0*/  BRA `(.L_x_6584) ;  /* 0x0000000000087947 */ /* 0x000fea0003800000 */
.L_x_6607:
[----:B------:R-:W2:Y:S02]  /*22c0*/  LDG.E R4, desc[UR36][R4.64] ;  /* 0x0000002404047981 */ /* 0x000ea4000c1e1900 */
[----:B--2---:R0:W1:Y:S02]  /*22d0*/  I2F.F64.U32 R8, R4 ;  /* 0x0000000400087312 */ /* 0x0040640000201800 */
.L_x_6584:
[----:B------:R-:W-:Y:S01]  /*22e0*/  ULDC.64 UR4, c[0x0][0x420] ;  /* 0x0001080000047ab9 */ /* 0x000fe20000000a00 */
[----:B------:R-:W-:Y:S01]  /*22f0*/  BSSY B1, `(.L_x_6612) ;  /* 0x00000e7000017945 */ /* 0x000fe20003800000 */
[----:B01-3-5:R-:W-:Y:S01]  /*2300*/  DMUL R4, R8, UR4 ;  /* 0x0000000408047c28 */ /* 0x02bfe20008000000 */
[----:B------:R-:W-:-:S07]  /*2310*/  ULDC.64 UR4, c[0x0][0x428] ;  /* 0x00010a0000047ab9 */ /* 0x000fce0000000a00 */
[----:B------:R-:W-:-:S14]  /*2320*/  DSETP.GT.AND P0, PT, R4, UR4, PT ;  /* 0x0000000404007e2a */ /* 0x000fdc000bf04000 */
[----:B------:R-:W-:Y:S05]  /*2330*/  @P0 BRA `(.L_x_6613) ;  /* 0x0000000c00880947 */ /* 0x000fea0003800000 */
[----:B------:R-:W-:Y:S01]  /*2340*/  IMAD.MOV.U32 R6, RZ, RZ, 0x652b82fe ;  /* 0x652b82feff067424 */ /* 0x000fe200078e00ff */
[----:B------:R-:W-:Y:S01]  /*2350*/  UMOV UR4, 0xfefa39ef ;  /* 0xfefa39ef00047882 */ /* 0x000fe20000000000 */
[----:B------:R-:W-:Y:S01]  /*2360*/  IMAD.MOV.U32 R7, RZ, RZ, 0x3ff71547 ;  /* 0x3ff71547ff077424 */ /* 0x000fe200078e00ff */
[----:B------:R-:W-:Y:S01]  /*2370*/  UMOV UR5, 0x3fe62e42 ;  /* 0x3fe62e4200057882 */ /* 0x000fe20000000000 */
[----:B------:R-:W-:Y:S01]  /*2380*/  FSETP.GEU.FTZ.AND P0, PT, |R5|, 4.1917929649353027344, PT ;  /* 0x4086232b0500780b */ /* 0x000fe20003f1e200 */
[----:B------:R-:W-:Y:S03]  /*2390*/  BSSY B0, `(.L_x_6614) ;  /* 0x0000036000007945 */ /* 0x000fe60003800000 */
[----:B------:R-:W-:-:S08]  /*23a0*/  DFMA R6, R4, R6, 6.75539944105574400000e+15 ;  /* 0x433800000406742b */ /* 0x000fd00000000006 */
        /* <DEDUP_REMOVED lines=43> */
[----:B--2-4-:R-:W-:Y:S01]  /*2660*/  @!P0 LEA.HI R0, R6, R6, RZ, 0x1 ;  /* 0x0000000606008211 */ /* 0x014fe200078f08ff */
[----:B------:R-:W-:Y:S01]  /*2670*/  @!P0 IMAD.MOV.U32 R4, RZ, RZ, R10 ;  /* 0x000000ffff048224 */ /* 0x000fe200078e000a */
[----:B------:R-:W-:Y:S02]  /*2680*/  FSEL R29, R9, RZ, P1 ;  /* 0x000000ff091d7208 */ /* 0x000fe40000800000 */
[----:B------:R-:W-:-:S05]  /*2690*/  @!P0 SHF.R.S32.HI R5, RZ, 0x1, R0 ;  /* 0x00000001ff058819 */ /* 0x000fca0000011400 */
[----:B------:R-:W-:Y:S02]  /*26a0*/  @!P0 IMAD.IADD R6, R6, 0x1, -R5 ;  /* 0x0000000106068824 */ /* 0x000fe400078e0a05 */
[----:B------:R-:W-:-:S03]  /*26b0*/  @!P0 IMAD R5, R5, 0x100000, R11 ;  /* 0x0010000005058824 */ /* 0x000fc600078e020b */
[----:B------:R-:W-:Y:S01]  /*26c0*/  @!P0 LEA R7, R6, 0x3ff00000, 0x14 ;  /* 0x3ff0000006078811 */ /* 0x000fe200078ea0ff */
[----:B------:R-:W-:-:S06]  /*26d0*/  @!P0 IMAD.MOV.U32 R6, RZ, RZ, RZ ;  /* 0x000000ffff068224 */ /* 0x000fcc00078e00ff */
[----:B------:R-:W-:-:S11]  /*26e0*/  @!P0 DMUL R28, R4, R6 ;  /* 0x00000006041c8228 */ /* 0x000fd60000000000 */
.L_x_6615:
[----:B------:R-:W-:Y:S05]  /*26f0*/  BSYNC B0 ;  /* 0x0000000000007941 */ /* 0x000fea0003800000 */
.L_x_6614:
[C---:B------:R-:W-:Y:S01]  /*2700*/  FSETP.GEU.FTZ.AND P1, PT, R29.reuse, 1.7916666269302368164, PT ;  /* 0x3fe555551d00780b */ /* 0x040fe20003f3e000 */
[----:B------:R-:W-:Y:S01]  /*2710*/  BSSY B2, `(.L_x_6616) ;  /* 0x000008a000027945 */ /* 0x000fe20003800000 */
[----:B------:R-:W-:-:S13]  /*2720*/  FSETP.GT.FTZ.AND P0, PT, R29, -1.6999999284744262695, PT ;  /* 0xbfd999991d00780b */ /* 0x000fda0003f14000 */
[----:B------:R-:W-:Y:S05]  /*2730*/  @P0 BRA !P1, `(.L_x_6617) ;  /* 0x0000000400480947 */ /* 0x000fea0004800000 */
[----:B------:R-:W-:-:S10]  /*2740*/  DADD R28, R28, 1 ;  /* 0x3ff000001c1c7429 */ /* 0x000fd40000000000 */
[----:B------:R-:W-:Y:S01]  /*2750*/  ISETP.GT.AND P0, PT, R29, 0xfffff, PT ;  /* 0x000fffff1d00780c */ /* 0x000fe20003f04270 */
[--C-:B------:R-:W-:Y:S01]  /*2760*/  IMAD.MOV.U32 R5, RZ, RZ, R29.reuse ;  /* 0x000000ffff057224 */ /* 0x100fe200078e001d */
[----:B------:R-:W-:Y:S01]  /*2770*/  MOV R4, R28 ;  /* 0x0000001c00047202 */ /* 0x000fe20000000f00 */
[----:B------:R-:W-:-:S10]  /*2780*/  IMAD.MOV.U32 R3, RZ, RZ, R29 ;  /* 0x000000ffff037224 */ /* 0x000fd400078e001d */
[----:B------:R-:W-:-:S10]  /*2790*/  @!P0 DMUL R4, R4, 1.80143985094819840000e+16 ;  /* 0x4350000004048828 */ /* 0x000fd40000000000 */
[----:B------:R-:W-:Y:S02]  /*27a0*/  @!P0 IMAD.MOV.U32 R3, RZ, RZ, R5 ;  /* 0x000000ffff038224 */ /* 0x000fe400078e0005 */
[----:B------:R-:W-:Y:S02]  /*27b0*/  @!P0 IMAD.MOV.U32 R28, RZ, RZ, R4 ;  /* 0x000000ffff1c8224 */ /* 0x000fe400078e0004 */
[----:B--2-4-:R-:W-:-:S05]  /*27c0*/  VIADD R0, R3, 0xffffffff ;  /* 0xffffffff03007836 */ /* 0x014fca0000000000 */
[----:B------:R-:W-:Y:S01]  /*27d0*/  ISETP.GE.U32.AND P1, PT, R0, 0x7fefffff, PT ;  /* 0x7fefffff0000780c */ /* 0x000fe20003f26070 */
[----:B------:R-:W-:Y:S02]  /*27e0*/  IMAD.MOV.U32 R0, RZ, RZ, -0x3ff ;  /* 0xfffffc01ff007424 */ /* 0x000fe400078e00ff */
[----:B------:R-:W-:-:S10]  /*27f0*/  @!P0 IMAD.MOV.U32 R0, RZ, RZ, -0x435 ;  /* 0xfffffbcbff008424 */ /* 0x000fd400078e00ff */
[----:B------:R-:W-:Y:S01]  /*2800*/  @P1 IMAD.MOV.U32 R6, RZ, RZ, 0x0 ;  /* 0x00000000ff061424 */ /* 0x000fe200078e00ff */
[----:B------:R-:W-:Y:S01]  /*2810*/  @P1 FSETP.NEU.FTZ.AND P2, PT, R5, RZ, PT ;  /* 0x000000ff0500120b */ /* 0x000fe20003f5d000 */
[----:B------:R-:W-:-:S06]  /*2820*/  @P1 IMAD.MOV.U32 R7, RZ, RZ, 0x7ff00000 ;  /* 0x7ff00000ff071424 */ /* 0x000fcc00078e00ff */
[----:B------:R-:W-:-:S10]  /*2830*/  @P1 DFMA R6, R4, R6, +INF ;  /* 0x7ff000000406142b */ /* 0x000fd40000000006 */
[----:B------:R-:W-:Y:S02]  /*2840*/  @P1 FSEL R6, R6, RZ, P2 ;  /* 0x000000ff06061208 */ /* 0x000fe40001000000 */
[----:B------:R-:W-:Y:S01]  /*2850*/  @P1 FSEL R7, R7, -QNAN , P2 ;  /* 0xfff0000007071808 */ /* 0x000fe20001000000 */
[----:B------:R-:W-:Y:S06]  /*2860*/  @P1 BRA `(.L_x_6618) ;  /* 0x0000000400d01947 */ /* 0x000fec0003800000 */
[----:B------:R-:W-:Y:S01]  /*2870*/  LOP3.LUT R4, R3, 0x800fffff, RZ, 0xc0, !PT ;  /* 0x800fffff03047812 */ /* 0x000fe200078ec0ff */
[----:B------:R-:W-:Y:S01]  /*2880*/  IMAD.MOV.U32 R6, RZ, RZ, RZ ;  /* 0x000000ffff067224 */ /* 0x000fe200078e00ff */
[----:B------:R-:W-:Y:S01]  /*2890*/  UMOV UR4, 0x3ae80f1e ;  /* 0x3ae80f1e00047882 */ /* 0x000fe20000000000 */
[----:B------:R-:W-:Y:S01]  /*28a0*/  IMAD.MOV.U32 R14, RZ, RZ, -0x748574fc ;  /* 0x8b7a8b04ff0e7424 */ /* 0x000fe200078e00ff */
[----:B------:R-:W-:Y:S01]  /*28b0*/  LOP3.LUT R5, R4, 0x3ff00000, RZ, 0xfc, !PT ;  /* 0x3ff0000004057812 */ /* 0x000fe200078efcff */
[----:B------:R-:W-:Y:S01]  /*28c0*/  IMAD.MOV.U32 R4, RZ, RZ, R28 ;  /* 0x000000ffff047224 */ /* 0x000fe200078e001c */
[----:B------:R-:W-:Y:S01]  /*28d0*/  UMOV UR5, 0x3eb1380b ;  /* 0x3eb1380b00057882 */ /* 0x000fe20000000000 */
[----:B------:R-:W-:Y:S01]  /*28e0*/  IMAD.MOV.U32 R15, RZ, RZ, 0x3ed0ee25 ;  /* 0x3ed0ee25ff0f7424 */ /* 0x000fe200078e00ff */
[----:B------:R-:W-:Y:S01]  /*28f0*/  ISETP.GE.AND P0, PT, R5, 0x3ff6a09f, PT ;  /* 0x3ff6a09f0500780c */ /* 0x000fe20003f06270 */
[----:B------:R-:W-:Y:S01]  /*2900*/  IMAD.MOV.U32 R21, RZ, RZ, 0x43300000 ;  /* 0x43300000ff157424 */ /* 0x000fe200078e00ff */
[----:B------:R-:W-:Y:S01]  /*2910*/  LEA.HI R0, R3, R0, RZ, 0xc ;  /* 0x0000000003007211 */ /* 0x000fe200078f60ff */
[----:B------:R-:W-:Y:S01]  /*2920*/  UMOV UR6, 0x80000000 ;  /* 0x8000000000067882 */ /* 0x000fe20000000000 */
[----:B------:R-:W-:-:S09]  /*2930*/  UMOV UR7, 0x43300000 ;  /* 0x4330000000077882 */ /* 0x000fd20000000000 */
[----:B------:R-:W-:Y:S01]  /*2940*/  @P0 IADD3 R7, R5, -0x100000, RZ ;  /* 0xfff0000005070810 */ /* 0x000fe20007ffe0ff */
[----:B------:R-:W-:-:S04]  /*2950*/  @P0 VIADD R0, R0, 0x1 ;  /* 0x0000000100000836 */ /* 0x000fc80000000000 */
[----:B------:R-:W-:Y:S01]  /*2960*/  @P0 IMAD.MOV.U32 R5, RZ, RZ, R7 ;  /* 0x000000ffff050224 */ /* 0x000fe200078e0007 */
[----:B------:R-:W-:-:S05]  /*2970*/  LOP3.LUT R20, R0, 0x80000000, RZ, 0x3c, !PT ;  /* 0x8000000000147812 */ /* 0x000fca00078e3cff */
[C---:B------:R-:W-:Y:S02]  /*2980*/  DADD R12, R4.reuse, 1 ;  /* 0x3ff00000040c7429 */ /* 0x040fe40000000000 */
[----:B------:R-:W-:-:S04]  /*2990*/  DADD R4, R4, -1 ;  /* 0xbff0000004047429 */ /* 0x000fc80000000000 */
[----:B------:R-:W0:Y:S02]  /*29a0*/  MUFU.RCP64H R7, R13 ;  /* 0x0000000d00077308 */ /* 0x000e240000001800 */
[----:B0-----:R-:W-:-:S08]  /*29b0*/  DFMA R8, -R12, R6, 1 ;  /* 0x3ff000000c08742b */ /* 0x001fd00000000106 */
[----:B------:R-:W-:-:S08]  /*29c0*/  DFMA R8, R8, R8, R8 ;  /* 0x000000080808722b */ /* 0x000fd00000000008 */
[----:B------:R-:W-:-:S08]  /*29d0*/  DFMA R6, R6, R8, R6 ;  /* 0x000000080606722b */ /* 0x000fd00000000006 */
[----:B------:R-:W-:-:S08]  /*29e0*/  DMUL R8, R6, R4 ;  /* 0x0000000406087228 */ /* 0x000fd00000000000 */
[----:B------:R-:W-:-:S08]  /*29f0*/  DFMA R8, R6, R4, R8 ;  /* 0x000000040608722b */ /* 0x000fd00000000008 */
[----:B------:R-:W-:Y:S02]  /*2a00*/  DMUL R10, R8, R8 ;  /* 0x00000008080a7228 */ /* 0x000fe40000000000 */
[----:B------:R-:W-:-:S06]  /*2a10*/  DADD R18, R4, -R8 ;  /* 0x0000000004127229 */ /* 0x000fcc0000000808 */
[----:B------:R-:W-:Y:S01]  /*2a20*/  DFMA R12, R10, UR4, R14 ;  /* 0x000000040a0c7c2b */ /* 0x000fe2000800000e */
[----:B------:R-:W-:Y:S01]  /*2a30*/  UMOV UR4, 0x9f02676f ;  /* 0x9f02676f00047882 */ /* 0x000fe20000000000 */
[----:B------:R-:W-:Y:S01]  /*2a40*/  UMOV UR5, 0x3ef3b266 ;  /* 0x3ef3b26600057882 */ /* 0x000fe20000000000 */
[----:B------:R-:W-:-:S05]  /*2a50*/  DADD R18, R18, R18 ;  /* 0x0000000012127229 */ /* 0x000fca0000000012 */
[----:B------:R-:W-:Y:S01]  /*2a60*/  DFMA R12, R10, R12, UR4 ;  /* 0x000000040a0c7e2b */ /* 0x000fe2000800000c */
[----:B------:R-:W-:Y:S01]  /*2a70*/  UMOV UR4, 0xa9ab0956 ;  /* 0xa9ab095600047882 */ /* 0x000fe20000000000 */
[----:B------:R-:W-:Y:S01]  /*2a80*/  UMOV UR5, 0x3f1745cb ;  /* 0x3f1745cb00057882 */ /* 0x000fe20000000000 */
[----:B------:R-:W-:-:S05]  /*2a90*/  DFMA R18, R4, -R8, R18 ;  /* 0x800000080412722b */ /* 0x000fca0000000012 */
[----:B------:R-:W-:Y:S01]  /*2aa0*/  DFMA R12, R10, R12, UR4 ;  /* 0x000000040a0c7e2b */ /* 0x000fe2000800000c */
[----:B------:R-:W-:Y:S01]  /*2ab0*/  UMOV UR4, 0x2d1b5154 ;  /* 0x2d1b515400047882 */ /* 0x000fe20000000000 */
[----:B------:R-:W-:Y:S01]  /*2ac0*/  UMOV UR5, 0x3f3c71c7 ;  /* 0x3f3c71c700057882 */ /* 0x000fe20000000000 */
[----:B------:R-:W-:-:S05]  /*2ad0*/  DMUL R18, R6, R18 ;  /* 0x0000001206127228 */ /* 0x000fca0000000000 */
[----:B------:R-:W-:Y:S01]  /*2ae0*/  DFMA R12, R10, R12, UR4 ;  /* 0x000000040a0c7e2b */ /* 0x000fe2000800000c */
[----:B------:R-:W-:Y:S01]  /*2af0*/  UMOV UR4, 0x923be72d ;  /* 0x923be72d00047882 */ /* 0x000fe20000000000 */
[----:B------:R-:W-:-:S06]  /*2b00*/  UMOV UR5, 0x3f624924 ;  /* 0x3f62492400057882 */ /* 0x000fcc0000000000 */
[----:B------:R-:W-:Y:S01]  /*2b10*/  DFMA R14, R10, R12, UR4 ;  /* 0x000000040a0e7e2b */ /* 0x000fe2000800000c */
[----:B------:R-:W-:Y:S01]  /*2b20*/  UMOV UR4, 0x9999a3c4 ;  /* 0x9999a3c400047882 */ /* 0x000fe20000000000 */
[----:B------:R-:W-:Y:S01]  /*2b30*/  UMOV UR5, 0x3f899999 ;  /* 0x3f89999900057882 */ /* 0x000fe20000000000 */
[----:B------:R-:W-:Y:S01]  /*2b40*/  DADD R12, R20, -UR6 ;  /* 0x80000006140c7e29 */ /* 0x000fe20008000000 */
[----:B------:R-:W-:Y:S01]  /*2b50*/  UMOV UR6, 0xfefa39ef ;  /* 0xfefa39ef00067882 */ /* 0x000fe20000000000 */
[----:B------:R-:W-:-:S03]  /*2b60*/  UMOV UR7, 0x3fe62e42 ;  /* 0x3fe62e4200077882 */ /* 0x000fc60000000000 */
[----:B------:R-:W-:Y:S01]  /*2b70*/  DFMA R14, R10, R14, UR4 ;  /* 0x000000040a0e7e2b */ /* 0x000fe2000800000e */
[----:B------:R-:W-:Y:S01]  /*2b80*/  UMOV UR4, 0x55555554 ;  /* 0x5555555400047882 */ /* 0x000fe20000000000 */
[----:B------:R-:W-:Y:S01]  /*2b90*/  UMOV UR5, 0x3fb55555 ;  /* 0x3fb5555500057882 */ /* 0x000fe20000000000 */
[----:B------:R-:W-:-:S05]  /*2ba0*/  DFMA R4, R12, UR6, R8 ;  /* 0x000000060c047c2b */ /* 0x000fca0008000008 */
[----:B------:R-:W-:Y:S01]  /*2bb0*/  DFMA R14, R10, R14, UR4 ;  /* 0x000000040a0e7e2b */ /* 0x000fe2000800000e */
[----:B------:R-:W-:Y:S01]  /*2bc0*/  UMOV UR4, 0x3b39803f ;  /* 0x3b39803f00047882 */ /* 0x000fe20000000000 */
[----:B------:R-:W-:Y:S01]  /*2bd0*/  UMOV UR5, 0x3c7abc9e ;  /* 0x3c7abc9e00057882 */ /* 0x000fe20000000000 */
[----:B------:R-:W-:-:S05]  /*2be0*/  DFMA R20, -R12, UR6, R4 ;  /* 0x000000060c147c2b */ /* 0x000fca0008000104 */
[----:B------:R-:W-:-:S03]  /*2bf0*/  DMUL R14, R10, R14 ;  /* 0x0000000e0a0e7228 */ /* 0x000fc60000000000 */
[----:B------:R-:W-:-:S05]  /*2c00*/  DADD R20, -R8, R20 ;  /* 0x0000000008147229 */ /* 0x000fca0000000114 */
[----:B------:R-:W-:-:S08]  /*2c10*/  DFMA R14, R8, R14, R18 ;  /* 0x0000000e080e722b */ /* 0x000fd00000000012 */
[----:B------:R-:W-:-:S08]  /*2c20*/  DADD R14, R14, -R20 ;  /* 0x000000000e0e7229 */ /* 0x000fd00000000814 */
[----:B------:R-:W-:-:S08]  /*2c30*/  DFMA R14, R12, UR4, R14 ;  /* 0x000000040c0e7c2b */ /* 0x000fd0000800000e */
[----:B------:R-:W-:Y:S01]  /*2c40*/  DADD R6, R4, R14 ;  /* 0x0000000004067229 */ /* 0x000fe2000000000e */
[----:B------:R-:W-:Y:S10]  /*2c50*/  BRA `(.L_x_6618) ;  /* 0x0000000000d47947 */ /* 0x000ff40003800000 */
.L_x_6617:
[----:B------:R-:W-:Y:S01]  /*2c60*/  DADD R6, R28, 2 ;  /* 0x400000001c067429 */ /* 0x000fe20000000000 */
[----:B------:R-:W-:Y:S01]  /*2c70*/  IMAD.MOV.U32 R4, RZ, RZ, 0x1 ;  /* 0x00000001ff047424 */ /* 0x000fe200078e00ff */
[----:B------:R-:W-:Y:S01]  /*2c80*/  FSETP.GEU.AND P1, PT, |R29|, 6.5827683646048100446e-37, PT ;  /* 0x036000001d00780b */ /* 0x000fe20003f2e200 */
[----:B------:R-:W-:Y:S03]  /*2c90*/  BSSY B3, `(.L_x_6619) ;  /* 0x0000014000037945 */ /* 0x000fe60003800000 */
[----:B------:R-:W0:Y:S02]  /*2ca0*/  MUFU.RCP64H R5, R7 ;  /* 0x0000000700057308 */ /* 0x000e240000001800 */
        /* <DEDUP_REMOVED lines=8> */
[----:B--2-4-:R-:W-:-:S05]  /*2d30*/  FFMA R0, RZ, R7, R5 ;  /* 0x00000007ff007223 */ /* 0x014fca0000000005 */
[----:B------:R-:W-:-:S13]  /*2d40*/  FSETP.GT.AND P0, PT, |R0|, 1.469367938527859385e-39, PT ;  /* 0x001000000000780b */ /* 0x000fda0003f04200 */
[----:B------:R-:W-:Y:S05]  /*2d50*/  @P0 BRA P1, `(.L_x_6620) ;  /* 0x00000000001c0947 */ /* 0x000fea0000800000 */
[----:B------:R-:W-:Y:S01]  /*2d60*/  IMAD.MOV.U32 R4, RZ, RZ, R6 ;  /* 0x000000ffff047224 */ /* 0x000fe200078e0006 */
[----:B------:R-:W-:Y:S01]  /*2d70*/  MOV R14, 0x2dc0 ;  /* 0x00002dc0000e7802 */ /* 0x000fe20000000f00 */
[----:B------:R-:W-:Y:S01]  /*2d80*/  IMAD.MOV.U32 R5, RZ, RZ, R7 ;  /* 0x000000ffff057224 */ /* 0x000fe200078e0007 */
[----:B------:R-:W-:Y:S01]  /*2d90*/  MOV R7, R29 ;  /* 0x0000001d00077202 */ /* 0x000fe20000000f00 */
[----:B------:R-:W-:-:S07]  /*2da0*/  IMAD.MOV.U32 R6, RZ, RZ, R28 ;  /* 0x000000ffff067224 */ /* 0x000fce00078e001c */
[----:B------:R-:W-:Y:S05]  /*2db0*/  CALL.REL.NOINC `($__internal_7_$__cuda_sm20_div_rn_f64_full) ;  /* 0x000000d800b47944 */ /* 0x000fea0003c00000 */
[----:B------:R-:W-:-:S07]  /*2dc0*/  IMAD.MOV.U32 R5, RZ, RZ, R3 ;  /* 0x000000ffff057224 */ /* 0x000fce00078e0003 */
.L_x_6620:
[----:B------:R-:W-:Y:S05]  /*2dd0*/  BSYNC B3 ;  /* 0x0000000000037941 */ /* 0x000fea0003800000 */
.L_x_6619:
[----:B------:R-:W-:Y:S01]  /*2de0*/  DMUL R6, R4, R28 ;  /* 0x0000001c04067228 */ /* 0x000fe20000000000 */
[----:B------:R-:W-:Y:S01]  /*2df0*/  IMAD.MOV.U32 R10, RZ, RZ, -0x314d23bc ;  /* 0xceb2dc44ff0a7424 */ /* 0x000fe200078e00ff */
[----:B------:R-:W-:Y:S01]  /*2e00*/  UMOV UR4, 0x2fbe14b5 ;  /* 0x2fbe14b500047882 */ /* 0x000fe20000000000 */
[----:B------:R-:W-:Y:S01]  /*2e10*/  IMAD.MOV.U32 R11, RZ, RZ, 0x3ed087ff ;  /* 0x3ed087ffff0b7424 */ /* 0x000fe200078e00ff */
[----:B------:R-:W-:-:S04]  /*2e20*/  UMOV UR5, 0x3eb372fb ;  /* 0x3eb372fb00057882 */ /* 0x000fc80000000000 */
[----:B------:R-:W-:-:S08]  /*2e30*/  DADD R4, -R6, R28 ;  /* 0x0000000006047229 */ /* 0x000fd0000000011c */
[----:B------:R-:W-:-:S08]  /*2e40*/  DMUL R8, R4, R4 ;  /* 0x0000000404087228 */ /* 0x000fd00000000000 */
        /* <DEDUP_REMOVED lines=19> */
[----:B------:R-:W-:-:S08]  /*2f80*/  DMUL R10, R8, R10 ;  /* 0x0000000a080a7228 */ /* 0x000fd00000000000 */
[----:B------:R-:W-:-:S08]  /*2f90*/  DFMA R6, R4, R10, -R6 ;  /* 0x0000000a0406722b */ /* 0x000fd00000000806 */
[----:B------:R-:W-:-:S11]  /*2fa0*/  DADD R6, R6, R28 ;  /* 0x0000000006067229 */ /* 0x000fd6000000001c */
.L_x_6618:
[----:B------:R-:W-:Y:S05]  /*2fb0*/  BSYNC B2 ;  /* 0x0000000000027941 */ /* 0x000fea0003800000 */
.L_x_6616:
[----:B------:R-:W0:Y:S01]  /*2fc0*/  LDC.64 R10, c[0x0][0x420] ;  /* 0x00010800ff0a7b82 */ /* 0x000e220000000a00 */
[----:B------:R-:W-:Y:S01]  /*2fd0*/  ULDC UR4, c[0x0][0x424] ;  /* 0x0001090000047ab9 */ /* 0x000fe20000000800 */
[----:B------:R-:W-:Y:S01]  /*2fe0*/  IMAD.MOV.U32 R4, RZ, RZ, 0x1 ;  /* 0x00000001ff047424 */ /* 0x000fe200078e00ff */
[----:B------:R-:W0:Y:S01]  /*2ff0*/  MUFU.RCP64H R5, UR4 ;  /* 0x0000000400057d08 */ /* 0x000e220008001800 */
[----:B------:R-:W-:Y:S01]  /*3000*/  FSETP.GEU.AND P1, PT, |R7|, 6.5827683646048100446e-37, PT ;  /* 0x036000000700780b */ /* 0x000fe20003f2e200 */
[----:B------:R-:W-:Y:S03]  /*3010*/  BSSY B2, `(.L_x_6621) ;  /* 0x0000012000027945 */ /* 0x000fe60003800000 */
[----:B0-----:R-:W-:-:S08]  /*3020*/  DFMA R8, R4, -R10, 1 ;  /* 0x3ff000000408742b */ /* 0x001fd0000000080a */
[----:B------:R-:W-:-:S08]  /*3030*/  DFMA R8, R8, R8, R8 ;  /* 0x000000080808722b */ /* 0x000fd00000000008 */
[----:B------:R-:W-:-:S08]  /*3040*/  DFMA R8, R4, R8, R4 ;  /* 0x000000080408722b */ /* 0x000fd00000000004 */
[----:B------:R-:W-:-:S08]  /*3050*/  DFMA R4, R8, -R10, 1 ;  /* 0x3ff000000804742b */ /* 0x000fd0000000080a */
[----:B------:R-:W-:-:S08]  /*3060*/  DFMA R4, R8, R4, R8 ;  /* 0x000000040804722b */ /* 0x000fd00000000008 */
[----:B------:R-:W-:-:S08]  /*3070*/  DMUL R8, R4, R6 ;  /* 0x0000000604087228 */ /* 0x000fd00000000000 */
[----:B------:R-:W-:-:S08]  /*3080*/  DFMA R10, R8, -R10, R6 ;  /* 0x8000000a080a722b */ /* 0x000fd00000000006 */
[----:B------:R-:W-:-:S10]  /*3090*/  DFMA R4, R4, R10, R8 ;  /* 0x0000000a0404722b */ /* 0x000fd40000000008 */
[----:B------:R-:W-:-:S05]  /*30a0*/  FFMA R0, RZ, UR4, R5 ;  /* 0x00000004ff007c23 */ /* 0x000fca0008000005 */
[----:B------:R-:W-:-:S13]  /*30b0*/  FSETP.GT.AND P0, PT, |R0|, 1.469367938527859385e-39, PT ;  /* 0x001000000000780b */ /* 0x000fda0003f04200 */
[----:B------:R-:W-:Y:S05]  /*30c0*/  @P0 BRA P1, `(.L_x_6622) ;  /* 0x0000000000180947 */ /* 0x000fea0000800000 */
[----:B------:R-:W-:Y:S01]  /*30d0*/  ULDC.64 UR4, c[0x0][0x420] ;  /* 0x0001080000047ab9 */ /* 0x000fe20000000a00 */
[----:B------:R-:W-:Y:S01]  /*30e0*/  MOV R14, 0x3120 ;  /* 0x00003120000e7802 */ /* 0x000fe20000000f00 */
[----:B------:R-:W-:Y:S02]  /*30f0*/  IMAD.U32 R4, RZ, RZ, UR4 ;  /* 0x00000004ff047e24 */ /* 0x000fe4000f8e00ff */
[----:B------:R-:W-:-:S07]  /*3100*/  IMAD.U32 R5, RZ, RZ, UR5 ;  /* 0x00000005ff057e24 */ /* 0x000fce000f8e00ff */
[----:B------:R-:W-:Y:S05]  /*3110*/  CALL.REL.NOINC `($__internal_7_$__cuda_sm20_div_rn_f64_full) ;  /* 0x000000d400dc7944 */ /* 0x000fea0003c00000 */
[----:B------:R-:W-:-:S07]  /*3120*/  IMAD.MOV.U32 R5, RZ, RZ, R3 ;  /* 0x000000ffff057224 */ /* 0x000fce00078e0003 */
.L_x_6622:
[----:B------:R-:W-:Y:S05]  /*3130*/  BSYNC B2 ;  /* 0x0000000000027941 */ /* 0x000fea0003800000 */
.L_x_6621:
[----:B------:R-:W-:Y:S02]  /*3140*/  IMAD.MOV.U32 R8, RZ, RZ, R4 ;  /* 0x000000ffff087224 */ /* 0x000fe400078e0004 */
[----:B------:R-:W-:-:S07]  /*3150*/  IMAD.MOV.U32 R9, RZ, RZ, R5 ;  /* 0x000000ffff097224 */ /* 0x000fce00078e0005 */
.L_x_6613:
[----:B------:R-:W-:Y:S05]  /*3160*/  BSYNC B1 ;  /* 0x0000000000017941 */ /* 0x000fea0003800000 */
.L_x_6612:
[----:B------:R-:W2:Y:S02]  /*3170*/  LDC.U8 R3, c[0x0][0x438] ;  /* 0x00010e00ff037b82 */ /* 0x000ea40000000000 */
        /* <DEDUP_REMOVED lines=14> */
.L_x_6626:
[----:B------:R-:W0:Y:S02]  /*3260*/  F2I.S64.F64.TRUNC R8, R8 ;  /* 0x0000000800087311 */ /* 0x000e24000030d900 */
[----:B0-----:R-:W-:-:S05]  /*3270*/  IMAD.MOV.U32 R3, RZ, RZ, R8 ;  /* 0x000000ffff037224 */ /* 0x001fca00078e0008 */
[----:B------:R0:W-:Y:S01]  /*3280*/  STG.E.U8 desc[UR36][R16.64], R3 ;  /* 0x0000000310007986 */ /* 0x0001e2000c101124 */
[----:B------:R-:W-:Y:S05]  /*3290*/  BRA `(.L_x_6628) ;  /* 0x0000000c00f07947 */ /* 0x000fea0003800000 */
.L_x_6625:
        /* <DEDUP_REMOVED lines=9> */
.L_x_6630:
[----:B------:R-:W0:Y:S02]  /*3330*/  F2I.F64.TRUNC R9, R8 ;  /* 0x0000000800097311 */ /* 0x000e24000030d100 */
[----:B0-----:R0:W-:Y:S01]  /*3340*/  STG.E desc[UR36][R16.64], R9 ;  /* 0x0000000910007986 */ /* 0x0011e2000c101924 */
[----:B------:R-:W-:Y:S05]  /*3350*/  BRA `(.L_x_6628) ;  /* 0x0000000c00c07947 */ /* 0x000fea0003800000 */
.L_x_6629:
[----:B------:R-:W0:Y:S02]  /*3360*/  F2I.F64.TRUNC R9, R8 ;  /* 0x0000000800097311 */ /* 0x000e24000030d100 */
[----:B0-----:R0:W-:Y:S01]  /*3370*/  STG.E.U16 desc[UR36][R16.64], R9 ;  /* 0x0000000910007986 */ /* 0x0011e2000c101524 */
[----:B------:R-:W-:Y:S05]  /*3380*/  BRA `(.L_x_6628) ;  /* 0x0000000c00b47947 */ /* 0x000fea0003800000 */
.L_x_6624:
        /* <DEDUP_REMOVED lines=13> */
.L_x_6632:
        /* <DEDUP_REMOVED lines=8> */
.L_x_6631:
        /* <DEDUP_REMOVED lines=10> */
[----:B------:R-:W-:-:S13]  /*3580*/  MOV R5, RZ ;  /* 0x000000ff00057202 */ /* 0x000fda0000000f00 */
[----:B0-----:R-:W-:-:S05]  /*3590*/  @!P0 FMUL R4, R4, 1.175494350822287508e-38 ;  /* 0x0080000004048820 */ /* 0x001fca0000400000 */
[----:B------:R0:W-:Y:S01]  /*35a0*/  STG.E.64 desc[UR36][R16.64], R4 ;  /* 0x0000000410007986 */ /* 0x0001e2000c101b24 */
[----:B------:R-:W-:Y:S05]  /*35b0*/  BRA `(.L_x_6628) ;  /* 0x0000000c00287947 */ /* 0x000fea0003800000 */
.L_x_6634:
        /* <DEDUP_REMOVED lines=9> */
.L_x_6633:
[----:B------:R0:W-:Y:S01]  /*3650*/  STG.E.64 desc[UR36][R16.64], R8 ;  /* 0x0000000810007986 */ /* 0x0001e2000c101b24 */
[----:B------:R-:W-:Y:S05]  /*3660*/  BRA `(.L_x_6628) ;  /* 0x0000000800fc7947 */ /* 0x000fea0003800000 */
.L_x_6623:
        /* <DEDUP_REMOVED lines=12> */
.L_x_6637:
[----:B------:R-:W-:-:S05]  /*3730*/  CS2R R10, SRZ ;  /* 0x00000000000a7805 */ /* 0x000fca000001ff00 */
[----:B------:R0:W-:Y:S01]  /*3740*/  STG.E.128 desc[UR36][R16.64], R8 ;  /* 0x0000000810007986 */ /* 0x0001e2000c101d24 */
[----:B------:R-:W-:Y:S05]  /*3750*/  BRA `(.L_x_6628) ;  /* 0x0000000800c07947 */ /* 0x000fea0003800000 */
.L_x_6636:
        /* <DEDUP_REMOVED lines=25> */
.L_x_6641:
[----:B------:R-:W-:Y:S05]  /*38f0*/  BSYNC B0 ;  /* 0x0000000000007941 */ /* 0x000fea0003800000 */
.L_x_6640:
[----:B------:R-:W-:-:S05]  /*3900*/  LOP3.LUT R5, R0, R5, RZ, 0xfc, !PT ;  /* 0x0000000500057212 */ /* 0x000fca00078efcff */
[----:B------:R0:W-:Y:S01]  /*3910*/  STG.E.U8 desc[UR36][R16.64], R5 ;  /* 0x0000000510007986 */ /* 0x0001e2000c101124 */
[----:B------:R-:W-:Y:S05]  /*3920*/  BRA `(.L_x_6628) ;  /* 0x00000008004c7947 */ /* 0x000fea0003800000 */
.L_x_6639:
        /* <DEDUP_REMOVED lines=17> */
.L_x_6643:
[----:B------:R-:W-:Y:S01]  /*3a40*/  IMAD.MOV.U32 R0, RZ, RZ, 0x7f ;  /* 0x0000007fff007424 */ /* 0x000fe200078e00ff */
[----:B------:R-:W-:-:S04]  /*3a50*/  ISETP.GT.U32.AND P0, PT, R3, 0x7f800000, PT ;  /* 0x7f8000000300780c */ /* 0x000fc80003f04070 */
[----:B------:R-:W-:-:S09]  /*3a60*/  SEL R0, R0, 0x7c, P0 ;  /* 0x0000007c00007807 */ /* 0x000fd20000000000 */
.L_x_6644:
[----:B------:R-:W-:Y:S05]  /*3a70*/  BSYNC B0 ;  /* 0x0000000000007941 */ /* 0x000fea0003800000 */
.L_x_6642:
[----:B------:R-:W-:-:S04]  /*3a80*/  LOP3.LUT R3, R5, 0x80000000, RZ, 0xc0, !PT ;  /* 0x8000000005037812 */ /* 0x000fc800078ec0ff */
[----:B------:R-:W-:-:S04]  /*3a90*/  SHF.R.U32.HI R3, RZ, 0x18, R3 ;  /* 0x00000018ff037819 */ /* 0x000fc80000011603 */
[----:B------:R-:W-:-:S05]  /*3aa0*/  LOP3.LUT R3, R0, R3, RZ, 0xfc, !PT ;  /* 0x0000000300037212 */ /* 0x000fca00078efcff */
[----:B------:R0:W-:Y:S01]  /*3ab0*/  STG.E.U8 desc[UR36][R16.64], R3 ;  /* 0x0000000310007986 */ /* 0x0001e2000c101124 */
[----:B------:R-:W-:Y:S05]  /*3ac0*/  BRA `(.L_x_6628) ;  /* 0x0000000400e47947 */ /* 0x000fea0003800000 */
.L_x_6638:
        /* <DEDUP_REMOVED lines=8> */
.L_x_6635:
        /* <DEDUP_REMOVED lines=11> */
.L_x_6647:
        /* <DEDUP_REMOVED lines=21> */
.L_x_6650:
[----:B------:R-:W-:-:S04]  /*3d50*/  LOP3.LUT R0, R5, 0x80000000, RZ, 0xc0, !PT ;  /* 0x8000000005007812 */ /* 0x000fc800078ec0ff */
[----:B------:R-:W-:-:S04]  /*3d60*/  SHF.R.U32.HI R0, RZ, 0x18, R0 ;  /* 0x00000018ff007819 */ /* 0x000fc80000011600 */
[----:B------:R-:W-:-:S07]  /*3d70*/  LOP3.LUT R0, R3, R0, RZ, 0xfc, !PT ;  /* 0x0000000003007212 */ /* 0x000fce00078efcff */
.L_x_6649:
[----:B------:R-:W-:Y:S05]  /*3d80*/  BSYNC B0 ;  /* 0x0000000000007941 */ /* 0x000fea0003800000 */
.L_x_6648:
[----:B------:R3:W-:Y:S01]  /*3d90*/  STG.E.U8 desc[UR36][R16.64], R0 ;  /* 0x0000000010007986 */ /* 0x0007e2000c101124 */
[----:B------:R-:W-:Y:S05]  /*3da0*/  BRA `(.L_x_6628) ;  /* 0x00000004002c7947 */ /* 0x000fea0003800000 */
.L_x_6646:
        /* <DEDUP_REMOVED lines=21> */
.L_x_6653:
[----:B------:R-:W-:-:S04]  /*3f00*/  LOP3.LUT R0, R5, 0x80000000, RZ, 0xc0, !PT ;  /* 0x8000000005007812 */ /* 0x000fc800078ec0ff */
[----:B------:R-:W-:-:S04]  /*3f10*/  SHF.R.U32.HI R0, RZ, 0x18, R0 ;  /* 0x00000018ff007819 */ /* 0x000fc80000011600 */
[----:B------:R-:W-:-:S07]  /*3f20*/  LOP3.LUT R0, R3, R0, RZ, 0xfc, !PT ;  /* 0x0000000003007212 */ /* 0x000fce00078efcff */
.L_x_6652:
[----:B------:R-:W-:Y:S05]  /*3f30*/  BSYNC B0 ;  /* 0x0000000000007941 */ /* 0x000fea0003800000 */
.L_x_6651:
[----:B------:R0:W-:Y:S01]  /*3f40*/  STG.E.U8 desc[UR36][R16.64], R0 ;  /* 0x0000000010007986 */ /* 0x0001e2000c101124 */
[----:B------:R-:W-:Y:S05]  /*3f50*/  BRA `(.L_x_6628) ;  /* 0x0000000000c07947 */ /* 0x000fea0003800000 */
.L_x_6645:
        /* <DEDUP_REMOVED lines=26> */
.L_x_6627:
[----:B------:R-:W-:Y:S01]  /*4100*/  MOV R14, 0x0 ;  /* 0x00000000000e7802 */ /* 0x000fe20000000f00 */
[----:B------:R-:W-:Y:S01]  /*4110*/  ULDC.64 UR4, c[0x4][0x128] ;  /* 0x01004a0000047ab9 */ /* 0x000fe20000000a00 */
[----:B------:R-:W-:Y:S01]  /*4120*/  ULDC.64 UR6, c[0x4][0x130] ;  /* 0x01004c0000067ab9 */ /* 0x000fe20000000a00 */
[----:B------:R-:W-:Y:S01]  /*4130*/  MOV R4, UR4 ;  /* 0x0000000400047c02 */ /* 0x000fe20008000f00 */
[----:B------:R-:W-:Y:S01]  /*4140*/  IMAD.U32 R5, RZ, RZ, UR5 ;  /* 0x00000005ff057e24 */ /* 0x000fe2000f8e00ff */
        /* <DEDUP_REMOVED lines=11> */
.L_x_6656:
[----:B------:R-:W-:Y:S05]  /*4200*/  BRA `(.L_x_6628) ;  /* 0x0000000000147947 */ /* 0x000fea0003800000 */
.L_x_6655:
[----:B------:R-:W0:Y:S02]  /*4210*/  F2I.U64.F64.TRUNC R8, R8 ;  /* 0x0000000800087311 */ /* 0x000e24000030d800 */
[----:B0-----:R1:W-:Y:S01]  /*4220*/  STG.E.64 desc[UR36][R16.64], R8 ;  /* 0x0000000810007986 */ /* 0x0013e2000c101b24 */
[----:B------:R-:W-:Y:S05]  /*4230*/  BRA `(.L_x_6628) ;  /* 0x0000000000087947 */ /* 0x000fea0003800000 */
.L_x_6654:
[----:B------:R-:W0:Y:S02]  /*4240*/  F2I.U32.F64.TRUNC R9, R8 ;  /* 0x0000000800097311 */ /* 0x000e24000030d000 */
[----:B0-----:R0:W-:Y:S02]  /*4250*/  STG.E desc[UR36][R16.64], R9 ;  /* 0x0000000910007986 */ /* 0x0011e4000c101924 */
.L_x_6628:
[----:B------:R-:W-:-:S04]  /*4260*/  IMAD R2, R2, 0x200, R23 ;  /* 0x0000020002027824 */ /* 0x000fc800078e0217 */
[----:B------:R-:W-:-:S07]  /*4270*/  VIADD R19, R2, 0x80 ;  /* 0x0000008002137836 */ /* 0x000fce0000000000 */
.L_x_6577:
[----:B------:R-:W-:Y:S05]  /*4280*/  BSYNC B6 ;  /* 0x0000000000067941 */ /* 0x000fea0003800000 */
.L_x_6576:
[----:B------:R-:W-:Y:S01]  /*4290*/  ULDC UR4, c[0x0][0x210] ;  /* 0x0000840000047ab9 */ /* 0x000fe20000000800 */
[----:B------:R-:W-:Y:S01]  /*42a0*/  BSSY B6, `(.L_x_6657) ;  /* 0x000041e000067945 */ /* 0x000fe20003800000 */
[----:B------:R-:W-:-:S13]  /*42b0*/  ISETP.GE.AND P0, PT, R19, UR4, PT ;  /* 0x0000000413007c0c */ /* 0x000fda000bf06270 */
[----:B------:R-:W-:Y:S05]  /*42c0*/  @P0 BRA `(.L_x_6658) ;  /* 0x00000040006c0947 */ /* 0x000fea0003800000 */
[----:B------:R-:W5:Y:S01]  /*42d0*/  LDC R6, c[0x0][0x218] ;  /* 0x00008600ff067b82 */ /* 0x000f620000000800 */
[----:B0--3--:R-:W-:Y:S01]  /*42e0*/  HFMA2.MMA R0, -RZ, RZ, 0, 0 ;  /* 0x00000000ff007435 */ /* 0x009fe200000001ff */
[----:B-12-4-:R-:W-:Y:S01]  /*42f0*/  IMAD.MOV.U32 R16, RZ, RZ, RZ ;  /* 0x000000ffff107224 */ /* 0x016fe200078e00ff */
[----:B-----5:R-:W-:-:S13]  /*4300*/  ISETP.NE.AND P0, PT, R6, RZ, PT ;  /* 0x000000ff0600720c */ /* 0x020fda0003f05270 */
        /* <DEDUP_REMOVED lines=299> */
.L_x_6659:
        /* <DEDUP_REMOVED lines=21> */
.L_x_6663:
[----:B------:R-:W2:Y:S02]  /*5710*/  LDG.E.U8 R2, desc[UR36][R2.64] ;  /* 0x0000002402027981 */ /* 0x000ea4000c1e1100 */
[----:B--2---:R0:W1:Y:S01]  /*5720*/  I2F.F64.U16 R4, R2 ;  /* 0x0000000200047312 */ /* 0x0040620000101800 */
[----:B------:R-:W-:Y:S05]  /*5730*/  BRA `(.L_x_6665) ;  /* 0x0000000c00707947 */ /* 0x000fea0003800000 */
.L_x_6662:
        /* <DEDUP_REMOVED lines=9> */
.L_x_6667:
[----:B------:R-:W2:Y:S02]  /*57d0*/  LDG.E R2, desc[UR36][R2.64] ;  /* 0x0000002402027981 */ /* 0x000ea4000c1e1900 */
[----:B--2---:R1:W2:Y:S01]  /*57e0*/  I2F.F64 R4, R2 ;  /* 0x0000000200047312 */ /* 0x0042a20000201c00 */
[----:B------:R-:W-:Y:S05]  /*57f0*/  BRA `(.L_x_6665) ;  /* 0x0000000c00407947 */ /* 0x000fea0003800000 */
.L_x_6666:
[----:B------:R-:W2:Y:S02]  /*5800*/  LDG.E.U16 R2, desc[UR36][R2.64] ;  /* 0x0000002402027981 */ /* 0x000ea4000c1e1500 */
[----:B--2---:R3:W4:Y:S01]  /*5810*/  I2F.F64.S16 R4, R2 ;  /* 0x0000000200047312 */ /* 0x0047220000101c00 */
[----:B------:R-:W-:Y:S05]  /*5820*/  BRA `(.L_x_6665) ;  /* 0x0000000c00347947 */ /* 0x000fea0003800000 */
.L_x_6661:
        /* <DEDUP_REMOVED lines=10> */
.L_x_6669:
[----:B------:R-:W2:Y:S02]  /*58d0*/  LDG.E.U16 R0, desc[UR36][R2.64] ;  /* 0x0000002402007981 */ /* 0x000ea4000c1e1500 */
[----:B--2---:R-:W-:-:S05]  /*58e0*/  HADD2.F32 R0, -RZ, R0.H0_H0 ;  /* 0x20000000ff007230 */ /* 0x004fca0000004100 */
[----:B------:R-:W-:-:S04]  /*58f0*/  FMUL.FTZ R0, R0, 1 ;  /* 0x3f80000000007820 */ /* 0x000fc80000410000 */
[----:B------:R0:W1:Y:S01]  /*5900*/  F2F.F64.F32 R4, R0 ;  /* 0x0000000000047310 */ /* 0x0000620000201800 */
[----:B------:R-:W-:Y:S05]  /*5910*/  BRA `(.L_x_6665) ;  /* 0x0000000800f87947 */ /* 0x000fea0003800000 */
.L_x_6668:
        /* <DEDUP_REMOVED lines=10> */
.L_x_6671:
[----:B------:R-:W2:Y:S02]  /*59c0*/  LDG.E.U16 R2, desc[UR36][R2.64] ;  /* 0x0000002402027981 */ /* 0x000ea4000c1e1500 */
[----:B--2---:R-:W-:-:S05]  /*59d0*/  HADD2.F32 R0, -RZ, R2.H0_H0 ;  /* 0x20000002ff007230 */ /* 0x004fca0000004100 */
[----:B------:R-:W-:-:S04]  /*59e0*/  FMUL.FTZ R0, R0, 1 ;  /* 0x3f80000000007820 */ /* 0x000fc80000410000 */
[----:B------:R0:W1:Y:S01]  /*59f0*/  F2F.F64.F32 R4, R0 ;  /* 0x0000000000047310 */ /* 0x0000620000201800 */
[----:B------:R-:W-:Y:S05]  /*5a00*/  BRA `(.L_x_6665) ;  /* 0x0000000800bc7947 */ /* 0x000fea0003800000 */
.L_x_6670:
[----:B------:R0:W5:Y:S01]  /*5a10*/  LDG.E.64 R4, desc[UR36][R2.64] ;  /* 0x0000002402047981 */ /* 0x000162000c1e1b00 */
[----:B------:R-:W-:Y:S05]  /*5a20*/  BRA `(.L_x_6665) ;  /* 0x0000000800b47947 */ /* 0x000fea0003800000 */
.L_x_6660:
        /* <DEDUP_REMOVED lines=13> */
.L_x_6674:
[----:B------:R0:W5:Y:S01]  /*5b00*/  LDG.E.64 R4, desc[UR36][R2.64] ;  /* 0x0000002402047981 */ /* 0x000162000c1e1b00 */
[----:B------:R-:W-:Y:S05]  /*5b10*/  BRA `(.L_x_6665) ;  /* 0x0000000800787947 */ /* 0x000fea0003800000 */
.L_x_6673:
        /* <DEDUP_REMOVED lines=25> */
[----:B------:R-:W-:-:S06]  /*5cb0*/  FMUL.FTZ R5, R5, 1 ;  /* 0x3f80000005057820 */ /* 0x000fcc0000410000 */
[----:B------:R-:W0:Y:S01]  /*5cc0*/  F2F.F64.F32 R4, R5 ;  /* 0x0000000500047310 */ /* 0x000e220000201800 */
[----:B------:R-:W-:Y:S05]  /*5cd0*/  BRA `(.L_x_6665) ;  /* 0x0000000800087947 */ /* 0x000fea0003800000 */
.L_x_6676:
        /* <DEDUP_REMOVED lines=15> */
.L_x_6675:
[----:B------:R-:W2:Y:S02]  /*5dd0*/  LDG.E.U16 R0, desc[UR36][R2.64] ;  /* 0x0000002402007981 */ /* 0x000ea4000c1e1500 */
[----:B--2---:R-:W-:-:S04]  /*5de0*/  IMAD.U32 R0, R0, 0x10000, RZ ;  /* 0x0001000000007824 */ /* 0x004fc800078e00ff */
[----:B------:R-:W-:-:S04]  /*5df0*/  FMUL.FTZ R0, R0, 1 ;  /* 0x3f80000000007820 */ /* 0x000fc80000410000 */
[----:B------:R0:W1:Y:S01]  /*5e00*/  F2F.F64.F32 R4, R0 ;  /* 0x0000000000047310 */ /* 0x0000620000201800 */
[----:B------:R-:W-:Y:S05]  /*5e10*/  BRA `(.L_x_6665) ;  /* 0x0000000400b87947 */ /* 0x000fea0003800000 */
.L_x_6672:
        /* <DEDUP_REMOVED lines=11> */
.L_x_6679:
        /* <DEDUP_REMOVED lines=21> */
.L_x_6683:
[----:B------:R-:W-:Y:S05]  /*6020*/  BSYNC B1 ;  /* 0x0000000000017941 */ /* 0x000fea0003800000 */
.L_x_6682:
[----:B------:R-:W-:Y:S01]  /*6030*/  LEA R3, R0, 0x3b800000, 0x17 ;  /* 0x3b80000000037811 */ /* 0x000fe200078eb8ff */
[----:B------:R-:W-:-:S05]  /*6040*/  IMAD.SHL.U32 R0, R2, 0x100000, RZ ;  /* 0x0010000002007824 */ /* 0x000fca00078e00ff */
[----:B------:R-:W-:-:S07]  /*6050*/  LOP3.LUT R0, R3, R0, R4, 0xfe, !PT ;  /* 0x0000000003007212 */ /* 0x000fce00078efe04 */
.L_x_6681:
[----:B------:R-:W-:Y:S05]  /*6060*/  BSYNC B0 ;  /* 0x0000000000007941 */ /* 0x000fea0003800000 */
.L_x_6680:
[----:B------:R-:W-:-:S04]  /*6070*/  FMUL.FTZ R0, R0, 1 ;  /* 0x3f80000000007820 */ /* 0x000fc80000410000 */
[----:B------:R0:W1:Y:S01]  /*6080*/  F2F.F64.F32 R4, R0 ;  /* 0x0000000000047310 */ /* 0x0000620000201800 */
[----:B------:R-:W-:Y:S05]  /*6090*/  BRA `(.L_x_6665) ;  /* 0x0000000400187947 */ /* 0x000fea0003800000 */
.L_x_6678:
        /* <DEDUP_REMOVED lines=21> */
.L_x_6687:
[----:B------:R-:W-:Y:S05]  /*61f0*/  BSYNC B1 ;  /* 0x0000000000017941 */ /* 0x000fea0003800000 */
.L_x_6686:
[----:B------:R-:W-:Y:S01]  /*6200*/  LEA R3, R0, 0x37800000, 0x17 ;  /* 0x3780000000037811 */ /* 0x000fe200078eb8ff */
[----:B------:R-:W-:-:S05]  /*6210*/  IMAD.SHL.U32 R0, R2, 0x200000, RZ ;  /* 0x0020000002007824 */ /* 0x000fca00078e00ff */
[----:B------:R-:W-:-:S07]  /*6220*/  LOP3.LUT R0, R3, R0, R4, 0xfe, !PT ;  /* 0x0000000003007212 */ /* 0x000fce00078efe04 */
.L_x_6685:
[----:B------:R-:W-:Y:S05]  /*6230*/  BSYNC B0 ;  /* 0x0000000000007941 */ /* 0x000fea0003800000 */
.L_x_6684:
[----:B------:R-:W-:-:S04]  /*6240*/  FMUL.FTZ R0, R0, 1 ;  /* 0x3f80000000007820 */ /* 0x000fc80000410000 */
[----:B------:R0:W1:Y:S01]  /*6250*/  F2F.F64.F32 R4, R0 ;  /* 0x0000000000047310 */ /* 0x0000620000201800 */
[----:B------:R-:W-:Y:S05]  /*6260*/  BRA `(.L_x_6665) ;  /* 0x0000000000a47947 */ /* 0x000fea0003800000 */
.L_x_6677:
        /* <DEDUP_REMOVED lines=14> */
.L_x_6691:
[----:B------:R-:W-:Y:S05]  /*6350*/  BSYNC B0 ;  /* 0x0000000000007941 */ /* 0x000fea0003800000 */
.L_x_6690:
[----:B------:R-:W-:-:S04]  /*6360*/  FMUL.FTZ R0, R0, 1 ;  /* 0x3f80000000007820 */ /* 0x000fc80000410000 */
[----:B------:R0:W1:Y:S01]  /*6370*/  F2F.F64.F32 R4, R0 ;  /* 0x0000000000047310 */ /* 0x0000620000201800 */
[----:B------:R-:W-:Y:S05]  /*6380*/  BRA `(.L_x_6665) ;  /* 0x00000000005c7947 */ /* 0x000fea0003800000 */
.L_x_6664:
        /* <DEDUP_REMOVED lines=16> */
.L_x_6692:
[----:B------:R-:W-:Y:S01]  /*6490*/  CS2R R4, SRZ ;  /* 0x0000000000047805 */ /* 0x000fe2000001ff00 */
[----:B------:R-:W-:Y:S06]  /*64a0*/  BRA `(.L_x_6665) ;  /* 0x0000000000147947 */ /* 0x000fec0003800000 */
.L_x_6689:
[----:B------:R-:W2:Y:S02]  /*64b0*/  LDG.E.64 R4, desc[UR36][R2.64] ;  /* 0x0000002402047981 */ /* 0x000ea4000c1e1b00 */
[----:B--2---:R-:W0:Y:S01]  /*64c0*/  I2F.F64.U64 R4, R4 ;  /* 0x0000000400047312 */ /* 0x004e220000301800 */
[----:B------:R-:W-:Y:S05]  /*64d0*/  BRA `(.L_x_6665) ;  /* 0x0000000000087947 */ /* 0x000fea0003800000 */
.L_x_6688:
[----:B------:R-:W2:Y:S02]  /*64e0*/  LDG.E R2, desc[UR36][R2.64] ;  /* 0x0000002402027981 */ /* 0x000ea4000c1e1900 */
[----:B--2---:R0:W1:Y:S02]  /*64f0*/  I2F.F64.U32 R4, R2 ;  /* 0x0000000200047312 */ /* 0x0040640000201800 */
.L_x_6665:
[----:B------:R-:W-:Y:S01]  /*6500*/  ULDC.64 UR4, c[0x0][0x420] ;  /* 0x0001080000047ab9 */ /* 0x000fe20000000a00 */
[----:B------:R-:W-:Y:S01]  /*6510*/  BSSY B1, `(.L_x_6693) ;  /* 0x00000e4000017945 */ /* 0x000fe20003800000 */
[----:B012345:R-:W-:Y:S01]  /*6520*/  DMUL R2, R4, UR4 ;  /* 0x0000000404027c28 */ /* 0x03ffe20008000000 */
[----:B------:R-:W-:-:S07]  /*6530*/  ULDC.64 UR4, c[0x0][0x428] ;  /* 0x00010a0000047ab9 */ /* 0x000fce0000000a00 */
[----:B------:R-:W-:-:S14]  /*6540*/  DSETP.GT.AND P0, PT, R2, UR4, PT ;  /* 0x0000000402007e2a */ /* 0x000fdc000bf04000 */
[----:B------:R-:W-:Y:S05]  /*6550*/  @P0 BRA `(.L_x_6694) ;  /* 0x0000000c007c0947 */ /* 0x000fea0003800000 */
[----:B------:R-:W-:Y:S01]  /*6560*/  IMAD.MOV.U32 R4, RZ, RZ, 0x652b82fe ;  /* 0x652b82feff047424 */ /* 0x000fe200078e00ff */
[----:B------:R-:W-:Y:S01]  /*6570*/  MOV R5, 0x3ff71547 ;  /* 0x3ff7154700057802 */ /* 0x000fe20000000f00 */
[----:B------:R-:W-:Y:S01]  /*6580*/  UMOV UR4, 0xfefa39ef ;  /* 0xfefa39ef00047882 */ /* 0x000fe20000000000 */
[----:B------:R-:W-:Y:S01]  /*6590*/  UMOV UR5, 0x3fe62e42 ;  /* 0x3fe62e4200057882 */ /* 0x000fe20000000000 */
[----:B------:R-:W-:Y:S01]  /*65a0*/  FSETP.GEU.FTZ.AND P0, PT, |R3|, 4.1917929649353027344, PT ;  /* 0x4086232b0300780b */ /* 0x000fe20003f1e200 */
[----:B------:R-:W-:Y:S02]  /*65b0*/  BSSY B0, `(.L_x_6695) ;  /* 0x0000036000007945 */ /* 0x000fe40003800000 */
        /* <DEDUP_REMOVED lines=44> */
[----:B------:R-:W-:Y:S01]  /*6880*/  @!P0 LEA.HI R0, R4, R4, RZ, 0x1 ;  /* 0x0000000404008211 */ /* 0x000fe200078f08ff */
        /* <DEDUP_REMOVED lines=8> */
.L_x_6696:
[----:B------:R-:W-:Y:S05]  /*6910*/  BSYNC B0 ;  /* 0x0000000000007941 */ /* 0x000fea0003800000 */
.L_x_6695:
[C---:B------:R-:W-:Y:S01]  /*6920*/  FSETP.GEU.FTZ.AND P1, PT, R23.reuse, 1.7916666269302368164, PT ;  /* 0x3fe555551700780b */ /* 0x040fe20003f3e000 */
[----:B------:R-:W-:Y:S01]  /*6930*/  BSSY B2, `(.L_x_6697) ;  /* 0x0000087000027945 */ /* 0x000fe20003800000 */
[----:B------:R-:W-:-:S13]  /*6940*/  FSETP.GT.FTZ.AND P0, PT, R23, -1.6999999284744262695, PT ;  /* 0xbfd999991700780b */ /* 0x000fda0003f14000 */
[----:B------:R-:W-:Y:S05]  /*6950*/  @P0 BRA !P1, `(.L_x_6698) ;  /* 0x0000000400440947 */ /* 0x000fea0004800000 */
[----:B------:R-:W-:-:S10]  /*6960*/  DADD R2, R22, 1 ;  /* 0x3ff0000016027429 */ /* 0x000fd40000000000 */
[----:B------:R-:W-:Y:S01]  /*6970*/  ISETP.GT.AND P0, PT, R3, 0xfffff, PT ;  /* 0x000fffff0300780c */ /* 0x000fe20003f04270 */
[----:B------:R-:W-:Y:S02]  /*6980*/  IMAD.MOV.U32 R4, RZ, RZ, R2 ;  /* 0x000000ffff047224 */ /* 0x000fe400078e0002 */
[----:B------:R-:W-:-:S10]  /*6990*/  IMAD.MOV.U32 R5, RZ, RZ, R3 ;  /* 0x000000ffff057224 */ /* 0x000fd400078e0003 */
[----:B------:R-:W-:-:S10]  /*69a0*/  @!P0 DMUL R4, R4, 1.80143985094819840000e+16 ;  /* 0x4350000004048828 */ /* 0x000fd40000000000 */
[----:B------:R-:W-:Y:S01]  /*69b0*/  @!P0 MOV R3, R5 ;  /* 0x0000000500038202 */ /* 0x000fe20000000f00 */
[----:B------:R-:W-:-:S04]  /*69c0*/  @!P0 IMAD.MOV.U32 R2, RZ, RZ, R4 ;  /* 0x000000ffff028224 */ /* 0x000fc800078e0004 */
[----:B------:R-:W-:-:S05]  /*69d0*/  VIADD R0, R3, 0xffffffff ;  /* 0xffffffff03007836 */ /* 0x000fca0000000000 */
        /* <DEDUP_REMOVED lines=12> */
[----:B------:R-:W-:Y:S01]  /*6aa0*/  MOV R14, 0x8b7a8b04 ;  /* 0x8b7a8b04000e7802 */ /* 0x000fe20000000f00 */
[----:B------:R-:W-:Y:S01]  /*6ab0*/  IMAD.MOV.U32 R15, RZ, RZ, 0x3ed0ee25 ;  /* 0x3ed0ee25ff0f7424 */ /* 0x000fe200078e00ff */
[----:B------:R-:W-:Y:S01]  /*6ac0*/  LOP3.LUT R5, R4, 0x3ff00000, RZ, 0xfc, !PT ;  /* 0x3ff0000004057812 */ /* 0x000fe200078efcff */
[----:B------:R-:W-:Y:S01]  /*6ad0*/  IMAD.MOV.U32 R4, RZ, RZ, R2 ;  /* 0x000000ffff047224 */ /* 0x000fe200078e0002 */
[----:B------:R-:W-:Y:S01]  /*6ae0*/  UMOV UR4, 0x3ae80f1e ;  /* 0x3ae80f1e00047882 */ /* 0x000fe20000000000 */
[----:B------:R-:W-:Y:S01]  /*6af0*/  UMOV UR5, 0x3eb1380b ;  /* 0x3eb1380b00057882 */ /* 0x000fe20000000000 */
[----:B------:R-:W-:Y:S01]  /*6b00*/  ISETP.GE.AND P0, PT, R5, 0x3ff6a09f, PT ;  /* 0x3ff6a09f0500780c */ /* 0x000fe20003f06270 */
[----:B------:R-:W-:Y:S01]  /*6b10*/  IMAD.MOV.U32 R21, RZ, RZ, 0x43300000 ;  /* 0x43300000ff157424 */ /* 0x000fe200078e00ff */
[----:B------:R-:W-:Y:S01]  /*6b20*/  LEA.HI R0, R3, R0, RZ, 0xc ;  /* 0x0000000003007211 */ /* 0x000fe200078f60ff */
[----:B------:R-:W-:Y:S01]  /*6b30*/  UMOV UR6, 0x80000000 ;  /* 0x8000000000067882 */ /* 0x000fe20000000000 */
[----:B------:R-:W-:-:S09]  /*6b40*/  UMOV UR7, 0x43300000 ;  /* 0x4330000000077882 */ /* 0x000fd20000000000 */
[----:B------:R-:W-:Y:S02]  /*6b50*/  @P0 VIADD R7, R5, 0xfff00000 ;  /* 0xfff0000005070836 */ /* 0x000fe40000000000 */
[----:B------:R-:W-:Y:S02]  /*6b60*/  @P0 VIADD R0, R0, 0x1 ;  /* 0x0000000100000836 */ /* 0x000fe40000000000 */
[----:B------:R-:W-:-:S03]  /*6b70*/  @P0 IMAD.MOV.U32 R5, RZ, RZ, R7 ;  /* 0x000000ffff050224 */ /* 0x000fc600078e0007 */
[----:B------:R-:W-:-:S03]  /*6b80*/  LOP3.LUT R20, R0, 0x80000000, RZ, 0x3c, !PT ;  /* 0x8000000000147812 */ /* 0x000fc600078e3cff */
        /* <DEDUP_REMOVED lines=13> */
[----:B------:R-:W-:Y:S02]  /*6c60*/  DADD R14, R2, R2 ;  /* 0x00000000020e7229 */ /* 0x000fe40000000002 */
[----:B------:R-:W-:Y:S01]  /*6c70*/  DADD R2, R20, -UR6 ;  /* 0x8000000614027e29 */ /* 0x000fe20008000000 */
[----:B------:R-:W-:Y:S01]  /*6c80*/  UMOV UR6, 0xfefa39ef ;  /* 0xfefa39ef00067882 */ /* 0x000fe20000000000 */
[----:B------:R-:W-:Y:S01]  /*6c90*/  UMOV UR7, 0x3fe62e42 ;  /* 0x3fe62e4200077882 */ /* 0x000fe20000000000 */
[----:B------:R-:W-:Y:S01]  /*6ca0*/  DFMA R12, R10, R12, UR4 ;  /* 0x000000040a0c7e2b */ /* 0x000fe2000800000c */
[----:B------:R-:W-:Y:S01]  /*6cb0*/  UMOV UR4, 0xa9ab0956 ;  /* 0xa9ab095600047882 */ /* 0x000fe20000000000 */
[----:B------:R-:W-:Y:S01]  /*6cc0*/  UMOV UR5, 0x3f1745cb ;  /* 0x3f1745cb00057882 */ /* 0x000fe20000000000 */
[----:B------:R-:W-:-:S02]  /*6cd0*/  DFMA R14, R4, -R8, R14 ;  /* 0x80000008040e722b */ /* 0x000fc4000000000e */
[----:B------:R-:W-:-:S03]  /*6ce0*/  DFMA R4, R2, UR6, R8 ;  /* 0x0000000602047c2b */ /* 0x000fc60008000008 */
[----:B------:R-:W-:Y:S01]  /*6cf0*/  DFMA R12, R10, R12, UR4 ;  /* 0x000000040a0c7e2b */ /* 0x000fe2000800000c */
[----:B------:R-:W-:Y:S01]  /*6d00*/  UMOV UR4, 0x2d1b5154 ;  /* 0x2d1b515400047882 */ /* 0x000fe20000000000 */
[----:B------:R-:W-:Y:S01]  /*6d10*/  UMOV UR5, 0x3f3c71c7 ;  /* 0x3f3c71c700057882 */ /* 0x000fe20000000000 */
[----:B------:R-:W-:Y:S02]  /*6d20*/  DMUL R14, R6, R14 ;  /* 0x0000000e060e7228 */ /* 0x000fe40000000000 */
[----:B------:R-:W-:-:S03]  /*6d30*/  DFMA R20, -R2, UR6, R4 ;  /* 0x0000000602147c2b */ /* 0x000fc60008000104 */
[----:B------:R-:W-:Y:S01]  /*6d40*/  DFMA R12, R10, R12, UR4 ;  /* 0x000000040a0c7e2b */ /* 0x000fe2000800000c */
[----:B------:R-:W-:Y:S01]  /*6d50*/  UMOV UR4, 0x923be72d ;  /* 0x923be72d00047882 */ /* 0x000fe20000000000 */
[----:B------:R-:W-:-:S03]  /*6d60*/  UMOV UR5, 0x3f624924 ;  /* 0x3f62492400057882 */ /* 0x000fc60000000000 */
[----:B------:R-:W-:-:S03]  /*6d70*/  DADD R20, -R8, R20 ;  /* 0x0000000008147229 */ /* 0x000fc60000000114 */
        /* <DEDUP_REMOVED lines=9> */
[----:B------:R-:W-:-:S08]  /*6e10*/  DMUL R12, R10, R12 ;  /* 0x0000000c0a0c7228 */ /* 0x000fd00000000000 */
[----:B------:R-:W-:-:S08]  /*6e20*/  DFMA R12, R8, R12, R14 ;  /* 0x0000000c080c722b */ /* 0x000fd0000000000e */
[----:B------:R-:W-:-:S08]  /*6e30*/  DADD R12, R12, -R20 ;  /* 0x000000000c0c7229 */ /* 0x000fd00000000814 */
[----:B------:R-:W-:-:S08]  /*6e40*/  DFMA R12, R2, UR4, R12 ;  /* 0x00000004020c7c2b */ /* 0x000fd0000800000c */
[----:B------:R-:W-:Y:S01]  /*6e50*/  DADD R6, R4, R12 ;  /* 0x0000000004067229 */ /* 0x000fe2000000000c */
[----:B------:R-:W-:Y:S10]  /*6e60*/  BRA `(.L_x_6699) ;  /* 0x0000000000cc7947 */ /* 0x000ff40003800000 */
.L_x_6698:
        /* <DEDUP_REMOVED lines=19> */
[----:B------:R-:W-:Y:S05]  /*6fa0*/  CALL.REL.NOINC `($__internal_7_$__cuda_sm20_div_rn_f64_full) ;  /* 0x0000009800387944 */ /* 0x000fea0003c00000 */
[----:B------:R-:W-:-:S07]  /*6fb0*/  IMAD.MOV.U32 R2, RZ, RZ, R4 ;  /* 0x000000ffff027224 */ /* 0x000fce00078e0004 */
.L_x_6701:
[----:B------:R-:W-:Y:S05]  /*6fc0*/  BSYNC B3 ;  /* 0x0000000000037941 */ /* 0x000fea0003800000 */
.L_x_6700:
        /* <DEDUP_REMOVED lines=29> */
.L_x_6699:
[----:B------:R-:W-:Y:S05]  /*71a0*/  BSYNC B2 ;  /* 0x0000000000027941 */ /* 0x000fea0003800000 */
.L_x_6697:
        /* <DEDUP_REMOVED lines=19> */
[----:B------:R-:W-:Y:S01]  /*72e0*/  IMAD.U32 R5, RZ, RZ, UR5 ;  /* 0x00000005ff057e24 */ /* 0x000fe2000f8e00ff */
[----:B------:R-:W-:-:S07]  /*72f0*/  MOV R4, UR4 ;  /* 0x0000000400047c02 */ /* 0x000fce0008000f00 */
[----:B------:R-:W-:Y:S05]  /*7300*/  CALL.REL.NOINC `($__internal_7_$__cuda_sm20_div_rn_f64_full) ;  /* 0x0000009400607944 */ /* 0x000fea0003c00000 */
[----:B------:R-:W-:-:S07]  /*7310*/  IMAD.MOV.U32 R2, RZ, RZ, R4 ;  /* 0x000000ffff027224 */ /* 0x000fce00078e0004 */
.L_x_6703:
[----:B------:R-:W-:Y:S05]  /*7320*/  BSYNC B2 ;  /* 0x0000000000027941 */ /* 0x000fea0003800000 */
.L_x_6702:
[----:B------:R-:W-:Y:S02]  /*7330*/  IMAD.MOV.U32 R4, RZ, RZ, R2 ;  /* 0x000000ffff047224 */ /* 0x000fe400078e0002 */
[----:B------:R-:W-:-:S07]  /*7340*/  IMAD.MOV.U32 R5, RZ, RZ, R3 ;  /* 0x000000ffff057224 */ /* 0x000fce00078e0003 */
.L_x_6694:
[----:B------:R-:W-:Y:S05]  /*7350*/  BSYNC B1 ;  /* 0x0000000000017941 */ /* 0x000fea0003800000 */
.L_x_6693:
        /* <DEDUP_REMOVED lines=15> */
.L_x_6707:
[----:B------:R-:W0:Y:S02]  /*7450*/  F2I.S64.F64.TRUNC R4, R4 ;  /* 0x0000000400047311 */ /* 0x000e24000030d900 */
[----:B0-----:R-:W-:-:S05]  /*7460*/  IMAD.MOV.U32 R3, RZ, RZ, R4 ;  /* 0x000000ffff037224 */ /* 0x001fca00078e0004 */
[----:B------:R0:W-:Y:S01]  /*7470*/  STG.E.U8 desc[UR36][R16.64], R3 ;  /* 0x0000000310007986 */ /* 0x0001e2000c101124 */
[----:B------:R-:W-:Y:S05]  /*7480*/  BRA `(.L_x_6709) ;  /* 0x0000000c00f87947 */ /* 0x000fea0003800000 */
.L_x_6706:
        /* <DEDUP_REMOVED lines=9> */
.L_x_6711:
[----:B------:R-:W0:Y:S02]  /*7520*/  F2I.F64.TRUNC R5, R4 ;  /* 0x0000000400057311 */ /* 0x000e24000030d100 */
[----:B0-----:R0:W-:Y:S01]  /*7530*/  STG.E desc[UR36][R16.64], R5 ;  /* 0x0000000510007986 */ /* 0x0011e2000c101924 */
[----:B------:R-:W-:Y:S05]  /*7540*/  BRA `(.L_x_6709) ;  /* 0x0000000c00c87947 */ /* 0x000fea0003800000 */
.L_x_6710:
[----:B------:R-:W0:Y:S02]  /*7550*/  F2I.F64.TRUNC R5, R4 ;  /* 0x0000000400057311 */ /* 0x000e24000030d100 */
[----:B0-----:R0:W-:Y:S01]  /*7560*/  STG.E.U16 desc[UR36][R16.64], R5 ;  /* 0x0000000510007986 */ /* 0x0011e2000c101524 */
[----:B------:R-:W-:Y:S05]  /*7570*/  BRA `(.L_x_6709) ;  /* 0x0000000c00bc7947 */ /* 0x000fea0003800000 */
.L_x_6705:
        /* <DEDUP_REMOVED lines=13> */
.L_x_6713:
        /* <DEDUP_REMOVED lines=8> */
.L_x_6712:
        /* <DEDUP_REMOVED lines=14> */
.L_x_6715:
        /* <DEDUP_REMOVED lines=9> */
.L_x_6714:
[----:B------:R0:W-:Y:S01]  /*7840*/  STG.E.64 desc[UR36][R16.64], R4 ;  /* 0x0000000410007986 */ /* 0x0001e2000c101b24 */
[----:B------:R-:W-:Y:S05]  /*7850*/  BRA `(.L_x_6709) ;  /* 0x0000000c00047947 */ /* 0x000fea0003800000 */
.L_x_6704:
        /* <DEDUP_REMOVED lines=12> */
.L_x_6718:
[----:B------:R-:W-:-:S05]  /*7920*/  CS2R R6, SRZ ;  /* 0x0000000000067805 */ /* 0x000fca000001ff00 */
[----:B------:R0:W-:Y:S01]  /*7930*/  STG.E.128 desc[UR36][R16.64], R4 ;  /* 0x0000000410007986 */ /* 0x0001e2000c101d24 */
[----:B------:R-:W-:Y:S05]  /*7940*/  BRA `(.L_x_6709) ;  /* 0x0000000800c87947 */ /* 0x000fea0003800000 */
.L_x_6717:
        /* <DEDUP_REMOVED lines=25> */
.L_x_6722:
[----:B------:R-:W-:Y:S05]  /*7ae0*/  BSYNC B0 ;  /* 0x0000000000007941 */ /* 0x000fea0003800000 */
.L_x_6721:
[----:B------:R-:W-:-:S05]  /*7af0*/  LOP3.LUT R3, R0, R3, RZ, 0xfc, !PT ;  /* 0x0000000300037212 */ /* 0x000fca00078efcff */
[----:B------:R0:W-:Y:S01]  /*7b00*/  STG.E.U8 desc[UR36][R16.64], R3 ;  /* 0x0000000310007986 */ /* 0x0001e2000c101124 */
[----:B------:R-:W-:Y:S05]  /*7b10*/  BRA `(.L_x_6709) ;  /* 0x0000000800547947 */ /* 0x000fea0003800000 */
.L_x_6720:
        /* <DEDUP_REMOVED lines=17> */
.L_x_6724:
[----:B------:R-:W-:Y:S01]  /*7c30*/  IMAD.MOV.U32 R0, RZ, RZ, 0x7f ;  /* 0x0000007fff007424 */ /* 0x000fe200078e00ff */
[----:B------:R-:W-:-:S04]  /*7c40*/  ISETP.GT.U32.AND P0, PT, R2, 0x7f800000, PT ;  /* 0x7f8000000200780c */ /* 0x000fc80003f04070 */
[----:B------:R-:W-:-:S09]  /*7c50*/  SEL R0, R0, 0x7c, P0 ;  /* 0x0000007c00007807 */ /* 0x000fd20000000000 */
.L_x_6725:
[----:B------:R-:W-:Y:S05]  /*7c60*/  BSYNC B0 ;  /* 0x0000000000007941 */ /* 0x000fea0003800000 */
.L_x_6723:
[----:B------:R-:W-:-:S04]  /*7c70*/  LOP3.LUT R2, R3, 0x80000000, RZ, 0xc0, !PT ;  /* 0x8000000003027812 */ /* 0x000fc800078ec0ff */
[----:B------:R-:W-:-:S04]  /*7c80*/  SHF.R.U32.HI R3, RZ, 0x18, R2 ;  /* 0x00000018ff037819 */ /* 0x000fc80000011602 */
[----:B------:R-:W-:-:S05]  /*7c90*/  LOP3.LUT R3, R0, R3, RZ, 0xfc, !PT ;  /* 0x0000000300037212 */ /* 0x000fca00078efcff */
[----:B------:R0:W-:Y:S01]  /*7ca0*/  STG.E.U8 desc[UR36][R16.64], R3 ;  /* 0x0000000310007986 */ /* 0x0001e2000c101124 */
[----:B------:R-:W-:Y:S05]  /*7cb0*/  BRA `(.L_x_6709) ;  /* 0x0000000400ec7947 */ /* 0x000fea0003800000 */
.L_x_6719:
        /* <DEDUP_REMOVED lines=8> */
.L_x_6716:
        /* <DEDUP_REMOVED lines=11> */
.L_x_6728:
[----:B------:R-:W-:Y:S01]  /*7df0*/  UMOV UR4, 0xf0000000 ;  /* 0xf000000000047882 */ /* 0x000fe20000000000 */
[----:B------:R-:W-:Y:S01]  /*7e00*/  UMOV UR5, 0x380fffff ;  /* 0x380fffff00057882 */ /* 0x000fe20000000000 */
[----:B------:R-:W0:Y:S01]  /*7e10*/  F2F.F32.F64 R3, R4 ;  /* 0x0000000400037310 */ /* 0x000e220000301000 */
[----:B------:R-:W-:Y:S01]  /*7e20*/  DSETP.GEU.AND P0, PT, |R4|, UR4, PT ;  /* 0x0000000404007e2a */ /* 0x000fe2000bf0e200 */
[----:B------:R-:W-:Y:S01]  /*7e30*/  BSSY B0, `(.L_x_6729) ;  /* 0x0000015000007945 */ /* 0x000fe20003800000 */
[----:B------:R-:W-:-:S12]  /*7e40*/  MOV R8, 0x80 ;  /* 0x0000008000087802 */ /* 0x000fd80000000f00 */
        /* <DEDUP_REMOVED lines=15> */
.L_x_6731:
[----:B------:R-:W-:-:S04]  /*7f40*/  LOP3.LUT R2, R3, 0x80000000, RZ, 0xc0, !PT ;  /* 0x8000000003027812 */ /* 0x000fc800078ec0ff */
[----:B------:R-:W-:-:S04]  /*7f50*/  SHF.R.U32.HI R3, RZ, 0x18, R2 ;  /* 0x00000018ff037819 */ /* 0x000fc80000011602 */
[----:B------:R-:W-:-:S04]  /*7f60*/  LOP3.LUT R0, R0, R3, RZ, 0xfc, !PT ;  /* 0x0000000300007212 */ /* 0x000fc800078efcff */
[----:B------:R-:W-:-:S07]  /*7f70*/  PRMT R8, R0, 0x7610, R8 ;  /* 0x0000761000087816 */ /* 0x000fce0000000008 */
.L_x_6730:
[----:B------:R-:W-:Y:S05]  /*7f80*/  BSYNC B0 ;  /* 0x0000000000007941 */ /* 0x000fea0003800000 */
.L_x_6729:
[----:B------:R3:W-:Y:S01]  /*7f90*/  STG.E.U8 desc[UR36][R16.64], R8 ;  /* 0x0000000810007986 */ /* 0x0007e2000c101124 */
[----:B------:R-:W-:Y:S05]  /*7fa0*/  BRA `(.L_x_6709) ;  /* 0x0000000400307947 */ /* 0x000fea0003800000 */
.L_x_6727:
        /* <DEDUP_REMOVED lines=21> */
.L_x_6734:
[----:B------:R-:W-:-:S04]  /*8100*/  LOP3.LUT R2, R3, 0x80000000, RZ, 0xc0, !PT ;  /* 0x8000000003027812 */ /* 0x000fc800078ec0ff */
[----:B------:R-:W-:-:S04]  /*8110*/  SHF.R.U32.HI R3, RZ, 0x18, R2 ;  /* 0x00000018ff037819 */ /* 0x000fc80000011602 */
[----:B------:R-:W-:-:S04]  /*8120*/  LOP3.LUT R0, R0, R3, RZ, 0xfc, !PT ;  /* 0x0000000300007212 */ /* 0x000fc800078efcff */
[----:B------:R-:W-:-:S07]  /*8130*/  PRMT R8, R0, 0x7610, R8 ;  /* 0x0000761000087816 */ /* 0x000fce0000000008 */
.L_x_6733:
[----:B------:R-:W-:Y:S05]  /*8140*/  BSYNC B0 ;  /* 0x0000000000007941 */ /* 0x000fea0003800000 */
.L_x_6732:
[----:B------:R0:W-:Y:S01]  /*8150*/  STG.E.U8 desc[UR36][R16.64], R8 ;  /* 0x0000000810007986 */ /* 0x0001e2000c101124 */
[----:B------:R-:W-:Y:S05]  /*8160*/  BRA `(.L_x_6709) ;  /* 0x0000000000c07947 */ /* 0x000fea0003800000 */
.L_x_6726:
        /* <DEDUP_REMOVED lines=26> */
.L_x_6708:
        /* <DEDUP_REMOVED lines=16> */
.L_x_6737:
[----:B------:R-:W-:Y:S05]  /*8410*/  BRA `(.L_x_6709) ;  /* 0x0000000000147947 */ /* 0x000fea0003800000 */
.L_x_6736:
[----:B------:R-:W0:Y:S02]  /*8420*/  F2I.U64.F64.TRUNC R4, R4 ;  /* 0x0000000400047311 */ /* 0x000e24000030d800 */
[----:B0-----:R2:W-:Y:S01]  /*8430*/  STG.E.64 desc[UR36][R16.64], R4 ;  /* 0x0000000410007986 */ /* 0x0015e2000c101b24 */
[----:B------:R-:W-:Y:S05]  /*8440*/  BRA `(.L_x_6709) ;  /* 0x0000000000087947 */ /* 0x000fea0003800000 */
.L_x_6735:
[----:B------:R-:W0:Y:S02]  /*8450*/  F2I.U32.F64.TRUNC R5, R4 ;  /* 0x0000000400057311 */ /* 0x000e24000030d000 */
[----:B0-----:R0:W-:Y:S02]  /*8460*/  STG.E desc[UR36][R16.64], R5 ;  /* 0x0000000510007986 */ /* 0x0011e4000c101924 */
.L_x_6709:
[----:B------:R-:W-:-:S07]  /*8470*/  VIADD R19, R19, 0x80 ;  /* 0x0000008013137836 */ /* 0x000fce0000000000 */
.L_x_6658:
[----:B------:R-:W-:Y:S05]  /*8480*/  BSYNC B6 ;  /* 0x0000000000067941 */ /* 0x000fea0003800000 */
.L_x_6657:
[----:B------:R-:W-:Y:S01]  /*8490*/  ULDC UR4, c[0x0][0x210] ;  /* 0x0000840000047ab9 */ /* 0x000fe20000000800 */
[----:B------:R-:W-:Y:S01]  /*84a0*/  BSSY B6, `(.L_x_6738) ;  /* 0x000041e000067945 */ /* 0x000fe20003800000 */
[----:B------:R-:W-:-:S13]  /*84b0*/  ISETP.GE.AND P0, PT, R19, UR4, PT ;  /* 0x0000000413007c0c */ /* 0x000fda000bf06270 */
[----:B------:R-:W-:Y:S05]  /*84c0*/  @P0 BRA `(.L_x_6739) ;  /* 0x00000040006c0947 */ /* 0x000fea0003800000 */
[----:B0-----:R-:W0:Y:S01]  /*84d0*/  LDC R6, c[0x0][0x218] ;  /* 0x00008600ff067b82 */ /* 0x001e220000000800 */
[----:B---3--:R-:W-:Y:S02]  /*84e0*/  IMAD.MOV.U32 R0, RZ, RZ, RZ ;  /* 0x000000ffff007224 */ /* 0x008fe400078e00ff */
        /* <DEDUP_REMOVED lines=292> */
[----:B------:R-:W-:-:S09]  /*9730*/  ULDC.64 UR4, c[0x0][0x340] ;  /* 0x0000d00000047ab9 */ /* 0x000fd20000000a00 */
        /* <DEDUP_REMOVED lines=8> */
.L_x_6740:
        /* <DEDUP_REMOVED lines=21> */
.L_x_6744:
[----:B------:R-:W2:Y:S02]  /*9910*/  LDG.E.U8 R2, desc[UR36][R2.64] ;  /* 0x0000002402027981 */ /* 0x000ea4000c1e1100 */
[----:B--2---:R0:W1:Y:S01]  /*9920*/  I2F.F64.U16 R4, R2 ;  /* 0x0000000200047312 */ /* 0x0040620000101800 */
[----:B------:R-:W-:Y:S05]  /*9930*/  BRA `(.L_x_6746) ;  /* 0x0000000c00707947 */ /* 0x000fea0003800000 */
.L_x_6743:
        /* <DEDUP_REMOVED lines=9> */
.L_x_6748:
[----:B------:R-:W2:Y:S02]  /*99d0*/  LDG.E R2, desc[UR36][R2.64] ;  /* 0x0000002402027981 */ /* 0x000ea4000c1e1900 */
[----:B--2---:R0:W1:Y:S01]  /*99e0*/  I2F.F64 R4, R2 ;  /* 0x0000000200047312 */ /* 0x0040620000201c00 */
[----:B------:R-:W-:Y:S05]  /*99f0*/  BRA `(.L_x_6746) ;  /* 0x0000000c00407947 */ /* 0x000fea0003800000 */
.L_x_6747:
[----:B------:R-:W2:Y:S02]  /*9a00*/  LDG.E.U16 R2, desc[UR36][R2.64] ;  /* 0x0000002402027981 */ /* 0x000ea4000c1e1500 */
[----:B--2---:R0:W1:Y:S01]  /*9a10*/  I2F.F64.S16 R4, R2 ;  /* 0x0000000200047312 */ /* 0x0040620000101c00 */
[----:B------:R-:W-:Y:S05]  /*9a20*/  BRA `(.L_x_6746) ;  /* 0x0000000c00347947 */ /* 0x000fea0003800000 */
.L_x_6742:
        /* <DEDUP_REMOVED lines=10> */
.L_x_6750:
[----:B------:R-:W2:Y:S02]  /*9ad0*/  LDG.E.U16 R0, desc[UR36][R2.64] ;  /* 0x0000002402007981 */ /* 0x000ea4000c1e1500 */
[----:B--2---:R-:W-:-:S05]  /*9ae0*/  HADD2.F32 R0, -RZ, R0.H0_H0 ;  /* 0x20000000ff007230 */ /* 0x004fca0000004100 */
[----:B------:R-:W-:-:S04]  /*9af0*/  FMUL.FTZ R0, R0, 1 ;  /* 0x3f80000000007820 */ /* 0x000fc80000410000 */
[----:B------:R0:W1:Y:S01]  /*9b00*/  F2F.F64.F32 R4, R0 ;  /* 0x0000000000047310 */ /* 0x0000620000201800 */
[----:B------:R-:W-:Y:S05]  /*9b10*/  BRA `(.L_x_6746) ;  /* 0x0000000800f87947 */ /* 0x000fea0003800000 */
.L_x_6749:
        /* <DEDUP_REMOVED lines=10> */
.L_x_6752:
[----:B------:R-:W2:Y:S02]  /*9bc0*/  LDG.E.U16 R2, desc[UR36][R2.64] ;  /* 0x0000002402027981 */ /* 0x000ea4000c1e1500 */
[----:B--2---:R-:W-:-:S05]  /*9bd0*/  HADD2.F32 R0, -RZ, R2.H0_H0 ;  /* 0x20000002ff007230 */ /* 0x004fca0000004100 */
[----:B------:R-:W-:-:S04]  /*9be0*/  FMUL.FTZ R0, R0, 1 ;  /* 0x3f80000000007820 */ /* 0x000fc80000410000 */
[----:B------:R0:W1:Y:S01]  /*9bf0*/  F2F.F64.F32 R4, R0 ;  /* 0x0000000000047310 */ /* 0x0000620000201800 */
[----:B------:R-:W-:Y:S05]  /*9c00*/  BRA `(.L_x_6746) ;  /* 0x0000000800bc7947 */ /* 0x000fea0003800000 */
.L_x_6751:
[----:B------:R0:W5:Y:S01]  /*9c10*/  LDG.E.64 R4, desc[UR36][R2.64] ;  /* 0x0000002402047981 */ /* 0x000162000c1e1b00 */
[----:B------:R-:W-:Y:S05]  /*9c20*/  BRA `(.L_x_6746) ;  /* 0x0000000800b47947 */ /* 0x000fea0003800000 */
.L_x_6741:
        /* <DEDUP_REMOVED lines=13> */
.L_x_6755:
[----:B------:R0:W5:Y:S01]  /*9d00*/  LDG.E.64 R4, desc[UR36][R2.64] ;  /* 0x0000002402047981 */ /* 0x000162000c1e1b00 */
[----:B------:R-:W-:Y:S05]  /*9d10*/  BRA `(.L_x_6746) ;  /* 0x0000000800787947 */ /* 0x000fea0003800000 */
.L_x_6754:
        /* <DEDUP_REMOVED lines=26> */
[----:B------:R-:W4:Y:S01]  /*9ec0*/  F2F.F64.F32 R4, R5 ;  /* 0x0000000500047310 */ /* 0x000f220000201800 */
[----:B------:R-:W-:Y:S05]  /*9ed0*/  BRA `(.L_x_6746) ;  /* 0x0000000800087947 */ /* 0x000fea0003800000 */
.L_x_6757:
[----:B------:R-:W2:Y:S02]  /*9ee0*/  LDG.E.U8 R2, desc[UR36][R2.64] ;  /* 0x0000002402027981 */ /* 0x000ea4000c1e1100 */
[C---:B--2---:R-:W-:Y:S02]  /*9ef0*/  IMAD.SHL.U32 R0, R2.reuse, 0x2000000, RZ ;  /* 0x0200000002007824 */ /* 0x044fe400078e00ff */
[----:B------:R-:W-:-:S03]  /*9f00*/  IMAD.SHL.U32 R5, R2, 0x1000000, RZ ;  /* 0x0100000002057824 */ /* 0x000fc600078e00ff */
[----:B------:R-:W-:-:S13]  /*9f10*/  ISETP.GE.U32.AND P0, PT, R0, 0x8000000, PT ;  /* 0x080000000000780c */ /* 0x000fda0003f06070 */
[C---:B------:R-:W-:Y:S01]  /*9f20*/  @!P0 IMAD.SHL.U32 R0, R2.reuse, 0x100, RZ ;  /* 0x0000010002008824 */ /* 0x040fe200078e00ff */
[----:B------:R-:W-:-:S04]  /*9f30*/  @P0 SHF.L.U32 R4, R2, 0x15, RZ ;  /* 0x0000001502040819 */ /* 0x000fc800000006ff */
[----:B------:R-:W-:Y:S02]  /*9f40*/  @!P0 LOP3.LUT R0, R0, 0x7f00, RZ, 0xc0, !PT ;  /* 0x00007f0000008812 */ /* 0x000fe400078ec0ff */
[----:B------:R-:W-:Y:S02]  /*9f50*/  @P0 LOP3.LUT R4, R4, 0x70000000, RZ, 0xfc, !PT ;  /* 0x7000000004040812 */ /* 0x000fe400078efcff */
[----:B------:R-:W-:-:S03]  /*9f60*/  @!P0 LOP3.LUT R0, R0, 0x3f000000, RZ, 0xfc, !PT ;  /* 0x3f00000000008812 */ /* 0x000fc600078efcff */
[----:B------:R-:W-:Y:S02]  /*9f70*/  @P0 FMUL.FTZ R4, R4, 1.9259299443872358531e-34 ;  /* 0x0780000004040820 */ /* 0x000fe40000410000 */
[----:B------:R-:W-:-:S05]  /*9f80*/  @!P0 FADD.FTZ R4, R0, -0.5 ;  /* 0xbf00000000048421 */ /* 0x000fca0000010000 */
[----:B------:R-:W-:-:S05]  /*9f90*/  LOP3.LUT R4, R4, 0x80000000, R5, 0xf8, !PT ;  /* 0x8000000004047812 */ /* 0x000fca00078ef805 */
[----:B------:R-:W-:-:S06]  /*9fa0*/  FMUL.FTZ R4, R4, 1 ;  /* 0x3f80000004047820 */ /* 0x000fcc0000410000 */
[----:B------:R-:W3:Y:S01]  /*9fb0*/  F2F.F64.F32 R4, R4 ;  /* 0x0000000400047310 */ /* 0x000ee20000201800 */
[----:B------:R-:W-:Y:S05]  /*9fc0*/  BRA `(.L_x_6746) ;  /* 0x0000000400cc7947 */ /* 0x000fea0003800000 */
.L_x_6756:
[----:B------:R-:W2:Y:S02]  /*9fd0*/  LDG.E.U16 R0, desc[UR36][R2.64] ;  /* 0x0000002402007981 */ /* 0x000ea4000c1e1500 */
[----:B--2---:R-:W-:-:S04]  /*9fe0*/  IMAD.U32 R0, R0, 0x10000, RZ ;  /* 0x0001000000007824 */ /* 0x004fc800078e00ff */
[----:B------:R-:W-:-:S04]  /*9ff0*/  FMUL.FTZ R0, R0, 1 ;  /* 0x3f80000000007820 */ /* 0x000fc80000410000 */
[----:B------:R1:W2:Y:S01]  /*a000*/  F2F.F64.F32 R4, R0 ;  /* 0x0000000000047310 */ /* 0x0002a20000201800 */
[----:B------:R-:W-:Y:S05]  /*a010*/  BRA `(.L_x_6746) ;  /* 0x0000000400b87947 */ /* 0x000fea0003800000 */
.L_x_6753:
        /* <DEDUP_REMOVED lines=11> */
.L_x_6760:
        /* <DEDUP_REMOVED lines=21> */
.L_x_6764:
[----:B------:R-:W-:Y:S05]  /*a220*/  BSYNC B1 ;  /* 0x0000000000017941 */ /* 0x000fea0003800000 */
.L_x_6763:
[----:B------:R-:W-:Y:S01]  /*a230*/  LEA R3, R0, 0x3b800000, 0x17 ;  /* 0x3b80000000037811 */ /* 0x000fe200078eb8ff */
[----:B------:R-:W-:-:S05]  /*a240*/  IMAD.SHL.U32 R0, R2, 0x100000, RZ ;  /* 0x0010000002007824 */ /* 0x000fca00078e00ff */
[----:B------:R-:W-:-:S07]  /*a250*/  LOP3.LUT R0, R3, R0, R4, 0xfe, !PT ;  /* 0x0000000003007212 */ /* 0x000fce00078efe04 */
.L_x_6762:
[----:B------:R-:W-:Y:S05]  /*a260*/  BSYNC B0 ;  /* 0x0000000000007941 */ /* 0x000fea0003800000 */
.L_x_6761:
[----:B------:R-:W-:-:S04]  /*a270*/  FMUL.FTZ R0, R0, 1 ;  /* 0x3f80000000007820 */ /* 0x000fc80000410000 */
[----:B------:R0:W1:Y:S01]  /*a280*/  F2F.F64.F32 R4, R0 ;  /* 0x0000000000047310 */ /* 0x0000620000201800 */
[----:B------:R-:W-:Y:S05]  /*a290*/  BRA `(.L_x_6746) ;  /* 0x0000000400187947 */ /* 0x000fea0003800000 */
.L_x_6759:
        /* <DEDUP_REMOVED lines=21> */
.L_x_6768:
[----:B------:R-:W-:Y:S05]  /*a3f0*/  BSYNC B1 ;  /* 0x0000000000017941 */ /* 0x000fea0003800000 */
.L_x_6767:
[----:B------:R-:W-:Y:S01]  /*a400*/  LEA R3, R0, 0x37800000, 0x17 ;  /* 0x3780000000037811 */ /* 0x000fe200078eb8ff */
[----:B------:R-:W-:-:S05]  /*a410*/  IMAD.SHL.U32 R0, R2, 0x200000, RZ ;  /* 0x0020000002007824 */ /* 0x000fca00078e00ff */
[----:B------:R-:W-:-:S07]  /*a420*/  LOP3.LUT R0, R3, R0, R4, 0xfe, !PT ;  /* 0x0000000003007212 */ /* 0x000fce00078efe04 */
.L_x_6766:
[----:B------:R-:W-:Y:S05]  /*a430*/  BSYNC B0 ;  /* 0x0000000000007941 */ /* 0x000fea0003800000 */
.L_x_6765:
[----:B------:R-:W-:-:S04]  /*a440*/  FMUL.FTZ R0, R0, 1 ;  /* 0x3f80000000007820 */ /* 0x000fc80000410000 */
[----:B------:R0:W1:Y:S01]  /*a450*/  F2F.F64.F32 R4, R0 ;  /* 0x0000000000047310 */ /* 0x0000620000201800 */
[----:B------:R-:W-:Y:S05]  /*a460*/  BRA `(.L_x_6746) ;  /* 0x0000000000a47947 */ /* 0x000fea0003800000 */
.L_x_6758:
        /* <DEDUP_REMOVED lines=14> */
.L_x_6772:
[----:B------:R-:W-:Y:S05]  /*a550*/  BSYNC B0 ;  /* 0x0000000000007941 */ /* 0x000fea0003800000 */
.L_x_6771:
[----:B------:R-:W-:-:S04]  /*a560*/  FMUL.FTZ R0, R0, 1 ;  /* 0x3f80000000007820 */ /* 0x000fc80000410000 */
[----:B------:R0:W1:Y:S01]  /*a570*/  F2F.F64.F32 R4, R0 ;  /* 0x0000000000047310 */ /* 0x0000620000201800 */
[----:B------:R-:W-:Y:S05]  /*a580*/  BRA `(.L_x_6746) ;  /* 0x00000000005c7947 */ /* 0x000fea0003800000 */
.L_x_6745:
        /* <DEDUP_REMOVED lines=16> */
.L_x_6773:
[----:B------:R-:W-:Y:S01]  /*a690*/  CS2R R4, SRZ ;  /* 0x0000000000047805 */ /* 0x000fe2000001ff00 */
[----:B------:R-:W-:Y:S06]  /*a6a0*/  BRA `(.L_x_6746) ;  /* 0x0000000000147947 */ /* 0x000fec0003800000 */
.L_x_6770:
[----:B------:R-:W2:Y:S02]  /*a6b0*/  LDG.E.64 R4, desc[UR36][R2.64] ;  /* 0x0000002402047981 */ /* 0x000ea4000c1e1b00 */
[----:B--2---:R-:W0:Y:S01]  /*a6c0*/  I2F.F64.U64 R4, R4 ;  /* 0x0000000400047312 */ /* 0x004e220000301800 */
[----:B------:R-:W-:Y:S05]  /*a6d0*/  BRA `(.L_x_6746) ;  /* 0x0000000000087947 */ /* 0x000fea0003800000 */
.L_x_6769:
[----:B------:R-:W2:Y:S02]  /*a6e0*/  LDG.E R2, desc[UR36][R2.64] ;  /* 0x0000002402027981 */ /* 0x000ea4000c1e1900 */
[----:B--2---:R0:W1:Y:S02]  /*a6f0*/  I2F.F64.U32 R4, R2 ;  /* 0x0000000200047312 */ /* 0x0040640000201800 */
.L_x_6746:
[----:B------:R-:W-:Y:S01]  /*a700*/  ULDC.64 UR4, c[0x0][0x420] ;  /* 0x0001080000047ab9 */ /* 0x000fe20000000a00 */
[----:B------:R-:W-:Y:S01]  /*a710*/  BSSY B1, `(.L_x_6774) ;  /* 0x00000e4000017945 */ /* 0x000fe20003800000 */
[----:B012345:R-:W-:Y:S01]  /*a720*/  DMUL R2, R4, UR4 ;  /* 0x0000000404027c28 */ /* 0x03ffe20008000000 */
        /* <DEDUP_REMOVED lines=57> */
[----:B------:R-:W-:Y:S01]  /*aac0*/  @!P0 IMAD.IADD R4, R4, 0x1, -R3 ;  /* 0x0000000104048824 */ /* 0x000fe200078e0a03 */
[----:B------:R-:W-:-:S04]  /*aad0*/  @!P0 LEA R3, R3, R9, 0x14 ;  /* 0x0000000903038211 */ /* 0x000fc800078ea0ff */
[----:B------:R-:W-:Y:S01]  /*aae0*/  @!P0 LEA R5, R4, 0x3ff00000, 0x14 ;  /* 0x3ff0000004058811 */ /* 0x000fe200078ea0ff */
[----:B------:R-:W-:-:S06]  /*aaf0*/  @!P0 IMAD.MOV.U32 R4, RZ, RZ, RZ ;  /* 0x000000ffff048224 */ /* 0x000fcc00078e00ff */
[----:B------:R-:W-:-:S11]  /*ab00*/  @!P0 DMUL R22, R2, R4 ;  /* 0x0000000402168228 */ /* 0x000fd60000000000 */
.L_x_6777:
[----:B------:R-:W-:Y:S05]  /*ab10*/  BSYNC B0 ;  /* 0x0000000000007941 */ /* 0x000fea0003800000 */
.L_x_6776:
        /* <DEDUP_REMOVED lines=9> */
[----:B------:R-:W-:Y:S02]  /*abb0*/  @!P0 IMAD.MOV.U32 R3, RZ, RZ, R5 ;  /* 0x000000ffff038224 */ /* 0x000fe400078e0005 */
[----:B------:R-:W-:Y:S02]  /*abc0*/  @!P0 IMAD.MOV.U32 R2, RZ, RZ, R4 ;  /* 0x000000ffff028224 */ /* 0x000fe400078e0004 */
[----:B------:R-:W-:-:S05]  /*abd0*/  VIADD R0, R3, 0xffffffff ;  /* 0xffffffff03007836 */ /* 0x000fca0000000000 */
[----:B------:R-:W-:Y:S01]  /*abe0*/  ISETP.GE.U32.AND P1, PT, R0, 0x7fefffff, PT ;  /* 0x7fefffff0000780c */ /* 0x000fe20003f26070 */
[----:B------:R-:W-:Y:S01]  /*abf0*/  IMAD.MOV.U32 R0, RZ, RZ, -0x3ff ;  /* 0xfffffc01ff007424 */ /* 0x000fe200078e00ff */
[----:B------:R-:W-:-:S11]  /*ac00*/  @!P0 MOV R0, 0xfffffbcb ;  /* 0xfffffbcb00008802 */ /* 0x000fd60000000f00 */
        /* <DEDUP_REMOVED lines=70> */
.L_x_6779:
        /* <DEDUP_REMOVED lines=19> */
[----:B------:R-:W-:Y:S05]  /*b1a0*/  CALL.REL.NOINC `($__internal_7_$__cuda_sm20_div_rn_f64_full) ;  /* 0x0000005400b87944 */ /* 0x000fea0003c00000 */
[----:B------:R-:W-:-:S07]  /*b1b0*/  IMAD.MOV.U32 R2, RZ, RZ, R4 ;  /* 0x000000ffff027224 */ /* 0x000fce00078e0004 */
.L_x_6782:
[----:B------:R-:W-:Y:S05]  /*b1c0*/  BSYNC B3 ;  /* 0x0000000000037941 */ /* 0x000fea0003800000 */
.L_x_6781:
        /* <DEDUP_REMOVED lines=29> */
.L_x_6780:
[----:B------:R-:W-:Y:S05]  /*b3a0*/  BSYNC B2 ;  /* 0x0000000000027941 */ /* 0x000fea0003800000 */
.L_x_6778:
        /* <DEDUP_REMOVED lines=23> */
.L_x_6784:
[----:B------:R-:W-:Y:S05]  /*b520*/  BSYNC B2 ;  /* 0x0000000000027941 */ /* 0x000fea0003800000 */
.L_x_6783:
[----:B------:R-:W-:Y:S02]  /*b530*/  IMAD.MOV.U32 R4, RZ, RZ, R2 ;  /* 0x000000ffff047224 */ /* 0x000fe400078e0002 */
[----:B------:R-:W-:-:S07]  /*b540*/  IMAD.MOV.U32 R5, RZ, RZ, R3 ;  /* 0x000000ffff057224 */ /* 0x000fce00078e0003 */
.L_x_6775:
[----:B------:R-:W-:Y:S05]  /*b550*/  BSYNC B1 ;  /* 0x0000000000017941 */ /* 0x000fea0003800000 */
.L_x_6774:
        /* <DEDUP_REMOVED lines=15> */
.L_x_6788:
[----:B------:R-:W0:Y:S02]  /*b650*/  F2I.S64.F64.TRUNC R4, R4 ;  /* 0x0000000400047311 */ /* 0x000e24000030d900 */
[----:B0-----:R-:W-:-:S05]  /*b660*/  IMAD.MOV.U32 R3, RZ, RZ, R4 ;  /* 0x000000ffff037224 */ /* 0x001fca00078e0004 */
[----:B------:R0:W-:Y:S01]  /*b670*/  STG.E.U8 desc[UR36][R16.64], R3 ;  /* 0x0000000310007986 */ /* 0x0001e2000c101124 */
[----:B------:R-:W-:Y:S05]  /*b680*/  BRA `(.L_x_6790) ;  /* 0x0000000c00f87947 */ /* 0x000fea0003800000 */
.L_x_6787:
        /* <DEDUP_REMOVED lines=9> */
.L_x_6792:
[----:B------:R-:W0:Y:S02]  /*b720*/  F2I.F64.TRUNC R5, R4 ;  /* 0x0000000400057311 */ /* 0x000e24000030d100 */
[----:B0-----:R0:W-:Y:S01]  /*b730*/  STG.E desc[UR36][R16.64], R5 ;  /* 0x0000000510007986 */ /* 0x0011e2000c101924 */
[----:B------:R-:W-:Y:S05]  /*b740*/  BRA `(.L_x_6790) ;  /* 0x0000000c00c87947 */ /* 0x000fea0003800000 */
.L_x_6791:
[----:B------:R-:W0:Y:S02]  /*b750*/  F2I.F64.TRUNC R5, R4 ;  /* 0x0000000400057311 */ /* 0x000e24000030d100 */
[----:B0-----:R0:W-:Y:S01]  /*b760*/  STG.E.U16 desc[UR36][R16.64], R5 ;  /* 0x0000000510007986 */ /* 0x0011e2000c101524 */
[----:B------:R-:W-:Y:S05]  /*b770*/  BRA `(.L_x_6790) ;  /* 0x0000000c00bc7947 */ /* 0x000fea0003800000 */
.L_x_6786:
        /* <DEDUP_REMOVED lines=13> */
.L_x_6794:
        /* <DEDUP_REMOVED lines=8> */
.L_x_6793:
        /* <DEDUP_REMOVED lines=14> */
.L_x_6796:
        /* <DEDUP_REMOVED lines=9> */
.L_x_6795:
[----:B------:R0:W-:Y:S01]  /*ba40*/  STG.E.64 desc[UR36][R16.64], R4 ;  /* 0x0000000410007986 */ /* 0x0001e2000c101b24 */
[----:B------:R-:W-:Y:S05]  /*ba50*/  BRA `(.L_x_6790) ;  /* 0x0000000c00047947 */ /* 0x000fea0003800000 */
.L_x_6785:
        /* <DEDUP_REMOVED lines=12> */
.L_x_6799:
[----:B------:R-:W-:-:S05]  /*bb20*/  CS2R R6, SRZ ;  /* 0x0000000000067805 */ /* 0x000fca000001ff00 */
[----:B------:R0:W-:Y:S01]  /*bb30*/  STG.E.128 desc[UR36][R16.64], R4 ;  /* 0x0000000410007986 */ /* 0x0001e2000c101d24 */
[----:B------:R-:W-:Y:S05]  /*bb40*/  BRA `(.L_x_6790) ;  /* 0x0000000800c87947 */ /* 0x000fea0003800000 */
.L_x_6798:
        /* <DEDUP_REMOVED lines=25> */
.L_x_6803:
[----:B------:R-:W-:Y:S05]  /*bce0*/  BSYNC B0 ;  /* 0x0000000000007941 */ /* 0x000fea0003800000 */
.L_x_6802:
[----:B------:R-:W-:-:S05]  /*bcf0*/  LOP3.LUT R3, R0, R3, RZ, 0xfc, !PT ;  /* 0x0000000300037212 */ /* 0x000fca00078efcff */
[----:B------:R0:W-:Y:S01]  /*bd00*/  STG.E.U8 desc[UR36][R16.64], R3 ;  /* 0x0000000310007986 */ /* 0x0001e2000c101124 */
[----:B------:R-:W-:Y:S05]  /*bd10*/  BRA `(.L_x_6790) ;  /* 0x0000000800547947 */ /* 0x000fea0003800000 */
.L_x_6801:
        /* <DEDUP_REMOVED lines=17> */
.L_x_6805:
[----:B------:R-:W-:Y:S01]  /*be30*/  IMAD.MOV.U32 R0, RZ, RZ, 0x7f ;  /* 0x0000007fff007424 */ /* 0x000fe200078e00ff */
[----:B------:R-:W-:-:S04]  /*be40*/  ISETP.GT.U32.AND P0, PT, R2, 0x7f800000, PT ;  /* 0x7f8000000200780c */ /* 0x000fc80003f04070 */
[----:B------:R-:W-:-:S09]  /*be50*/  SEL R0, R0, 0x7c, P0 ;  /* 0x0000007c00007807 */ /* 0x000fd20000000000 */
.L_x_6806:
[----:B------:R-:W-:Y:S05]  /*be60*/  BSYNC B0 ;  /* 0x0000000000007941 */ /* 0x000fea0003800000 */
.L_x_6804:
[----:B------:R-:W-:-:S04]  /*be70*/  LOP3.LUT R2, R3, 0x80000000, RZ, 0xc0, !PT ;  /* 0x8000000003027812 */ /* 0x000fc800078ec0ff */
[----:B------:R-:W-:-:S04]  /*be80*/  SHF.R.U32.HI R3, RZ, 0x18, R2 ;  /* 0x00000018ff037819 */ /* 0x000fc80000011602 */
[----:B------:R-:W-:-:S05]  /*be90*/  LOP3.LUT R3, R0, R3, RZ, 0xfc, !PT ;  /* 0x0000000300037212 */ /* 0x000fca00078efcff */
[----:B------:R0:W-:Y:S01]  /*bea0*/  STG.E.U8 desc[UR36][R16.64], R3 ;  /* 0x0000000310007986 */ /* 0x0001e2000c101124 */
[----:B------:R-:W-:Y:S05]  /*beb0*/  BRA `(.L_x_6790) ;  /* 0x0000000400ec7947 */ /* 0x000fea0003800000 */
.L_x_6800:
        /* <DEDUP_REMOVED lines=8> */
.L_x_6797:
        /* <DEDUP_REMOVED lines=11> */
.L_x_6809:
        /* <DEDUP_REMOVED lines=21> */
.L_x_6812:
[----:B------:R-:W-:-:S04]  /*c140*/  LOP3.LUT R2, R3, 0x80000000, RZ, 0xc0, !PT ;  /* 0x8000000003027812 */ /* 0x000fc800078ec0ff */
[----:B------:R-:W-:-:S04]  /*c150*/  SHF.R.U32.HI R3, RZ, 0x18, R2 ;  /* 0x00000018ff037819 */ /* 0x000fc80000011602 */
[----:B------:R-:W-:-:S04]  /*c160*/  LOP3.LUT R0, R0, R3, RZ, 0xfc, !PT ;  /* 0x0000000300007212 */ /* 0x000fc800078efcff */
[----:B------:R-:W-:-:S07]  /*c170*/  PRMT R8, R0, 0x7610, R8 ;  /* 0x0000761000087816 */ /* 0x000fce0000000008 */
.L_x_6811:
[----:B------:R-:W-:Y:S05]  /*c180*/  BSYNC B0 ;  /* 0x0000000000007941 */ /* 0x000fea0003800000 */
.L_x_6810:
[----:B------:R0:W-:Y:S01]  /*c190*/  STG.E.U8 desc[UR36][R16.64], R8 ;  /* 0x0000000810007986 */ /* 0x0001e2000c101124 */
[----:B------:R-:W-:Y:S05]  /*c1a0*/  BRA `(.L_x_6790) ;  /* 0x0000000400307947 */ /* 0x000fea0003800000 */
.L_x_6808:
        /* <DEDUP_REMOVED lines=21> */
.L_x_6815:
[----:B------:R-:W-:-:S04]  /*c300*/  LOP3.LUT R2, R3, 0x80000000, RZ, 0xc0, !PT ;  /* 0x8000000003027812 */ /* 0x000fc800078ec0ff */
[----:B------:R-:W-:-:S04]  /*c310*/  SHF.R.U32.HI R3, RZ, 0x18, R2 ;  /* 0x00000018ff037819 */ /* 0x000fc80000011602 */
[----:B------:R-:W-:-:S04]  /*c320*/  LOP3.LUT R0, R0, R3, RZ, 0xfc, !PT ;  /* 0x0000000300007212 */ /* 0x000fc800078efcff */
[----:B------:R-:W-:-:S07]  /*c330*/  PRMT R8, R0, 0x7610, R8 ;  /* 0x0000761000087816 */ /* 0x000fce0000000008 */
.L_x_6814:
[----:B------:R-:W-:Y:S05]  /*c340*/  BSYNC B0 ;  /* 0x0000000000007941 */ /* 0x000fea0003800000 */
.L_x_6813:
[----:B------:R3:W-:Y:S01]  /*c350*/  STG.E.U8 desc[UR36][R16.64], R8 ;  /* 0x0000000810007986 */ /* 0x0007e2000c101124 */
[----:B------:R-:W-:Y:S05]  /*c360*/  BRA `(.L_x_6790) ;  /* 0x0000000000c07947 */ /* 0x000fea0003800000 */
.L_x_6807:
        /* <DEDUP_REMOVED lines=26> */
.L_x_6789:
[----:B------:R-:W-:Y:S01]  /*c510*/  MOV R0, 0x0 ;  /* 0x0000000000007802 */ /* 0x000fe20000000f00 */
[----:B------:R-:W-:Y:S01]  /*c520*/  ULDC.64 UR4, c[0x4][0x128] ;  /* 0x01004a0000047ab9 */ /* 0x000fe20000000a00 */
[----:B------:R-:W-:Y:S01]  /*c530*/  ULDC.64 UR6, c[0x4][0x10] ;  /* 0x0100040000067ab9 */ /* 0x000fe20000000a00 */
[----:B------:R-:W-:Y:S01]  /*c540*/  MOV R4, UR4 ;  /* 0x0000000400047c02 */ /* 0x000fe20008000f00 */
        /* <DEDUP_REMOVED lines=12> */
.L_x_6818:
[----:B------:R-:W-:Y:S05]  /*c610*/  BRA `(.L_x_6790) ;  /* 0x0000000000147947 */ /* 0x000fea0003800000 */
.L_x_6817:
[----:B------:R-:W0:Y:S02]  /*c620*/  F2I.U64.F64.TRUNC R4, R4 ;  /* 0x0000000400047311 */ /* 0x000e24000030d800 */
[----:B0-----:R2:W-:Y:S01]  /*c630*/  STG.E.64 desc[UR36][R16.64], R4 ;  /* 0x0000000410007986 */ /* 0x0015e2000c101b24 */
[----:B------:R-:W-:Y:S05]  /*c640*/  BRA `(.L_x_6790) ;  /* 0x0000000000087947 */ /* 0x000fea0003800000 */
.L_x_6816:
[----:B------:R-:W0:Y:S02]  /*c650*/  F2I.U32.F64.TRUNC R5, R4 ;  /* 0x0000000400057311 */ /* 0x000e24000030d000 */
[----:B0-----:R0:W-:Y:S02]  /*c660*/  STG.E desc[UR36][R16.64], R5 ;  /* 0x0000000510007986 */ /* 0x0011e4000c101924 */
.L_x_6790:
[----:B------:R-:W-:-:S07]  /*c670*/  VIADD R19, R19, 0x80 ;  /* 0x0000008013137836 */ /* 0x000fce0000000000 */
.L_x_6739:
[----:B------:R-:W-:Y:S05]  /*c680*/  BSYNC B6 ;  /* 0x0000000000067941 */ /* 0x000fea0003800000 */
.L_x_6738:
[----:B------:R-:W-:Y:S02]  /*c690*/  ULDC UR4, c[0x0][0x210] ;  /* 0x0000840000047ab9 */ /* 0x000fe40000000800 */
[----:B------:R-:W-:-:S13]  /*c6a0*/  ISETP.GE.AND P0, PT, R19, UR4, PT ;  /* 0x0000000413007c0c */ /* 0x000fda000bf06270 */
[----:B------:R-:W-:Y:S05]  /*c6b0*/  @P0 EXIT ;  /* 0x000000000000094d */ /* 0x000fea0003800000 */
[----:B0-----:R-:W0:Y:S01]  /*c6c0*/  LDC R6, c[0x0][0x218] ;  /* 0x00008600ff067b82 */ /* 0x001e220000000800 */
[----:B-1234-:R-:W-:Y:S01]  /*c6d0*/  HFMA2.MMA R16, -RZ, RZ, 0, 0 ;  /* 0x00000000ff107435 */ /* 0x01efe200000001ff */
        /* <DEDUP_REMOVED lines=301> */
.L_x_6819:
        /* <DEDUP_REMOVED lines=21> */
.L_x_6823:
[----:B------:R-:W2:Y:S02]  /*db00*/  LDG.E.U8 R2, desc[UR36][R2.64] ;  /* 0x0000002402027981 */ /* 0x000ea4000c1e1100 */
[----:B--2---:R0:W1:Y:S01]  /*db10*/  I2F.F64.U16 R4, R2 ;  /* 0x0000000200047312 */ /* 0x0040620000101800 */
[----:B------:R-:W-:Y:S05]  /*db20*/  BRA `(.L_x_6825) ;  /* 0x0000000c00707947 */ /* 0x000fea0003800000 */
.L_x_6822:
        /* <DEDUP_REMOVED lines=9> */
.L_x_6827:
[----:B------:R-:W2:Y:S02]  /*dbc0*/  LDG.E R2, desc[UR36][R2.64] ;  /* 0x0000002402027981 */ /* 0x000ea4000c1e1900 */
[----:B--2---:R0:W1:Y:S01]  /*dbd0*/  I2F.F64 R4, R2 ;  /* 0x0000000200047312 */ /* 0x0040620000201c00 */
[----:B------:R-:W-:Y:S05]  /*dbe0*/  BRA `(.L_x_6825) ;  /* 0x0000000c00407947 */ /* 0x000fea0003800000 */
.L_x_6826:
[----:B------:R-:W2:Y:S02]  /*dbf0*/  LDG.E.U16 R2, desc[UR36][R2.64] ;  /* 0x0000002402027981 */ /* 0x000ea4000c1e1500 */
[----:B--2---:R0:W1:Y:S01]  /*dc00*/  I2F.F64.S16 R4, R2 ;  /* 0x0000000200047312 */ /* 0x0040620000101c00 */
[----:B------:R-:W-:Y:S05]  /*dc10*/  BRA `(.L_x_6825) ;  /* 0x0000000c00347947 */ /* 0x000fea0003800000 */
.L_x_6821:
        /* <DEDUP_REMOVED lines=10> */
.L_x_6829:
[----:B------:R-:W2:Y:S02]  /*dcc0*/  LDG.E.U16 R0, desc[UR36][R2.64] ;  /* 0x0000002402007981 */ /* 0x000ea4000c1e1500 */
[----:B--2---:R-:W-:-:S05]  /*dcd0*/  HADD2.F32 R0, -RZ, R0.H0_H0 ;  /* 0x20000000ff007230 */ /* 0x004fca0000004100 */
[----:B------:R-:W-:-:S04]  /*dce0*/  FMUL.FTZ R0, R0, 1 ;  /* 0x3f80000000007820 */ /* 0x000fc80000410000 */
[----:B------:R0:W1:Y:S01]  /*dcf0*/  F2F.F64.F32 R4, R0 ;  /* 0x0000000000047310 */ /* 0x0000620000201800 */
[----:B------:R-:W-:Y:S05]  /*dd00*/  BRA `(.L_x_6825) ;  /* 0x0000000800f87947 */ /* 0x000fea0003800000 */
.L_x_6828:
        /* <DEDUP_REMOVED lines=10> */
.L_x_6831:
[----:B------:R-:W2:Y:S02]  /*ddb0*/  LDG.E.U16 R2, desc[UR36][R2.64] ;  /* 0x0000002402027981 */ /* 0x000ea4000c1e1500 */
[----:B--2---:R-:W-:-:S05]  /*ddc0*/  HADD2.F32 R0, -RZ, R2.H0_H0 ;  /* 0x20000002ff007230 */ /* 0x004fca0000004100 */
[----:B------:R-:W-:-:S04]  /*ddd0*/  FMUL.FTZ R0, R0, 1 ;  /* 0x3f80000000007820 */ /* 0x000fc80000410000 */
[----:B------:R0:W1:Y:S01]  /*dde0*/  F2F.F64.F32 R4, R0 ;  /* 0x0000000000047310 */ /* 0x0000620000201800 */
[----:B------:R-:W-:Y:S05]  /*ddf0*/  BRA `(.L_x_6825) ;  /* 0x0000000800bc7947 */ /* 0x000fea0003800000 */
.L_x_6830:
[----:B------:R0:W5:Y:S01]  /*de00*/  LDG.E.64 R4, desc[UR36][R2.64] ;  /* 0x0000002402047981 */ /* 0x000162000c1e1b00 */
[----:B------:R-:W-:Y:S05]  /*de10*/  BRA `(.L_x_6825) ;  /* 0x0000000800b47947 */ /* 0x000fea0003800000 */
.L_x_6820:
        /* <DEDUP_REMOVED lines=13> */
.L_x_6834:
[----:B------:R0:W5:Y:S01]  /*def0*/  LDG.E.64 R4, desc[UR36][R2.64] ;  /* 0x0000002402047981 */ /* 0x000162000c1e1b00 */
[----:B------:R-:W-:Y:S05]  /*df00*/  BRA `(.L_x_6825) ;  /* 0x0000000800787947 */ /* 0x000fea0003800000 */
.L_x_6833:
        /* <DEDUP_REMOVED lines=28> */
.L_x_6836:
        /* <DEDUP_REMOVED lines=15> */
.L_x_6835:
[----:B------:R-:W2:Y:S02]  /*e1c0*/  LDG.E.U16 R0, desc[UR36][R2.64] ;  /* 0x0000002402007981 */ /* 0x000ea4000c1e1500 */
[----:B--2---:R-:W-:-:S05]  /*e1d0*/  SHF.L.U32 R0, R0, 0x10, RZ ;  /* 0x0000001000007819 */ /* 0x004fca00000006ff */
[----:B------:R-:W-:-:S04]  /*e1e0*/  FMUL.FTZ R0, R0, 1 ;  /* 0x3f80000000007820 */ /* 0x000fc80000410000 */
[----:B------:R0:W1:Y:S01]  /*e1f0*/  F2F.F64.F32 R4, R0 ;  /* 0x0000000000047310 */ /* 0x0000620000201800 */
[----:B------:R-:W-:Y:S05]  /*e200*/  BRA `(.L_x_6825) ;  /* 0x0000000400b87947 */ /* 0x000fea0003800000 */
.L_x_6832:
        /* <DEDUP_REMOVED lines=9> */
[----:B--2---:R2:W3:Y:S01]  /*e2a0*/  I2F.F64.U16 R4, R2 ;  /* 0x0000000200047312 */ /* 0x0044e20000101800 */
[----:B------:R-:W-:Y:S05]  /*e2b0*/  BRA `(.L_x_6825) ;  /* 0x00000004008c7947 */ /* 0x000fea0003800000 */
.L_x_6839:
        /* <DEDUP_REMOVED lines=21> */
.L_x_6843:
[----:B------:R-:W-:Y:S05]  /*e410*/  BSYNC B1 ;  /* 0x0000000000017941 */ /* 0x000fea0003800000 */
.L_x_6842:
[----:B------:R-:W-:Y:S01]  /*e420*/  LEA R3, R0, 0x3b800000, 0x17 ;  /* 0x3b80000000037811 */ /* 0x000fe200078eb8ff */
[----:B------:R-:W-:-:S05]  /*e430*/  IMAD.SHL.U32 R0, R2, 0x100000, RZ ;  /* 0x0010000002007824 */ /* 0x000fca00078e00ff */
[----:B------:R-:W-:-:S07]  /*e440*/  LOP3.LUT R0, R3, R0, R4, 0xfe, !PT ;  /* 0x0000000003007212 */ /* 0x000fce00078efe04 */
.L_x_6841:
[----:B------:R-:W-:Y:S05]  /*e450*/  BSYNC B0 ;  /* 0x0000000000007941 */ /* 0x000fea0003800000 */
.L_x_6840:
[----:B------:R-:W-:-:S04]  /*e460*/  FMUL.FTZ R0, R0, 1 ;  /* 0x3f80000000007820 */ /* 0x000fc80000410000 */
[----:B------:R4:W0:Y:S01]  /*e470*/  F2F.F64.F32 R4, R0 ;  /* 0x0000000000047310 */ /* 0x0008220000201800 */
[----:B------:R-:W-:Y:S05]  /*e480*/  BRA `(.L_x_6825) ;  /* 0x0000000400187947 */ /* 0x000fea0003800000 */
.L_x_6838:
        /* <DEDUP_REMOVED lines=21> */
.L_x_6847:
[----:B------:R-:W-:Y:S05]  /*e5e0*/  BSYNC B1 ;  /* 0x0000000000017941 */ /* 0x000fea0003800000 */
.L_x_6846:
[----:B------:R-:W-:Y:S02]  /*e5f0*/  LEA R3, R0, 0x37800000, 0x17 ;  /* 0x3780000000037811 */ /* 0x000fe400078eb8ff */
[----:B------:R-:W-:-:S04]  /*e600*/  SHF.L.U32 R0, R2, 0x15, RZ ;  /* 0x0000001502007819 */ /* 0x000fc800000006ff */
[----:B------:R-:W-:-:S07]  /*e610*/  LOP3.LUT R0, R3, R0, R4, 0xfe, !PT ;  /* 0x0000000003007212 */ /* 0x000fce00078efe04 */
.L_x_6845:
[----:B------:R-:W-:Y:S05]  /*e620*/  BSYNC B0 ;  /* 0x0000000000007941 */ /* 0x000fea0003800000 */
.L_x_6844:
[----:B------:R-:W-:-:S04]  /*e630*/  FMUL.FTZ R0, R0, 1 ;  /* 0x3f80000000007820 */ /* 0x000fc80000410000 */
[----:B------:R0:W1:Y:S01]  /*e640*/  F2F.F64.F32 R4, R0 ;  /* 0x0000000000047310 */ /* 0x0000620000201800 */
[----:B------:R-:W-:Y:S05]  /*e650*/  BRA `(.L_x_6825) ;  /* 0x0000000000a47947 */ /* 0x000fea0003800000 */
.L_x_6837:
        /* <DEDUP_REMOVED lines=14> */
.L_x_6851:
[----:B------:R-:W-:Y:S05]  /*e740*/  BSYNC B0 ;  /* 0x0000000000007941 */ /* 0x000fea0003800000 */
.L_x_6850:
[----:B------:R-:W-:-:S04]  /*e750*/  FMUL.FTZ R0, R0, 1 ;  /* 0x3f80000000007820 */ /* 0x000fc80000410000 */
[----:B------:R0:W1:Y:S01]  /*e760*/  F2F.F64.F32 R4, R0 ;  /* 0x0000000000047310 */ /* 0x0000620000201800 */
[----:B------:R-:W-:Y:S05]  /*e770*/  BRA `(.L_x_6825) ;  /* 0x00000000005c7947 */ /* 0x000fea0003800000 */
.L_x_6824:
[----:B------:R-:W-:Y:S01]  /*e780*/  MOV R0, 0x0 ;  /* 0x0000000000007802 */ /* 0x000fe20000000f00 */
[----:B------:R-:W-:Y:S01]  /*e790*/  ULDC.64 UR4, c[0x4][0x128] ;  /* 0x01004a0000047ab9 */ /* 0x000fe20000000a00 */
[----:B------:R-:W-:Y:S01]  /*e7a0*/  ULDC.64 UR6, c[0x4][0x8] ;  /* 0x0100020000067ab9 */ /* 0x000fe20000000a00 */
[----:B------:R-:W-:Y:S01]  /*e7b0*/  IMAD.U32 R4, RZ, RZ, UR4 ;  /* 0x00000004ff047e24 */ /* 0x000fe2000f8e00ff */
[----:B------:R0:W1:Y:S01]  /*e7c0*/  LDC.64 R2, c[0x4][R0] ;  /* 0x0100000000027b82 */ /* 0x0000620000000a00 */
[----:B------:R-:W-:Y:S01]  /*e7d0*/  IMAD.U32 R5, RZ, RZ, UR5 ;  /* 0x00000005ff057e24 */ /* 0x000fe2000f8e00ff */
[----:B------:R-:W-:Y:S01]  /*e7e0*/  ULDC.64 UR4, c[0x4][0x130] ;  /* 0x01004c0000047ab9 */ /* 0x000fe20000000a00 */
[----:B------:R-:W-:Y:S01]  /*e7f0*/  HFMA2.MMA R8, -RZ, RZ, 0, 4.64916229248046875e-06 ;  /* 0x0000004eff087435 */ /* 0x000fe200000001ff */
[----:B------:R-:W-:Y:S02]  /*e800*/  IMAD.U32 R6, RZ, RZ, UR4 ;  /* 0x00000004ff067e24 */ /* 0x000fe4000f8e00ff */
[----:B------:R-:W-:-:S02]  /*e810*/  IMAD.U32 R7, RZ, RZ, UR5 ;  /* 0x00000005ff077e24 */ /* 0x000fc4000f8e00ff */
[----:B------:R-:W-:Y:S02]  /*e820*/  IMAD.U32 R10, RZ, RZ, UR6 ;  /* 0x00000006ff0a7e24 */ /* 0x000fe4000f8e00ff */
[----:B------:R-:W-:Y:S02]  /*e830*/  IMAD.U32 R11, RZ, RZ, UR7 ;  /* 0x00000007ff0b7e24 */ /* 0x000fe4000f8e00ff */
[----:B------:R-:W-:Y:S02]  /*e840*/  IMAD.MOV.U32 R12, RZ, RZ, 0x1 ;  /* 0x00000001ff0c7424 */ /* 0x000fe400078e00ff */
[----:B0-----:R-:W-:-:S07]  /*e850*/  IMAD.MOV.U32 R13, RZ, RZ, RZ ;  /* 0x000000ffff0d7224 */ /* 0x001fce00078e00ff */
[----:B------:R-:W-:-:S07]  /*e860*/  LEPC R20, `(.L_x_6852) ;  /* 0x000000001014794e */ /* 0x000fce0000000000 */
[----:B-1----:R-:W-:Y:S05]  /*e870*/  CALL.ABS.NOINC R2 ;  /* 0x0000000002007343 */ /* 0x002fea0003c00000 */
.L_x_6852:
[----:B------:R-:W-:Y:S01]  /*e880*/  CS2R R4, SRZ ;  /* 0x0000000000047805 */ /* 0x000fe2000001ff00 */
[----:B------:R-:W-:Y:S06]  /*e890*/  BRA `(.L_x_6825) ;  /* 0x0000000000147947 */ /* 0x000fec0003800000 */
.L_x_6849:
[----:B------:R-:W2:Y:S02]  /*e8a0*/  LDG.E.64 R4, desc[UR36][R2.64] ;  /* 0x0000002402047981 */ /* 0x000ea4000c1e1b00 */
[----:B--2---:R-:W0:Y:S01]  /*e8b0*/  I2F.F64.U64 R4, R4 ;  /* 0x0000000400047312 */ /* 0x004e220000301800 */
[----:B------:R-:W-:Y:S05]  /*e8c0*/  BRA `(.L_x_6825) ;  /* 0x0000000000087947 */ /* 0x000fea0003800000 */
.L_x_6848:
[----:B------:R-:W2:Y:S02]  /*e8d0*/  LDG.E R2, desc[UR36][R2.64] ;  /* 0x0000002402027981 */ /* 0x000ea4000c1e1900 */
[----:B--2---:R0:W1:Y:S02]  /*e8e0*/  I2F.F64.U32 R4, R2 ;  /* 0x0000000200047312 */ /* 0x0040640000201800 */
.L_x_6825:
[----:B------:R-:W-:Y:S01]  /*e8f0*/  ULDC.64 UR4, c[0x0][0x420] ;  /* 0x0001080000047ab9 */ /* 0x000fe20000000a00 */
[----:B------:R-:W-:Y:S01]  /*e900*/  BSSY B1, `(.L_x_6853) ;  /* 0x00000e6000017945 */ /* 0x000fe20003800000 */
[----:B0123-5:R-:W-:Y:S01]  /*e910*/  DMUL R2, R4, UR4 ;  /* 0x0000000404027c28 */ /* 0x02ffe20008000000 */
        /* <DEDUP_REMOVED lines=53> */
[----:B----4-:R-:W-:Y:S01]  /*ec70*/  @!P0 LEA.HI R0, R4, R4, RZ, 0x1 ;  /* 0x0000000404008211 */ /* 0x010fe200078f08ff */
        /* <DEDUP_REMOVED lines=8> */
.L_x_6856:
[----:B------:R-:W-:Y:S05]  /*ed00*/  BSYNC B0 ;  /* 0x0000000000007941 */ /* 0x000fea0003800000 */
.L_x_6855:
        /* <DEDUP_REMOVED lines=9> */
[----:B------:R-:W-:Y:S01]  /*eda0*/  @!P0 IMAD.MOV.U32 R3, RZ, RZ, R5 ;  /* 0x000000ffff038224 */ /* 0x000fe200078e0005 */
[----:B------:R-:W-:-:S03]  /*edb0*/  @!P0 MOV R2, R4 ;  /* 0x0000000400028202 */ /* 0x000fc60000000f00 */
[----:B----4-:R-:W-:-:S05]  /*edc0*/  VIADD R0, R3, 0xffffffff ;  /* 0xffffffff03007836 */ /* 0x010fca0000000000 */
        /* <DEDUP_REMOVED lines=73> */
.L_x_6858:
[----:B------:R-:W-:Y:S01]  /*f260*/  DADD R8, R22, 2 ;  /* 0x4000000016087429 */ /* 0x000fe20000000000 */
[----:B------:R-:W-:Y:S01]  /*f270*/  MOV R2, 0x1 ;  /* 0x0000000100027802 */ /* 0x000fe20000000f00 */
[----:B------:R-:W-:Y:S01]  /*f280*/  BSSY B3, `(.L_x_6860) ;  /* 0x0000015000037945 */ /* 0x000fe20003800000 */
[----:B------:R-:W-:-:S03]  /*f290*/  FSETP.GEU.AND P1, PT, |R23|, 6.5827683646048100446e-37, PT ;  /* 0x036000001700780b */ /* 0x000fc60003f2e200 */
        /* <DEDUP_REMOVED lines=17> */
[----:B------:R-:W-:Y:S05]  /*f3b0*/  CALL.REL.NOINC `($__internal_7_$__cuda_sm20_div_rn_f64_full) ;  /* 0x0000001400347944 */ /* 0x000fea0003c00000 */
[----:B------:R-:W-:-:S07]  /*f3c0*/  IMAD.MOV.U32 R2, RZ, RZ, R4 ;  /* 0x000000ffff027224 */ /* 0x000fce00078e0004 */
.L_x_6861:
[----:B------:R-:W-:Y:S05]  /*f3d0*/  BSYNC B3 ;  /* 0x0000000000037941 */ /* 0x000fea0003800000 */
.L_x_6860:
        /* <DEDUP_REMOVED lines=29> */
.L_x_6859:
[----:B------:R-:W-:Y:S05]  /*f5b0*/  BSYNC B2 ;  /* 0x0000000000027941 */ /* 0x000fea0003800000 */
.L_x_6857:
        /* <DEDUP_REMOVED lines=23> */
.L_x_6863:
[----:B------:R-:W-:Y:S05]  /*f730*/  BSYNC B2 ;  /* 0x0000000000027941 */ /* 0x000fea0003800000 */
.L_x_6862:
[----:B------:R-:W-:Y:S02]  /*f740*/  IMAD.MOV.U32 R4, RZ, RZ, R2 ;  /* 0x000000ffff047224 */ /* 0x000fe400078e0002 */
[----:B------:R-:W-:-:S07]  /*f750*/  IMAD.MOV.U32 R5, RZ, RZ, R3 ;  /* 0x000000ffff057224 */ /* 0x000fce00078e0003 */
.L_x_6854:
[----:B------:R-:W-:Y:S05]  /*f760*/  BSYNC B1 ;  /* 0x0000000000017941 */ /* 0x000fea0003800000 */
.L_x_6853:
        /* <DEDUP_REMOVED lines=15> */
.L_x_6867:
[----:B------:R-:W0:Y:S02]  /*f860*/  F2I.S64.F64.TRUNC R4, R4 ;  /* 0x0000000400047311 */ /* 0x000e24000030d900 */
[----:B0-----:R-:W-:-:S05]  /*f870*/  IMAD.MOV.U32 R3, RZ, RZ, R4 ;  /* 0x000000ffff037224 */ /* 0x001fca00078e0004 */
[----:B------:R-:W-:Y:S01]  /*f880*/  STG.E.U8 desc[UR36][R16.64], R3 ;  /* 0x0000000310007986 */ /* 0x000fe2000c101124 */
[----:B------:R-:W-:Y:S05]  /*f890*/  EXIT ;  /* 0x000000000000794d */ /* 0x000fea0003800000 */
.L_x_6866:
        /* <DEDUP_REMOVED lines=9> */
.L_x_6870:
[----:B------:R-:W0:Y:S02]  /*f930*/  F2I.F64.TRUNC R5, R4 ;  /* 0x0000000400057311 */ /* 0x000e24000030d100 */
[----:B0-----:R-:W-:Y:S01]  /*f940*/  STG.E desc[UR36][R16.64], R5 ;  /* 0x0000000510007986 */ /* 0x001fe2000c101924 */
[----:B------:R-:W-:Y:S05]  /*f950*/  EXIT ;  /* 0x000000000000794d */ /* 0x000fea0003800000 */
.L_x_6869:
[----:B------:R-:W0:Y:S02]  /*f960*/  F2I.F64.TRUNC R5, R4 ;  /* 0x0000000400057311 */ /* 0x000e24000030d100 */
[----:B0-----:R-:W-:Y:S01]  /*f970*/  STG.E.U16 desc[UR36][R16.64], R5 ;  /* 0x0000000510007986 */ /* 0x001fe2000c101524 */
[----:B------:R-:W-:Y:S05]  /*f980*/  EXIT ;  /* 0x000000000000794d */ /* 0x000fea0003800000 */
.L_x_6865:
        /* <DEDUP_REMOVED lines=13> */
.L_x_6872:
        /* <DEDUP_REMOVED lines=8> */
.L_x_6871:
        /* <DEDUP_REMOVED lines=14> */
.L_x_6874:
        /* <DEDUP_REMOVED lines=9> */
.L_x_6873:
[----:B------:R-:W-:Y:S01]  /*fc50*/  STG.E.64 desc[UR36][R16.64], R4 ;  /* 0x0000000410007986 */ /* 0x000fe2000c101b24 */
[----:B------:R-:W-:Y:S05]  /*fc60*/  EXIT ;  /* 0x000000000000794d */ /* 0x000fea0003800000 */
.L_x_6864:
        /* <DEDUP_REMOVED lines=12> */
.L_x_6877:
[----:B------:R-:W-:-:S05]  /*fd30*/  CS2R R6, SRZ ;  /* 0x0000000000067805 */ /* 0x000fca000001ff00 */
[----:B------:R-:W-:Y:S01]  /*fd40*/  STG.E.128 desc[UR36][R16.64], R4 ;  /* 0x0000000410007986 */ /* 0x000fe2000c101d24 */
[----:B------:R-:W-:Y:S05]  /*fd50*/  EXIT ;  /* 0x000000000000794d */ /* 0x000fea0003800000 */
.L_x_6876:
        /* <DEDUP_REMOVED lines=25> */
.L_x_6881:
[----:B------:R-:W-:Y:S05]  /*fef0*/  BSYNC B0 ;  /* 0x0000000000007941 */ /* 0x000fea0003800000 */
.L_x_6880:
[----:B------:R-:W-:-:S05]  /*ff00*/  LOP3.LUT R3, R0, R3, RZ, 0xfc, !PT ;  /* 0x0000000300037212 */ /* 0x000fca00078efcff */
[----:B------:R-:W-:Y:S01]  /*ff10*/  STG.E.U8 desc[UR36][R16.64], R3 ;  /* 0x0000000310007986 */ /* 0x000fe2000c101124 */
[----:B------:R-:W-:Y:S05]  /*ff20*/  EXIT ;  /* 0x000000000000794d */ /* 0x000fea0003800000 */
.L_x_6879:
        /* <DEDUP_REMOVED lines=17> */
.L_x_6883:
[----:B------:R-:W-:Y:S01]  /*10040*/  IMAD.MOV.U32 R0, RZ, RZ, 0x7f ;  /* 0x0000007fff007424 */ /* 0x000fe200078e00ff */
[----:B------:R-:W-:-:S04]  /*10050*/  ISETP.GT.U32.AND P0, PT, R2, 0x7f800000, PT ;  /* 0x7f8000000200780c */ /* 0x000fc80003f04070 */
[----:B------:R-:W-:-:S09]  /*10060*/  SEL R0, R0, 0x7c, P0 ;  /* 0x0000007c00007807 */ /* 0x000fd20000000000 */
.L_x_6884:
[----:B------:R-:W-:Y:S05]  /*10070*/  BSYNC B0 ;  /* 0x0000000000007941 */ /* 0x000fea0003800000 */
.L_x_6882:
[----:B------:R-:W-:-:S04]  /*10080*/  LOP3.LUT R2, R3, 0x80000000, RZ, 0xc0, !PT ;  /* 0x8000000003027812 */ /* 0x000fc800078ec0ff */
[----:B------:R-:W-:-:S04]  /*10090*/  SHF.R.U32.HI R3, RZ, 0x18, R2 ;  /* 0x00000018ff037819 */ /* 0x000fc80000011602 */
[----:B------:R-:W-:-:S05]  /*100a0*/  LOP3.LUT R3, R0, R3, RZ, 0xfc, !PT ;  /* 0x0000000300037212 */ /* 0x000fca00078efcff */
[----:B------:R-:W-:Y:S01]  /*100b0*/  STG.E.U8 desc[UR36][R16.64], R3 ;  /* 0x0000000310007986 */ /* 0x000fe2000c101124 */
[----:B------:R-:W-:Y:S05]  /*100c0*/  EXIT ;  /* 0x000000000000794d */ /* 0x000fea0003800000 */
.L_x_6878:
        /* <DEDUP_REMOVED lines=8> */
.L_x_6875:
        /* <DEDUP_REMOVED lines=11> */
.L_x_6887:
        /* <DEDUP_REMOVED lines=21> */
.L_x_6890:
[----:B------:R-:W-:-:S04]  /*10350*/  LOP3.LUT R2, R3, 0x80000000, RZ, 0xc0, !PT ;  /* 0x8000000003027812 */ /* 0x000fc800078ec0ff */
[----:B------:R-:W-:-:S04]  /*10360*/  SHF.R.U32.HI R3, RZ, 0x18, R2 ;  /* 0x00000018ff037819 */ /* 0x000fc80000011602 */
[----:B------:R-:W-:-:S04]  /*10370*/  LOP3.LUT R0, R0, R3, RZ, 0xfc, !PT ;  /* 0x0000000300007212 */ /* 0x000fc800078efcff */
[----:B------:R-:W-:-:S07]  /*10380*/  PRMT R8, R0, 0x7610, R8 ;  /* 0x0000761000087816 */ /* 0x000fce0000000008 */
.L_x_6889:
[----:B------:R-:W-:Y:S05]  /*10390*/  BSYNC B0 ;  /* 0x0000000000007941 */ /* 0x000fea0003800000 */
.L_x_6888:
[----:B------:R-:W-:Y:S01]  /*103a0*/  STG.E.U8 desc[UR36][R16.64], R8 ;  /* 0x0000000810007986 */ /* 0x000fe2000c101124 */
[----:B------:R-:W-:Y:S05]  /*103b0*/  EXIT ;  /* 0x000000000000794d */ /* 0x000fea0003800000 */
.L_x_6886:
        /* <DEDUP_REMOVED lines=21> */
.L_x_6893:
[----:B------:R-:W-:-:S04]  /*10510*/  LOP3.LUT R2, R3, 0x80000000, RZ, 0xc0, !PT ;  /* 0x8000000003027812 */ /* 0x000fc800078ec0ff */
[----:B------:R-:W-:-:S04]  /*10520*/  SHF.R.U32.HI R3, RZ, 0x18, R2 ;  /* 0x00000018ff037819 */ /* 0x000fc80000011602 */
[----:B------:R-:W-:-:S04]  /*10530*/  LOP3.LUT R0, R0, R3, RZ, 0xfc, !PT ;  /* 0x0000000300007212 */ /* 0x000fc800078efcff */
[----:B------:R-:W-:-:S07]  /*10540*/  PRMT R8, R0, 0x7610, R8 ;  /* 0x0000761000087816 */ /* 0x000fce0000000008 */
.L_x_6892:
[----:B------:R-:W-:Y:S05]  /*10550*/  BSYNC B0 ;  /* 0x0000000000007941 */ /* 0x000fea0003800000 */
.L_x_6891:
[----:B------:R-:W-:Y:S01]  /*10560*/  STG.E.U8 desc[UR36][R16.64], R8 ;  /* 0x0000000810007986 */ /* 0x000fe2000c101124 */
[----:B------:R-:W-:Y:S05]  /*10570*/  EXIT ;  /* 0x000000000000794d */ /* 0x000fea0003800000 */
.L_x_6885:
        /* <DEDUP_REMOVED lines=26> */
.L_x_6868:
[----:B------:R-:W-:Y:S01]  /*10720*/  MOV R0, 0x0 ;  /* 0x0000000000007802 */ /* 0x000fe20000000f00 */
[----:B------:R-:W-:Y:S01]  /*10730*/  ULDC.64 UR4, c[0x4][0x128] ;  /* 0x01004a0000047ab9 */ /* 0x000fe20000000a00 */
[----:B------:R-:W-:Y:S01]  /*10740*/  ULDC.64 UR6, c[0x4][0x10] ;  /* 0x0100040000067ab9 */ /* 0x000fe20000000a00 */
[----:B------:R-:W-:Y:S01]  /*10750*/  IMAD.U32 R4, RZ, RZ, UR4 ;  /* 0x00000004ff047e24 */ /* 0x000fe2000f8e00ff */
[----:B------:R0:W1:Y:S01]  /*10760*/  LDC.64 R2, c[0x4][R0] ;  /* 0x0100000000027b82 */ /* 0x0000620000000a00 */
        /* <DEDUP_REMOVED lines=11> */
.L_x_6896:
[----:B------:R-:W-:Y:S05]  /*10820*/  EXIT ;  /* 0x000000000000794d */ /* 0x000fea0003800000 */
.L_x_6895:
[----:B------:R-:W0:Y:S02]  /*10830*/  F2I.U64.F64.TRUNC R4, R4 ;  /* 0x0000000400047311 */ /* 0x000e24000030d800 */
[----:B0-----:R-:W-:Y:S01]  /*10840*/  STG.E.64 desc[UR36][R16.64], R4 ;  /* 0x0000000410007986 */ /* 0x001fe2000c101b24 */
[----:B------:R-:W-:Y:S05]  /*10850*/  EXIT ;  /* 0x000000000000794d */ /* 0x000fea0003800000 */
.L_x_6894:
[----:B------:R-:W0:Y:S02]  /*10860*/  F2I.U32.F64.TRUNC R5, R4 ;  /* 0x0000000400057311 */ /* 0x000e24000030d000 */
[----:B0-----:R-:W-:Y:S01]  /*10870*/  STG.E desc[UR36][R16.64], R5 ;  /* 0x0000000510007986 */ /* 0x001fe2000c101924 */
[----:B------:R-:W-:Y:S05]  /*10880*/  EXIT ;  /* 0x000000000000794d */ /* 0x000fea0003800000 */
        .weak           $__internal_7_$__cuda_sm20_div_rn_f64_full
        .type           $__internal_7_$__cuda_sm20_div_rn_f64_full,@function
        .size           $__internal_7_$__cuda_sm20_div_rn_f64_full,(.L_x_7897 - $__internal_7_$__cuda_sm20_div_rn_f64_full)
$__internal_7_$__cuda_sm20_div_rn_f64_full:
        /* <DEDUP_REMOVED lines=9> */
[----:B------:R-:W-:-:S02]  /*10920*/  LOP3.LUT R18, R5, 0x7ff00000, RZ, 0xc0, !PT ;  /* 0x7ff0000005127812 */ /* 0x000fc400078ec0ff */
[----:B------:R-:W-:Y:S01]  /*10930*/  MOV R15, R3 ;  /* 0x00000003000f7202 */ /* 0x000fe20000000f00 */
[----:B------:R-:W-:Y:S01]  /*10940*/  @!P0 DMUL R26, R4, 8.98846567431157953865e+307 ;  /* 0x7fe00000041a8828 */ /* 0x000fe20000000000 */
[----:B------:R-:W-:-:S03]  /*10950*/  ISETP.GE.U32.AND P1, PT, R3, R18, PT ;  /* 0x000000120300720c */ /* 0x000fc60003f26070 */
[----:B------:R-:W-:Y:S02]  /*10960*/  @!P2 LOP3.LUT R0, R5, 0x7ff00000, RZ, 0xc0, !PT ;  /* 0x7ff000000500a812 */ /* 0x000fe400078ec0ff */
[----:B------:R-:W0:Y:S02]  /*10970*/  MUFU.RCP64H R9, R27 ;  /* 0x0000001b00097308 */ /* 0x000e240000001800 */
[----:B------:R-:W-:Y:S01]  /*10980*/  @!P2 ISETP.GE.U32.AND P3, PT, R3, R0, PT ;  /* 0x000000000300a20c */ /* 0x000fe20003f66070 */
[----:B------:R-:W-:Y:S01]  /*10990*/  IMAD.MOV.U32 R0, RZ, RZ, 0x1ca00000 ;  /* 0x1ca00000ff007424 */ /* 0x000fe200078e00ff */
[----:B------:R-:W-:-:S04]  /*109a0*/  @!P0 LOP3.LUT R18, R27, 0x7ff00000, RZ, 0xc0, !PT ;  /* 0x7ff000001b128812 */ /* 0x000fc800078ec0ff */
[----:B------:R-:W-:Y:S01]  /*109b0*/  SEL R25, R0, 0x63400000, !P1 ;  /* 0x6340000000197807 */ /* 0x000fe20004800000 */
[----:B------:R-:W-:-:S03]  /*109c0*/  VIADD R21, R18, 0xffffffff ;  /* 0xffffffff12157836 */ /* 0x000fc60000000000 */
        /* <DEDUP_REMOVED lines=9> */
[----:B------:R-:W-:Y:S02]  /*10a60*/  @!P2 DFMA R24, R24, 2, -R8 ;  /* 0x400000001818a82b */ /* 0x000fe40000000808 */
[----:B------:R-:W-:-:S08]  /*10a70*/  DFMA R8, R10, R12, R10 ;  /* 0x0000000c0a08722b */ /* 0x000fd0000000000a */
[----:B------:R-:W-:Y:S01]  /*10a80*/  @!P2 LOP3.LUT R15, R25, 0x7ff00000, RZ, 0xc0, !PT ;  /* 0x7ff00000190fa812 */ /* 0x000fe200078ec0ff */
[----:B------:R-:W-:-:S04]  /*10a90*/  DMUL R10, R8, R24 ;  /* 0x00000018080a7228 */ /* 0x000fc80000000000 */
[----:B------:R-:W-:-:S04]  /*10aa0*/  VIADD R20, R15, 0xffffffff ;  /* 0xffffffff0f147836 */ /* 0x000fc80000000000 */
[----:B------:R-:W-:Y:S01]  /*10ab0*/  DFMA R12, R10, -R26, R24 ;  /* 0x8000001a0a0c722b */ /* 0x000fe20000000018 */
[----:B------:R-:W-:-:S04]  /*10ac0*/  ISETP.GT.U32.AND P0, PT, R20, 0x7feffffe, PT ;  /* 0x7feffffe1400780c */ /* 0x000fc80003f04070 */
[----:B------:R-:W-:-:S03]  /*10ad0*/  ISETP.GT.U32.OR P0, PT, R21, 0x7feffffe, P0 ;  /* 0x7feffffe1500780c */ /* 0x000fc60000704470 */
[----:B------:R-:W-:-:S10]  /*10ae0*/  DFMA R12, R8, R12, R10 ;  /* 0x0000000c080c722b */ /* 0x000fd4000000000a */
[----:B------:R-:W-:Y:S05]  /*10af0*/  @P0 BRA `(.L_x_6898) ;  /* 0x00000000006c0947 */ /* 0x000fea0003800000 */
[----:B------:R-:W-:-:S04]  /*10b00*/  LOP3.LUT R6, R5, 0x7ff00000, RZ, 0xc0, !PT ;  /* 0x7ff0000005067812 */ /* 0x000fc800078ec0ff */
[CC--:B------:R-:W-:Y:S02]  /*10b10*/  VIADDMNMX R7, R3.reuse, -R6.reuse, 0xb9600000, !PT ;  /* 0xb960000003077446 */ /* 0x0c0fe40007800906 */
[----:B------:R-:W-:Y:S01]  /*10b20*/  ISETP.GE.U32.AND P0, PT, R3, R6, PT ;  /* 0x000000060300720c */ /* 0x000fe20003f06070 */
[----:B------:R-:W-:Y:S01]  /*10b30*/  IMAD.MOV.U32 R6, RZ, RZ, RZ ;  /* 0x000000ffff067224 */ /* 0x000fe200078e00ff */
[----:B------:R-:W-:Y:S02]  /*10b40*/  VIMNMX R7, R7, 0x46a00000, PT ;  /* 0x46a0000007077848 */ /* 0x000fe40003fe0100 */
[----:B------:R-:W-:-:S05]  /*10b50*/  SEL R0, R0, 0x63400000, !P0 ;  /* 0x6340000000007807 */ /* 0x000fca0004000000 */
[----:B------:R-:W-:-:S04]  /*10b60*/  IMAD.IADD R0, R7, 0x1, -R0 ;  /* 0x0000000107007824 */ /* 0x000fc800078e0a00 */
        /* <DEDUP_REMOVED lines=12> */
[----:B------:R-:W-:Y:S01]  /*10c30*/  IMAD.MOV.U32 R6, RZ, RZ, RZ ;  /* 0x000000ffff067224 */ /* 0x000fe200078e00ff */
[----:B------:R-:W-:-:S05]  /*10c40*/  IADD3 R3, -R0, -0x43300000, RZ ;  /* 0xbcd0000000037810 */ /* 0x000fca0007ffe1ff */
[----:B------:R-:W-:-:S03]  /*10c50*/  DFMA R6, R8, -R6, R12 ;  /* 0x800000060806722b */ /* 0x000fc6000000000c */
[----:B------:R-:W-:-:S07]  /*10c60*/  LOP3.LUT R5, R11, R5, RZ, 0x3c, !PT ;  /* 0x000000050b057212 */ /* 0x000fce00078e3cff */
[----:B------:R-:W-:-:S04]  /*10c70*/  FSETP.NEU.AND P0, PT, |R7|, R3, PT ;  /* 0x000000030700720b */ /* 0x000fc80003f0d200 */
[----:B------:R-:W-:Y:S02]  /*10c80*/  FSEL R8, R10, R8, !P0 ;  /* 0x000000080a087208 */ /* 0x000fe40004000000 */
[----:B------:R-:W-:Y:S01]  /*10c90*/  FSEL R9, R5, R9, !P0 ;  /* 0x0000000905097208 */ /* 0x000fe20004000000 */
[----:B------:R-:W-:Y:S06]  /*10ca0*/  BRA `(.L_x_6899) ;  /* 0x0000000000547947 */ /* 0x000fec0003800000 */
.L_x_6898:
[----:B------:R-:W-:-:S14]  /*10cb0*/  DSETP.NAN.AND P0, PT, R6, R6, PT ;  /* 0x000000060600722a */ /* 0x000fdc0003f08000 */
[----:B------:R-:W-:Y:S05]  /*10cc0*/  @P0 BRA `(.L_x_6900) ;  /* 0x0000000000440947 */ /* 0x000fea0003800000 */
[----:B------:R-:W-:-:S14]  /*10cd0*/  DSETP.NAN.AND P0, PT, R4, R4, PT ;  /* 0x000000040400722a */ /* 0x000fdc0003f08000 */
[----:B------:R-:W-:Y:S05]  /*10ce0*/  @P0 BRA `(.L_x_6901) ;  /* 0x0000000000300947 */ /* 0x000fea0003800000 */
[----:B------:R-:W-:Y:S01]  /*10cf0*/  ISETP.NE.AND P0, PT, R15, R18, PT ;  /* 0x000000120f00720c */ /* 0x000fe20003f05270 */
[----:B------:R-:W-:Y:S01]  /*10d00*/  IMAD.MOV.U32 R8, RZ, RZ, 0x0 ;  /* 0x00000000ff087424 */ /* 0x000fe200078e00ff */
[----:B------:R-:W-:-:S11]  /*10d10*/  MOV R9, 0xfff80000 ;  /* 0xfff8000000097802 */ /* 0x000fd60000000f00 */
        /* <DEDUP_REMOVED lines=9> */
.L_x_6901:
[----:B------:R-:W-:Y:S01]  /*10db0*/  LOP3.LUT R9, R5, 0x80000, RZ, 0xfc, !PT ;  /* 0x0008000005097812 */ /* 0x000fe200078efcff */
[----:B------:R-:W-:Y:S01]  /*10dc0*/  IMAD.MOV.U32 R8, RZ, RZ, R4 ;  /* 0x000000ffff087224 */ /* 0x000fe200078e0004 */
[----:B------:R-:W-:Y:S06]  /*10dd0*/  BRA `(.L_x_6899) ;  /* 0x0000000000087947 */ /* 0x000fec0003800000 */
.L_x_6900:
[----:B------:R-:W-:Y:S01]  /*10de0*/  LOP3.LUT R9, R7, 0x80000, RZ, 0xfc, !PT ;  /* 0x0008000007097812 */ /* 0x000fe200078efcff */
[----:B------:R-:W-:-:S07]  /*10df0*/  IMAD.MOV.U32 R8, RZ, RZ, R6 ;  /* 0x000000ffff087224 */ /* 0x000fce00078e0006 */
.L_x_6899:
[----:B------:R-:W-:Y:S05]  /*10e00*/  BSYNC B0 ;  /* 0x0000000000007941 */ /* 0x000fea0003800000 */
.L_x_6897:
[----:B------:R-:W-:Y:S02]  /*10e10*/  IMAD.MOV.U32 R15, RZ, RZ, 0x0 ;  /* 0x00000000ff0f7424 */ /* 0x000fe400078e00ff */
[----:B------:R-:W-:Y:S02]  /*10e20*/  IMAD.MOV.U32 R4, RZ, RZ, R8 ;  /* 0x000000ffff047224 */ /* 0x000fe400078e0008 */
[----:B------:R-:W-:Y:S01]  /*10e30*/  IMAD.MOV.U32 R3, RZ, RZ, R9 ;  /* 0x000000ffff037224 */ /* 0x000fe200078e0009 */
[----:B------:R-:W-:Y:S06]  /*10e40*/  RET.REL.NODEC R14 `(_ZN2at6native18elementwise_kernelILi128ELi4EZNS0_15gpu_kernel_implIZZZNS0_65_GLOBAL__N__cd49fe81_27_ActivationSoftplusKernel_cu_1520ed90_292715softplus_kernelERNS_18TensorIteratorBaseERKN3c106ScalarES9_ENKUlvE_clEvENKUlvE_clEvEUldE_EEvS5_RKT_EUliE_EEviT1_) ;  /* 0xfffffef00e6c7950 */ /* 0x000fec0003c3ffff */
.L_x_6902:
        /* <DEDUP_REMOVED lines=11> */
.L_x_7897:


//--------------------- .text._ZN2at6native27unrolled_elementwise_kernelIZZZNS0_65_GLOBAL__N__cd49fe81_27_ActivationSoftplusKernel_cu_1520ed90_292715softplus_kernelERNS_18TensorIteratorBaseERKN3c106ScalarES8_ENKUlvE_clEvENKUlvE_clEvEUldE_St5arrayIPcLm2EELi4E23TrivialOffsetCalculatorILi1EjESG_NS0_6memory12LoadWithCastILi1EEENSH_13StoreWithCastILi1EEEEEviT_T0_T2_T3_T4_T5_ --------------------------
	.section	.text._ZN2at6native27unrolled_elementwise_kernelIZZZNS0_65_GLOBAL__N__cd49fe81_27_ActivationSoftplusKernel_cu_1520ed90_292715softplus_kernelERNS_18TensorIteratorBaseERKN3c106ScalarES8_ENKUlvE_clEvENKUlvE_clEvEUldE_St5arrayIPcLm2EELi4E23TrivialOffsetCalculatorILi1EjESG_NS0_6memory12LoadWithCastILi1EEENSH_13StoreWithCastILi1EEEEEviT_T0_T2_T3_T4_T5_,"ax",@progbits
	.align	128
        .global         _ZN2at6native27unrolled_elementwise_kernelIZZZNS0_65_GLOBAL__N__cd49fe81_27_ActivationSoftplusKernel_cu_1520ed90_292715softplus_kernelERNS_18TensorIteratorBaseERKN3c106ScalarES8_ENKUlvE_clEvENKUlvE_clEvEUldE_St5arrayIPcLm2EELi4E23TrivialOffsetCalculatorILi1EjESG_NS0_6memory12LoadWithCastILi1EEENSH_13StoreWithCastILi1EEEEEviT_T0_T2_T3_T4_T5_
        .type           _ZN2at6native27unrolled_elementwise_kernelIZZZNS0_65_GLOBAL__N__cd49fe81_27_ActivationSoftplusKernel_cu_1520ed90_292715softplus_kernelERNS_18TensorIteratorBaseERKN3c106ScalarES8_ENKUlvE_clEvENKUlvE_clEvEUldE_St5arrayIPcLm2EELi4E23TrivialOffsetCalculatorILi1EjESG_NS0_6memory12LoadWithCastILi1EEENSH_13StoreWithCastILi1EEEEEviT_T0_T2_T3_T4_T5_,@function
        .size           _ZN2at6native27unrolled_elementwise_kernelIZZZNS0_65_GLOBAL__N__cd49fe81_27_ActivationSoftplusKernel_cu_1520ed90_292715softplus_kernelERNS_18TensorIteratorBaseERKN3c106ScalarES8_ENKUlvE_clEvENKUlvE_clEvEUldE_St5arrayIPcLm2EELi4E23TrivialOffsetCalculatorILi1EjESG_NS0_6memory12LoadWithCastILi1EEENSH_13StoreWithCastILi1EEEEEviT_T0_T2_T3_T4_T5_,(.L_x_7898 - _ZN2at6native27unrolled_elementwise_kernelIZZZNS0_65_GLOBAL__N__cd49fe81_27_ActivationSoftplusKernel_cu_1520ed90_292715softplus_kernelERNS_18TensorIteratorBaseERKN3c106ScalarES8_ENKUlvE_clEvENKUlvE_clEvEUldE_St5arrayIPcLm2EELi4E23TrivialOffsetCalculatorILi1EjESG_NS0_6memory12LoadWithCastILi1EEENSH_13StoreWithCastILi1EEEEEviT_T0_T2_T3_T4_T5_)
        .other          _ZN2at6native27unrolled_elementwise_kernelIZZZNS0_65_GLOBAL__N__cd49fe81_27_ActivationSoftplusKernel_cu_1520ed90_292715softplus_kernelERNS_18TensorIteratorBaseERKN3c106ScalarES8_ENKUlvE_clEvENKUlvE_clEvEUldE_St5arrayIPcLm2EELi4E23TrivialOffsetCalculatorILi1EjESG_NS0_6memory12LoadWithCastILi1EEENSH_13StoreWithCastILi1EEEEEviT_T0_T2_T3_T4_T5_,@"STO_CUDA_ENTRY STV_DEFAULT"
_ZN2at6native27unrolled_elementwise_kernelIZZZNS0_65_GLOBAL__N__cd49fe81_27_ActivationSoftplusKernel_cu_1520ed90_292715softplus_kernelERNS_18TensorIteratorBaseERKN3c106ScalarES8_ENKUlvE_clEvENKUlvE_clEvEUldE_St5arrayIPcLm2EELi4E23TrivialOffsetCalculatorILi1EjESG_NS0_6memory12LoadWithCastILi1EEENSH_13StoreWithCastILi1EEEEEviT_T0_T2_T3_T4_T5_:
.text._ZN2at6native27unrolled_elementwise_kernelIZZZNS0_65_GLOBAL__N__cd49fe81_27_ActivationSoftplusKernel_cu_1520ed90_292715softplus_kernelERNS_18TensorIteratorBaseERKN3c106ScalarES8_ENKUlvE_clEvENKUlvE_clEvEUldE_St5arrayIPcLm2EELi4E23TrivialOffsetCalculatorILi1EjESG_NS0_6memory12LoadWithCastILi1EEENSH_13StoreWithCastILi1EEEEEviT_T0_T2_T3_T4_T5_:
        /* <DEDUP_REMOVED lines=32> */
.L_x_6908:
[----:B------:R-:W2:Y:S02]  /*0200*/  LDG.E.U8 R4, desc[UR36][R4.64] ;  /* 0x0000002404047981 */ /* 0x000ea4000c1e1100 */
[----:B--2---:R0:W1:Y:S01]  /*0210*/  I2F.F64.U16 R28, R4 ;  /* 0x00000004001c7312 */ /* 0x0040620000101800 */
[----:B------:R-:W-:Y:S05]  /*0220*/  BRA `(.L_x_6910) ;  /* 0x0000000c00747947 */ /* 0x000fea0003800000 */
.L_x_6907:
        /* <DEDUP_REMOVED lines=9> */
.L_x_6912:
[----:B------:R-:W2:Y:S02]  /*02c0*/  LDG.E R4, desc[UR36][R4.64] ;  /* 0x0000002404047981 */ /* 0x000ea4000c1e1900 */
[----:B--2---:R1:W2:Y:S01]  /*02d0*/  I2F.F64 R28, R4 ;  /* 0x00000004001c7312 */ /* 0x0042a20000201c00 */
[----:B------:R-:W-:Y:S05]  /*02e0*/  BRA `(.L_x_6910) ;  /* 0x0000000c00447947 */ /* 0x000fea0003800000 */
.L_x_6911:
[----:B------:R-:W2:Y:S02]  /*02f0*/  LDG.E.U16 R4, desc[UR36][R4.64] ;  /* 0x0000002404047981 */ /* 0x000ea4000c1e1500 */
[----:B--2---:R3:W4:Y:S01]  /*0300*/  I2F.F64.S16 R28, R4 ;  /* 0x00000004001c7312 */ /* 0x0047220000101c00 */
[----:B------:R-:W-:Y:S05]  /*0310*/  BRA `(.L_x_6910) ;  /* 0x0000000c00387947 */ /* 0x000fea0003800000 */
.L_x_6906:
        /* <DEDUP_REMOVED lines=10> */
.L_x_6914:
[----:B------:R-:W2:Y:S02]  /*03c0*/  LDG.E.U16 R0, desc[UR36][R4.64] ;  /* 0x0000002404007981 */ /* 0x000ea4000c1e1500 */
[----:B--2---:R-:W-:-:S05]  /*03d0*/  HADD2.F32 R0, -RZ, R0.H0_H0 ;  /* 0x20000000ff007230 */ /* 0x004fca0000004100 */
[----:B------:R-:W-:-:S04]  /*03e0*/  FMUL.FTZ R0, R0, 1 ;  /* 0x3f80000000007820 */ /* 0x000fc80000410000 */
[----:B------:R0:W1:Y:S01]  /*03f0*/  F2F.F64.F32 R28, R0 ;  /* 0x00000000001c7310 */ /* 0x0000620000201800 */
[----:B------:R-:W-:Y:S05]  /*0400*/  BRA `(.L_x_6910) ;  /* 0x0000000800fc7947 */ /* 0x000fea0003800000 */
.L_x_6913:
        /* <DEDUP_REMOVED lines=10> */
.L_x_6916:
[----:B------:R-:W2:Y:S02]  /*04b0*/  LDG.E.U16 R4, desc[UR36][R4.64] ;  /* 0x0000002404047981 */ /* 0x000ea4000c1e1500 */
[----:B--2---:R-:W-:-:S05]  /*04c0*/  HADD2.F32 R0, -RZ, R4.H0_H0 ;  /* 0x20000004ff007230 */ /* 0x004fca0000004100 */
[----:B------:R-:W-:-:S04]  /*04d0*/  FMUL.FTZ R0, R0, 1 ;  /* 0x3f80000000007820 */ /* 0x000fc80000410000 */
[----:B------:R0:W1:Y:S01]  /*04e0*/  F2F.F64.F32 R28, R0 ;  /* 0x00000000001c7310 */ /* 0x0000620000201800 */
[----:B------:R-:W-:Y:S05]  /*04f0*/  BRA `(.L_x_6910) ;  /* 0x0000000800c07947 */ /* 0x000fea0003800000 */
.L_x_6915:
[----:B------:R0:W5:Y:S01]  /*0500*/  LDG.E.64 R28, desc[UR36][R4.64] ;  /* 0x00000024041c7981 */ /* 0x000162000c1e1b00 */
[----:B------:R-:W-:Y:S05]  /*0510*/  BRA `(.L_x_6910) ;  /* 0x0000000800b87947 */ /* 0x000fea0003800000 */
.L_x_6905:
        /* <DEDUP_REMOVED lines=13> */
.L_x_6919:
[----:B------:R0:W5:Y:S01]  /*05f0*/  LDG.E.64 R28, desc[UR36][R4.64] ;  /* 0x00000024041c7981 */ /* 0x000162000c1e1b00 */
[----:B------:R-:W-:Y:S05]  /*0600*/  BRA `(.L_x_6910) ;  /* 0x00000008007c7947 */ /* 0x000fea0003800000 */
.L_x_6918:
        /* <DEDUP_REMOVED lines=28> */
.L_x_6921:
        /* <DEDUP_REMOVED lines=16> */
.L_x_6920:
[----:B------:R-:W2:Y:S02]  /*08d0*/  LDG.E.U16 R0, desc[UR36][R4.64] ;  /* 0x0000002404007981 */ /* 0x000ea4000c1e1500 */
[----:B--2---:R-:W-:-:S04]  /*08e0*/  IMAD.U32 R0, R0, 0x10000, RZ ;  /* 0x0001000000007824 */ /* 0x004fc800078e00ff */
[----:B------:R-:W-:-:S04]  /*08f0*/  FMUL.FTZ R0, R0, 1 ;  /* 0x3f80000000007820 */ /* 0x000fc80000410000 */
[----:B------:R0:W1:Y:S01]  /*0900*/  F2F.F64.F32 R28, R0 ;  /* 0x00000000001c7310 */ /* 0x0000620000201800 */
[----:B------:R-:W-:Y:S05]  /*0910*/  BRA `(.L_x_6910) ;  /* 0x0000000400b87947 */ /* 0x000fea0003800000 */
.L_x_6917:
        /* <DEDUP_REMOVED lines=11> */
.L_x_6924:
        /* <DEDUP_REMOVED lines=21> */
.L_x_6928:
[----:B------:R-:W-:Y:S05]  /*0b20*/  BSYNC B1 ;  /* 0x0000000000017941 */ /* 0x000fea0003800000 */
.L_x_6927:
[----:B------:R-:W-:Y:S01]  /*0b30*/  LEA R5, R0, 0x3b800000, 0x17 ;  /* 0x3b80000000057811 */ /* 0x000fe200078eb8ff */
[----:B------:R-:W-:-:S05]  /*0b40*/  IMAD.SHL.U32 R0, R3, 0x100000, RZ ;  /* 0x0010000003007824 */ /* 0x000fca00078e00ff */
[----:B------:R-:W-:-:S07]  /*0b50*/  LOP3.LUT R0, R5, R0, R6, 0xfe, !PT ;  /* 0x0000000005007212 */ /* 0x000fce00078efe06 */
.L_x_6926:
[----:B------:R-:W-:Y:S05]  /*0b60*/  BSYNC B0 ;  /* 0x0000000000007941 */ /* 0x000fea0003800000 */
.L_x_6925:
[----:B------:R-:W-:-:S04]  /*0b70*/  FMUL.FTZ R0, R0, 1 ;  /* 0x3f80000000007820 */ /* 0x000fc80000410000 */
[----:B------:R0:W1:Y:S01]  /*0b80*/  F2F.F64.F32 R28, R0 ;  /* 0x00000000001c7310 */ /* 0x0000620000201800 */
[----:B------:R-:W-:Y:S05]  /*0b90*/  BRA `(.L_x_6910) ;  /* 0x0000000400187947 */ /* 0x000fea0003800000 */
.L_x_6923:
        /* <DEDUP_REMOVED lines=21> */
.L_x_6932:
[----:B------:R-:W-:Y:S05]  /*0cf0*/  BSYNC B1 ;  /* 0x0000000000017941 */ /* 0x000fea0003800000 */
.L_x_6931:
[----:B------:R-:W-:Y:S01]  /*0d00*/  LEA R5, R0, 0x37800000, 0x17 ;  /* 0x3780000000057811 */ /* 0x000fe200078eb8ff */
[----:B------:R-:W-:-:S05]  /*0d10*/  IMAD.SHL.U32 R0, R3, 0x200000, RZ ;  /* 0x0020000003007824 */ /* 0x000fca00078e00ff */
[----:B------:R-:W-:-:S07]  /*0d20*/  LOP3.LUT R0, R5, R0, R6, 0xfe, !PT ;  /* 0x0000000005007212 */ /* 0x000fce00078efe06 */
.L_x_6930:
[----:B------:R-:W-:Y:S05]  /*0d30*/  BSYNC B0 ;  /* 0x0000000000007941 */ /* 0x000fea0003800000 */
.L_x_6929:
[----:B------:R-:W-:-:S04]  /*0d40*/  FMUL.FTZ R0, R0, 1 ;  /* 0x3f80000000007820 */ /* 0x000fc80000410000 */
[----:B------:R0:W1:Y:S01]  /*0d50*/  F2F.F64.F32 R28, R0 ;  /* 0x00000000001c7310 */ /* 0x0000620000201800 */
[----:B------:R-:W-:Y:S05]  /*0d60*/  BRA `(.L_x_6910) ;  /* 0x0000000000a47947 */ /* 0x000fea0003800000 */
.L_x_6922:
        /* <DEDUP_REMOVED lines=14> */
.L_x_6936:
[----:B------:R-:W-:Y:S05]  /*0e50*/  BSYNC B0 ;  /* 0x0000000000007941 */ /* 0x000fea0003800000 */
.L_x_6935:
[----:B------:R-:W-:-:S04]  /*0e60*/  FMUL.FTZ R0, R0, 1 ;  /* 0x3f80000000007820 */ /* 0x000fc80000410000 */
[----:B------:R0:W1:Y:S01]  /*0e70*/  F2F.F64.F32 R28, R0 ;  /* 0x00000000001c7310 */ /* 0x0000620000201800 */
[----:B------:R-:W-:Y:S05]  /*0e80*/  BRA `(.L_x_6910) ;  /* 0x00000000005c7947 */ /* 0x000fea0003800000 */
.L_x_6909:
        /* <DEDUP_REMOVED lines=16> */
.L_x_6937:
[----:B------:R-:W-:Y:S01]  /*0f90*/  CS2R R28, SRZ ;  /* 0x00000000001c7805 */ /* 0x000fe2000001ff00 */
[----:B------:R-:W-:Y:S06]  /*0fa0*/  BRA `(.L_x_6910) ;  /* 0x0000000000147947 */ /* 0x000fec0003800000 */
.L_x_6934:
[----:B------:R-:W2:Y:S02]  /*0fb0*/  LDG.E.64 R28, desc[UR36][R4.64] ;  /* 0x00000024041c7981 */ /* 0x000ea4000c1e1b00 */
[----:B--2---:R-:W0:Y:S01]  /*0fc0*/  I2F.F64.U64 R28, R28 ;  /* 0x0000001c001c7312 */ /* 0x004e220000301800 */
[----:B------:R-:W-:Y:S05]  /*0fd0*/  BRA `(.L_x_6910) ;  /* 0x0000000000087947 */ /* 0x000fea0003800000 */
.L_x_6933:
[----:B------:R-:W2:Y:S02]  /*0fe0*/  LDG.E R4, desc[UR36][R4.64] ;  /* 0x0000002404047981 */ /* 0x000ea4000c1e1900 */
[----:B--2---:R0:W1:Y:S02]  /*0ff0*/  I2F.F64.U32 R28, R4 ;  /* 0x00000004001c7312 */ /* 0x0040640000201800 */
.L_x_6910:
[----:B------:R-:W3:Y:S02]  /*1000*/  S2R R18, SR_TID.X ;  /* 0x0000000000127919 */ /* 0x000ee40000002100 */
[----:B---3--:R-:W-:-:S07]  /*1010*/  VIADD R18, R18, 0x80 ;  /* 0x0000008012127836 */ /* 0x008fce0000000000 */
.L_x_6904:
[----:B------:R-:W-:Y:S05]  /*1020*/  BSYNC B6 ;  /* 0x0000000000067941 */ /* 0x000fea0003800000 */
.L_x_6903:
        /* <DEDUP_REMOVED lines=24> */
.L_x_6943:
[----:B------:R-:W3:Y:S02]  /*11b0*/  LDG.E.U8 R4, desc[UR36][R4.64] ;  /* 0x0000002404047981 */ /* 0x000ee4000c1e1100 */
[----:B---3--:R0:W1:Y:S01]  /*11c0*/  I2F.F64.U16 R32, R4 ;  /* 0x0000000400207312 */ /* 0x0080620000101800 */
[----:B------:R-:W-:Y:S05]  /*11d0*/  BRA `(.L_x_6945) ;  /* 0x0000000c00707947 */ /* 0x000fea0003800000 */
.L_x_6942:
        /* <DEDUP_REMOVED lines=9> */
.L_x_6947:
[----:B------:R-:W3:Y:S02]  /*1270*/  LDG.E R4, desc[UR36][R4.64] ;  /* 0x0000002404047981 */ /* 0x000ee4000c1e1900 */
[----:B---3--:R0:W1:Y:S01]  /*1280*/  I2F.F64 R32, R4 ;  /* 0x0000000400207312 */ /* 0x0080620000201c00 */
[----:B------:R-:W-:Y:S05]  /*1290*/  BRA `(.L_x_6945) ;  /* 0x0000000c00407947 */ /* 0x000fea0003800000 */
.L_x_6946:
[----:B------:R-:W3:Y:S02]  /*12a0*/  LDG.E.U16 R4, desc[UR36][R4.64] ;  /* 0x0000002404047981 */ /* 0x000ee4000c1e1500 */
[----:B---3--:R0:W1:Y:S01]  /*12b0*/  I2F.F64.S16 R32, R4 ;  /* 0x0000000400207312 */ /* 0x0080620000101c00 */
[----:B------:R-:W-:Y:S05]  /*12c0*/  BRA `(.L_x_6945) ;  /* 0x0000000c00347947 */ /* 0x000fea0003800000 */
.L_x_6941:
        /* <DEDUP_REMOVED lines=10> */
.L_x_6949:
[----:B------:R-:W3:Y:S02]  /*1370*/  LDG.E.U16 R0, desc[UR36][R4.64] ;  /* 0x0000002404007981 */ /* 0x000ee4000c1e1500 */
[----:B---3--:R-:W-:-:S05]  /*1380*/  HADD2.F32 R0, -RZ, R0.H0_H0 ;  /* 0x20000000ff007230 */ /* 0x008fca0000004100 */
[----:B------:R-:W-:-:S04]  /*1390*/  FMUL.FTZ R0, R0, 1 ;  /* 0x3f80000000007820 */ /* 0x000fc80000410000 */
[----:B------:R0:W1:Y:S01]  /*13a0*/  F2F.F64.F32 R32, R0 ;  /* 0x0000000000207310 */ /* 0x0000620000201800 */
[----:B------:R-:W-:Y:S05]  /*13b0*/  BRA `(.L_x_6945) ;  /* 0x0000000800f87947 */ /* 0x000fea0003800000 */
.L_x_6948:
        /* <DEDUP_REMOVED lines=10> */
.L_x_6951:
[----:B------:R-:W3:Y:S02]  /*1460*/  LDG.E.U16 R4, desc[UR36][R4.64] ;  /* 0x0000002404047981 */ /* 0x000ee4000c1e1500 */
[----:B---3--:R-:W-:-:S05]  /*1470*/  HADD2.F32 R0, -RZ, R4.H0_H0 ;  /* 0x20000004ff007230 */ /* 0x008fca0000004100 */
[----:B------:R-:W-:-:S04]  /*1480*/  FMUL.FTZ R0, R0, 1 ;  /* 0x3f80000000007820 */ /* 0x000fc80000410000 */
[----:B------:R0:W1:Y:S01]  /*1490*/  F2F.F64.F32 R32, R0 ;  /* 0x0000000000207310 */ /* 0x0000620000201800 */
[----:B------:R-:W-:Y:S05]  /*14a0*/  BRA `(.L_x_6945) ;  /* 0x0000000800bc7947 */ /* 0x000fea0003800000 */
.L_x_6950:
[----:B------:R0:W5:Y:S01]  /*14b0*/  LDG.E.64 R32, desc[UR36][R4.64] ;  /* 0x0000002404207981 */ /* 0x000162000c1e1b00 */
[----:B------:R-:W-:Y:S05]  /*14c0*/  BRA `(.L_x_6945) ;  /* 0x0000000800b47947 */ /* 0x000fea0003800000 */
.L_x_6940:
        /* <DEDUP_REMOVED lines=13> */
.L_x_6954:
[----:B------:R0:W5:Y:S01]  /*15a0*/  LDG.E.64 R32, desc[UR36][R4.64] ;  /* 0x0000002404207981 */ /* 0x000162000c1e1b00 */
[----:B------:R-:W-:Y:S05]  /*15b0*/  BRA `(.L_x_6945) ;  /* 0x0000000800787947 */ /* 0x000fea0003800000 */
.L_x_6953:
        /* <DEDUP_REMOVED lines=28> */
.L_x_6956:
        /* <DEDUP_REMOVED lines=13> */
[----:B------:R3:W0:Y:S01]  /*1850*/  F2F.F64.F32 R32, R0 ;  /* 0x0000000000207310 */ /* 0x0006220000201800 */
[----:B------:R-:W-:Y:S05]  /*1860*/  BRA `(.L_x_6945) ;  /* 0x0000000400cc7947 */ /* 0x000fea0003800000 */
.L_x_6955:
[----:B------:R-:W3:Y:S02]  /*1870*/  LDG.E.U16 R0, desc[UR36][R4.64] ;  /* 0x0000002404007981 */ /* 0x000ee4000c1e1500 */
[----:B---3--:R-:W-:-:S04]  /*1880*/  IMAD.U32 R0, R0, 0x10000, RZ ;  /* 0x0001000000007824 */ /* 0x008fc800078e00ff */
[----:B------:R-:W-:-:S04]  /*1890*/  FMUL.FTZ R0, R0, 1 ;  /* 0x3f80000000007820 */ /* 0x000fc80000410000 */
[----:B------:R0:W1:Y:S01]  /*18a0*/  F2F.F64.F32 R32, R0 ;  /* 0x0000000000207310 */ /* 0x0000620000201800 */
[----:B------:R-:W-:Y:S05]  /*18b0*/  BRA `(.L_x_6945) ;  /* 0x0000000400b87947 */ /* 0x000fea0003800000 */
.L_x_6952:
        /* <DEDUP_REMOVED lines=11> */
.L_x_6959:
        /* <DEDUP_REMOVED lines=21> */
.L_x_6963:
[----:B------:R-:W-:Y:S05]  /*1ac0*/  BSYNC B1 ;  /* 0x0000000000017941 */ /* 0x000fea0003800000 */
.L_x_6962:
[----:B------:R-:W-:Y:S01]  /*1ad0*/  LEA R5, R0, 0x3b800000, 0x17 ;  /* 0x3b80000000057811 */ /* 0x000fe200078eb8ff */
[----:B------:R-:W-:-:S05]  /*1ae0*/  IMAD.SHL.U32 R0, R3, 0x100000, RZ ;  /* 0x0010000003007824 */ /* 0x000fca00078e00ff */
[----:B------:R-:W-:-:S07]  /*1af0*/  LOP3.LUT R0, R5, R0, R6, 0xfe, !PT ;  /* 0x0000000005007212 */ /* 0x000fce00078efe06 */
.L_x_6961:
[----:B------:R-:W-:Y:S05]  /*1b00*/  BSYNC B0 ;  /* 0x0000000000007941 */ /* 0x000fea0003800000 */
.L_x_6960:
[----:B------:R-:W-:-:S04]  /*1b10*/  FMUL.FTZ R0, R0, 1 ;  /* 0x3f80000000007820 */ /* 0x000fc80000410000 */
[----:B------:R0:W1:Y:S01]  /*1b20*/  F2F.F64.F32 R32, R0 ;  /* 0x0000000000207310 */ /* 0x0000620000201800 */
[----:B------:R-:W-:Y:S05]  /*1b30*/  BRA `(.L_x_6945) ;  /* 0x0000000400187947 */ /* 0x000fea0003800000 */
.L_x_6958:
        /* <DEDUP_REMOVED lines=21> */
.L_x_6967:
[----:B------:R-:W-:Y:S05]  /*1c90*/  BSYNC B1 ;  /* 0x0000000000017941 */ /* 0x000fea0003800000 */
.L_x_6966:
[----:B------:R-:W-:Y:S01]  /*1ca0*/  LEA R5, R0, 0x37800000, 0x17 ;  /* 0x3780000000057811 */ /* 0x000fe200078eb8ff */
[----:B------:R-:W-:-:S05]  /*1cb0*/  IMAD.SHL.U32 R0, R3, 0x200000, RZ ;  /* 0x0020000003007824 */ /* 0x000fca00078e00ff */
[----:B------:R-:W-:-:S07]  /*1cc0*/  LOP3.LUT R0, R5, R0, R6, 0xfe, !PT ;  /* 0x0000000005007212 */ /* 0x000fce00078efe06 */
.L_x_6965:
[----:B------:R-:W-:Y:S05]  /*1cd0*/  BSYNC B0 ;  /* 0x0000000000007941 */ /* 0x000fea0003800000 */
.L_x_6964:
[----:B------:R-:W-:-:S04]  /*1ce0*/  FMUL.FTZ R0, R0, 1 ;  /* 0x3f80000000007820 */ /* 0x000fc80000410000 */
[----:B------:R0:W1:Y:S01]  /*1cf0*/  F2F.F64.F32 R32, R0 ;  /* 0x0000000000207310 */ /* 0x0000620000201800 */
[----:B------:R-:W-:Y:S05]  /*1d00*/  BRA `(.L_x_6945) ;  /* 0x0000000000a47947 */ /* 0x000fea0003800000 */
.L_x_6957:
        /* <DEDUP_REMOVED lines=14> */
.L_x_6971:
[----:B------:R-:W-:Y:S05]  /*1df0*/  BSYNC B0 ;  /* 0x0000000000007941 */ /* 0x000fea0003800000 */
.L_x_6970:
[----:B------:R-:W-:-:S04]  /*1e00*/  FMUL.FTZ R0, R0, 1 ;  /* 0x3f80000000007820 */ /* 0x000fc80000410000 */
[----:B------:R0:W1:Y:S01]  /*1e10*/  F2F.F64.F32 R32, R0 ;  /* 0x0000000000207310 */ /* 0x0000620000201800 */
[----:B------:R-:W-:Y:S05]  /*1e20*/  BRA `(.L_x_6945) ;  /* 0x00000000005c7947 */ /* 0x000fea0003800000 */
.L_x_6944:
        /* <DEDUP_REMOVED lines=16> */
.L_x_6972:
[----:B------:R-:W-:Y:S01]  /*1f30*/  CS2R R32, SRZ ;  /* 0x0000000000207805 */ /* 0x000fe2000001ff00 */
[----:B------:R-:W-:Y:S06]  /*1f40*/  BRA `(.L_x_6945) ;  /* 0x0000000000147947 */ /* 0x000fec0003800000 */
.L_x_6969:
[----:B------:R-:W3:Y:S02]  /*1f50*/  LDG.E.64 R32, desc[UR36][R4.64] ;  /* 0x0000002404207981 */ /* 0x000ee4000c1e1b00 */
[----:B---3--:R-:W0:Y:S01]  /*1f60*/  I2F.F64.U64 R32, R32 ;  /* 0x0000002000207312 */ /* 0x008e220000301800 */
[----:B------:R-:W-:Y:S05]  /*1f70*/  BRA `(.L_x_6945) ;  /* 0x0000000000087947 */ /* 0x000fea0003800000 */
.L_x_6968:
[----:B------:R-:W3:Y:S02]  /*1f80*/  LDG.E R4, desc[UR36][R4.64] ;  /* 0x0000002404047981 */ /* 0x000ee4000c1e1900 */
[----:B---3--:R0:W1:Y:S02]  /*1f90*/  I2F.F64.U32 R32, R4 ;  /* 0x0000000400207312 */ /* 0x0080640000201800 */
.L_x_6945:
[----:B------:R-:W-:-:S07]  /*1fa0*/  VIADD R18, R18, 0x80 ;  /* 0x0000008012127836 */ /* 0x000fce0000000000 */
.L_x_6939:
[----:B------:R-:W-:Y:S05]  /*1fb0*/  BSYNC B6 ;  /* 0x0000000000067941 */ /* 0x000fea0003800000 */
.L_x_6938:
[----:B------:R-:W-:Y:S01]  /*1fc0*/  ISETP.GE.AND P0, PT, R18, R23, PT ;  /* 0x000000171200720c */ /* 0x000fe20003f06270 */
[----:B------:R-:W-:Y:S01]  /*1fd0*/  BSSY B6, `(.L_x_6973) ;  /* 0x00000f9000067945 */ /* 0x000fe20003800000 */
[----:B------:R-:W-:Y:S02]  /*1fe0*/  CS2R R24, SRZ ;  /* 0x0000000000187805 */ /* 0x000fe4000001ff00 */
[----:B------:R-:W-:-:S09]  /*1ff0*/  CS2R R16, SRZ ;  /* 0x0000000000107805 */ /* 0x000fd2000001ff00 */
[----:B------:R-:W-:Y:S05]  /*2000*/  @P0 BRA `(.L_x_6974) ;  /* 0x0000000c00d40947 */ /* 0x000fea0003800000 */
[----:B01----:R-:W0:Y:S01]  /*2010*/  LDC.64 R4, c[0x0][0x238] ;  /* 0x00008e00ff047b82 */ /* 0x003e220000000a00 */
[----:B---3--:R-:W-:Y:S01]  /*2020*/  IMAD R0, R22, 0x200, R18 ;  /* 0x0000020016007824 */ /* 0x008fe200078e0212 */
        /* <DEDUP_REMOVED lines=19> */
.L_x_6978:
[----:B------:R-:W3:Y:S02]  /*2160*/  LDG.E.U8 R4, desc[UR36][R4.64] ;  /* 0x0000002404047981 */ /* 0x000ee4000c1e1100 */
[----:B---3--:R0:W1:Y:S01]  /*2170*/  I2F.F64.U16 R16, R4 ;  /* 0x0000000400107312 */ /* 0x0080620000101800 */
[----:B------:R-:W-:Y:S05]  /*2180*/  BRA `(.L_x_6980) ;  /* 0x0000000c00707947 */ /* 0x000fea0003800000 */
.L_x_6977:
        /* <DEDUP_REMOVED lines=9> */
.L_x_6982:
[----:B------:R-:W3:Y:S02]  /*2220*/  LDG.E R4, desc[UR36][R4.64] ;  /* 0x0000002404047981 */ /* 0x000ee4000c1e1900 */
[----:B---3--:R0:W1:Y:S01]  /*2230*/  I2F.F64 R16, R4 ;  /* 0x0000000400107312 */ /* 0x0080620000201c00 */
[----:B------:R-:W-:Y:S05]  /*2240*/  BRA `(.L_x_6980) ;  /* 0x0000000c00407947 */ /* 0x000fea0003800000 */
.L_x_6981:
[----:B------:R-:W3:Y:S02]  /*2250*/  LDG.E.U16 R4, desc[UR36][R4.64] ;  /* 0x0000002404047981 */ /* 0x000ee4000c1e1500 */
[----:B---3--:R0:W1:Y:S01]  /*2260*/  I2F.F64.S16 R16, R4 ;  /* 0x0000000400107312 */ /* 0x0080620000101c00 */
[----:B------:R-:W-:Y:S05]  /*2270*/  BRA `(.L_x_6980) ;  /* 0x0000000c00347947 */ /* 0x000fea0003800000 */
.L_x_6976:
        /* <DEDUP_REMOVED lines=10> */
.L_x_6984:
[----:B------:R-:W3:Y:S02]  /*2320*/  LDG.E.U16 R0, desc[UR36][R4.64] ;  /* 0x0000002404007981 */ /* 0x000ee4000c1e1500 */
[----:B---3--:R-:W-:-:S05]  /*2330*/  HADD2.F32 R0, -RZ, R0.H0_H0 ;  /* 0x20000000ff007230 */ /* 0x008fca0000004100 */
[----:B------:R-:W-:-:S04]  /*2340*/  FMUL.FTZ R0, R0, 1 ;  /* 0x3f80000000007820 */ /* 0x000fc80000410000 */
[----:B------:R0:W1:Y:S01]  /*2350*/  F2F.F64.F32 R16, R0 ;  /* 0x0000000000107310 */ /* 0x0000620000201800 */
[----:B------:R-:W-:Y:S05]  /*2360*/  BRA `(.L_x_6980) ;  /* 0x0000000800f87947 */ /* 0x000fea0003800000 */
.L_x_6983:
        /* <DEDUP_REMOVED lines=10> */
.L_x_6986:
[----:B------:R-:W3:Y:S02]  /*2410*/  LDG.E.U16 R4, desc[UR36][R4.64] ;  /* 0x0000002404047981 */ /* 0x000ee4000c1e1500 */
[----:B---3--:R-:W-:-:S05]  /*2420*/  HADD2.F32 R0, -RZ, R4.H0_H0 ;  /* 0x20000004ff007230 */ /* 0x008fca0000004100 */
[----:B------:R-:W-:-:S04]  /*2430*/  FMUL.FTZ R0, R0, 1 ;  /* 0x3f80000000007820 */ /* 0x000fc80000410000 */
[----:B------:R0:W1:Y:S01]  /*2440*/  F2F.F64.F32 R16, R0 ;  /* 0x0000000000107310 */ /* 0x0000620000201800 */
[----:B------:R-:W-:Y:S05]  /*2450*/  BRA `(.L_x_6980) ;  /* 0x0000000800bc7947 */ /* 0x000fea0003800000 */
.L_x_6985:
[----:B------:R0:W5:Y:S01]  /*2460*/  LDG.E.64 R16, desc[UR36][R4.64] ;  /* 0x0000002404107981 */ /* 0x000162000c1e1b00 */
[----:B------:R-:W-:Y:S05]  /*2470*/  BRA `(.L_x_6980) ;  /* 0x0000000800b47947 */ /* 0x000fea0003800000 */
.L_x_6975:
        /* <DEDUP_REMOVED lines=13> */
.L_x_6989:
[----:B------:R0:W5:Y:S01]  /*2550*/  LDG.E.64 R16, desc[UR36][R4.64] ;  /* 0x0000002404107981 */ /* 0x000162000c1e1b00 */
[----:B------:R-:W-:Y:S05]  /*2560*/  BRA `(.L_x_6980) ;  /* 0x0000000800787947 */ /* 0x000fea0003800000 */
.L_x_6988:
        /* <DEDUP_REMOVED lines=28> */
.L_x_6991:
        /* <DEDUP_REMOVED lines=15> */
.L_x_6990:
[----:B------:R-:W3:Y:S02]  /*2820*/  LDG.E.U16 R0, desc[UR36][R4.64] ;  /* 0x0000002404007981 */ /* 0x000ee4000c1e1500 */
[----:B---3--:R-:W-:-:S04]  /*2830*/  IMAD.U32 R0, R0, 0x10000, RZ ;  /* 0x0001000000007824 */ /* 0x008fc800078e00ff */
[----:B------:R-:W-:-:S04]  /*2840*/  FMUL.FTZ R0, R0, 1 ;  /* 0x3f80000000007820 */ /* 0x000fc80000410000 */
[----:B------:R0:W1:Y:S01]  /*2850*/  F2F.F64.F32 R16, R0 ;  /* 0x0000000000107310 */ /* 0x0000620000201800 */
[----:B------:R-:W-:Y:S05]  /*2860*/  BRA `(.L_x_6980) ;  /* 0x0000000400b87947 */ /* 0x000fea0003800000 */
.L_x_6987:
        /* <DEDUP_REMOVED lines=11> */
.L_x_6994:
        /* <DEDUP_REMOVED lines=21> */
.L_x_6998:
[----:B------:R-:W-:Y:S05]  /*2a70*/  BSYNC B1 ;  /* 0x0000000000017941 */ /* 0x000fea0003800000 */
.L_x_6997:
[----:B------:R-:W-:Y:S01]  /*2a80*/  LEA R5, R0, 0x3b800000, 0x17 ;  /* 0x3b80000000057811 */ /* 0x000fe200078eb8ff */
[----:B------:R-:W-:-:S05]  /*2a90*/  IMAD.SHL.U32 R0, R3, 0x100000, RZ ;  /* 0x0010000003007824 */ /* 0x000fca00078e00ff */
[----:B------:R-:W-:-:S07]  /*2aa0*/  LOP3.LUT R0, R5, R0, R6, 0xfe, !PT ;  /* 0x0000000005007212 */ /* 0x000fce00078efe06 */
.L_x_6996:
[----:B------:R-:W-:Y:S05]  /*2ab0*/  BSYNC B0 ;  /* 0x0000000000007941 */ /* 0x000fea0003800000 */
.L_x_6995:
[----:B------:R-:W-:-:S04]  /*2ac0*/  FMUL.FTZ R0, R0, 1 ;  /* 0x3f80000000007820 */ /* 0x000fc80000410000 */
[----:B------:R3:W0:Y:S01]  /*2ad0*/  F2F.F64.F32 R16, R0 ;  /* 0x0000000000107310 */ /* 0x0006220000201800 */
[----:B------:R-:W-:Y:S05]  /*2ae0*/  BRA `(.L_x_6980) ;  /* 0x0000000400187947 */ /* 0x000fea0003800000 */
.L_x_6993:
        /* <DEDUP_REMOVED lines=21> */
.L_x_7002:
[----:B------:R-:W-:Y:S05]  /*2c40*/  BSYNC B1 ;  /* 0x0000000000017941 */ /* 0x000fea0003800000 */
.L_x_7001:
[----:B------:R-:W-:Y:S01]  /*2c50*/  LEA R5, R0, 0x37800000, 0x17 ;  /* 0x3780000000057811 */ /* 0x000fe200078eb8ff */
[----:B------:R-:W-:-:S05]  /*2c60*/  IMAD.SHL.U32 R0, R3, 0x200000, RZ ;  /* 0x0020000003007824 */ /* 0x000fca00078e00ff */
[----:B------:R-:W-:-:S07]  /*2c70*/  LOP3.LUT R0, R5, R0, R6, 0xfe, !PT ;  /* 0x0000000005007212 */ /* 0x000fce00078efe06 */
.L_x_7000:
[----:B------:R-:W-:Y:S05]  /*2c80*/  BSYNC B0 ;  /* 0x0000000000007941 */ /* 0x000fea0003800000 */
.L_x_6999:
[----:B------:R-:W-:-:S04]  /*2c90*/  FMUL.FTZ R0, R0, 1 ;  /* 0x3f80000000007820 */ /* 0x000fc80000410000 */
[----:B------:R0:W1:Y:S01]  /*2ca0*/  F2F.F64.F32 R16, R0 ;  /* 0x0000000000107310 */ /* 0x0000620000201800 */
[----:B------:R-:W-:Y:S05]  /*2cb0*/  BRA `(.L_x_6980) ;  /* 0x0000000000a47947 */ /* 0x000fea0003800000 */
.L_x_6992:
        /* <DEDUP_REMOVED lines=14> */
.L_x_7006:
[----:B------:R-:W-:Y:S05]  /*2da0*/  BSYNC B0 ;  /* 0x0000000000007941 */ /* 0x000fea0003800000 */
.L_x_7005:
[----:B------:R-:W-:-:S04]  /*2db0*/  FMUL.FTZ R0, R0, 1 ;  /* 0x3f80000000007820 */ /* 0x000fc80000410000 */
[----:B------:R0:W1:Y:S01]  /*2dc0*/  F2F.F64.F32 R16, R0 ;  /* 0x0000000000107310 */ /* 0x0000620000201800 */
[----:B------:R-:W-:Y:S05]  /*2dd0*/  BRA `(.L_x_6980) ;  /* 0x00000000005c7947 */ /* 0x000fea0003800000 */
.L_x_6979:
        /* <DEDUP_REMOVED lines=16> */
.L_x_7007:
[----:B------:R-:W-:Y:S01]  /*2ee0*/  CS2R R16, SRZ ;  /* 0x0000000000107805 */ /* 0x000fe2000001ff00 */
[----:B------:R-:W-:Y:S06]  /*2ef0*/  BRA `(.L_x_6980) ;  /* 0x0000000000147947 */ /* 0x000fec0003800000 */
.L_x_7004:
[----:B------:R-:W3:Y:S02]  /*2f00*/  LDG.E.64 R16, desc[UR36][R4.64] ;  /* 0x0000002404107981 */ /* 0x000ee4000c1e1b00 */
[----:B---3--:R-:W0:Y:S01]  /*2f10*/  I2F.F64.U64 R16, R16 ;  /* 0x0000001000107312 */ /* 0x008e220000301800 */
[----:B------:R-:W-:Y:S05]  /*2f20*/  BRA `(.L_x_6980) ;  /* 0x0000000000087947 */ /* 0x000fea0003800000 */
.L_x_7003:
[----:B------:R-:W3:Y:S02]  /*2f30*/  LDG.E R4, desc[UR36][R4.64] ;  /* 0x0000002404047981 */ /* 0x000ee4000c1e1900 */
[----:B---3--:R0:W1:Y:S02]  /*2f40*/  I2F.F64.U32 R16, R4 ;  /* 0x0000000400107312 */ /* 0x0080640000201800 */
.L_x_6980:
[----:B------:R-:W-:-:S07]  /*2f50*/  VIADD R18, R18, 0x80 ;  /* 0x0000008012127836 */ /* 0x000fce0000000000 */
.L_x_6974:
[----:B------:R-:W-:Y:S05]  /*2f60*/  BSYNC B6 ;  /* 0x0000000000067941 */ /* 0x000fea0003800000 */
.L_x_6973:
[----:B------:R-:W-:Y:S01]  /*2f70*/  ISETP.GE.AND P0, PT, R18, R23, PT ;  /* 0x000000171200720c */ /* 0x000fe20003f06270 */
[----:B------:R-:W-:-:S12]  /*2f80*/  BSSY B6, `(.L_x_7008) ;  /* 0x00000f4000067945 */ /* 0x000fd80003800000 */
[----:B------:R-:W-:Y:S05]  /*2f90*/  @P0 BRA `(.L_x_7009) ;  /* 0x0000000c00c80947 */ /* 0x000fea0003800000 */
[----:B01----:R-:W0:Y:S01]  /*2fa0*/  LDC.64 R4, c[0x0][0x238] ;  /* 0x00008e00ff047b82 */ /* 0x003e220000000a00 */
[----:B---3--:R-:W-:Y:S01]  /*2fb0*/  PRMT R0, R2, 0x9910, RZ ;  /* 0x0000991002007816 */ /* 0x008fe200000000ff */
        /* <DEDUP_REMOVED lines=18> */
.L_x_7013:
[----:B------:R-:W3:Y:S02]  /*30e0*/  LDG.E.U8 R4, desc[UR36][R4.64] ;  /* 0x0000002404047981 */ /* 0x000ee4000c1e1100 */
[----:B---3--:R0:W1:Y:S01]  /*30f0*/  I2F.F64.U16 R24, R4 ;  /* 0x0000000400187312 */ /* 0x0080620000101800 */
[----:B------:R-:W-:Y:S05]  /*3100*/  BRA `(.L_x_7009) ;  /* 0x0000000c006c7947 */ /* 0x000fea0003800000 */
.L_x_7012:
        /* <DEDUP_REMOVED lines=9> */
.L_x_7016:
[----:B------:R-:W3:Y:S02]  /*31a0*/  LDG.E R4, desc[UR36][R4.64] ;  /* 0x0000002404047981 */ /* 0x000ee4000c1e1900 */
[----:B---3--:R0:W1:Y:S01]  /*31b0*/  I2F.F64 R24, R4 ;  /* 0x0000000400187312 */ /* 0x0080620000201c00 */
[----:B------:R-:W-:Y:S05]  /*31c0*/  BRA `(.L_x_7009) ;  /* 0x0000000c003c7947 */ /* 0x000fea0003800000 */
.L_x_7015:
[----:B------:R-:W3:Y:S02]  /*31d0*/  LDG.E.U16 R4, desc[UR36][R4.64] ;  /* 0x0000002404047981 */ /* 0x000ee4000c1e1500 */
[----:B---3--:R0:W1:Y:S01]  /*31e0*/  I2F.F64.S16 R24, R4 ;  /* 0x0000000400187312 */ /* 0x0080620000101c00 */
[----:B------:R-:W-:Y:S05]  /*31f0*/  BRA `(.L_x_7009) ;  /* 0x0000000c00307947 */ /* 0x000fea0003800000 */
.L_x_7011:
        /* <DEDUP_REMOVED lines=10> */
.L_x_7018:
[----:B------:R-:W3:Y:S02]  /*32a0*/  LDG.E.U16 R0, desc[UR36][R4.64] ;  /* 0x0000002404007981 */ /* 0x000ee4000c1e1500 */
[----:B---3--:R-:W-:-:S05]  /*32b0*/  HADD2.F32 R0, -RZ, R0.H0_H0 ;  /* 0x20000000ff007230 */ /* 0x008fca0000004100 */
[----:B------:R-:W-:-:S04]  /*32c0*/  FMUL.FTZ R0, R0, 1 ;  /* 0x3f80000000007820 */ /* 0x000fc80000410000 */
[----:B------:R0:W1:Y:S01]  /*32d0*/  F2F.F64.F32 R24, R0 ;  /* 0x0000000000187310 */ /* 0x0000620000201800 */
[----:B------:R-:W-:Y:S05]  /*32e0*/  BRA `(.L_x_7009) ;  /* 0x0000000800f47947 */ /* 0x000fea0003800000 */
.L_x_7017:
        /* <DEDUP_REMOVED lines=10> */
.L_x_7020:
[----:B------:R-:W3:Y:S02]  /*3390*/  LDG.E.U16 R4, desc[UR36][R4.64] ;  /* 0x0000002404047981 */ /* 0x000ee4000c1e1500 */
[----:B---3--:R-:W-:-:S05]  /*33a0*/  HADD2.F32 R0, -RZ, R4.H0_H0 ;  /* 0x20000004ff007230 */ /* 0x008fca0000004100 */
[----:B------:R-:W-:-:S04]  /*33b0*/  FMUL.FTZ R0, R0, 1 ;  /* 0x3f80000000007820 */ /* 0x000fc80000410000 */
[----:B------:R0:W1:Y:S01]  /*33c0*/  F2F.F64.F32 R24, R0 ;  /* 0x0000000000187310 */ /* 0x0000620000201800 */
[----:B------:R-:W-:Y:S05]  /*33d0*/  BRA `(.L_x_7009) ;  /* 0x0000000800b87947 */ /* 0x000fea0003800000 */
.L_x_7019:
[----:B------:R0:W5:Y:S01]  /*33e0*/  LDG.E.64 R24, desc[UR36][R4.64] ;  /* 0x0000002404187981 */ /* 0x000162000c1e1b00 */
[----:B------:R-:W-:Y:S05]  /*33f0*/  BRA `(.L_x_7009) ;  /* 0x0000000800b07947 */ /* 0x000fea0003800000 */
.L_x_7010:
        /* <DEDUP_REMOVED lines=13> */
.L_x_7023:
[----:B------:R0:W5:Y:S01]  /*34d0*/  LDG.E.64 R24, desc[UR36][R4.64] ;  /* 0x0000002404187981 */ /* 0x000162000c1e1b00 */
[----:B------:R-:W-:Y:S05]  /*34e0*/  BRA `(.L_x_7009) ;  /* 0x0000000800747947 */ /* 0x000fea0003800000 */
.L_x_7022:
        /* <DEDUP_REMOVED lines=25> */
[----:B------:R-:W-:-:S04]  /*3680*/  FMUL.FTZ R3, R3, 1 ;  /* 0x3f80000003037820 */ /* 0x000fc80000410000 */
[----:B------:R0:W1:Y:S01]  /*3690*/  F2F.F64.F32 R24, R3 ;  /* 0x0000000300187310 */ /* 0x0000620000201800 */
[----:B------:R-:W-:Y:S05]  /*36a0*/  BRA `(.L_x_7009) ;  /* 0x0000000800047947 */ /* 0x000fea0003800000 */
.L_x_7025:
        /* <DEDUP_REMOVED lines=15> */
.L_x_7024:
[----:B------:R-:W3:Y:S02]  /*37a0*/  LDG.E.U16 R0, desc[UR36][R4.64] ;  /* 0x0000002404007981 */ /* 0x000ee4000c1e1500 */
[----:B---3--:R-:W-:-:S04]  /*37b0*/  IMAD.U32 R0, R0, 0x10000, RZ ;  /* 0x0001000000007824 */ /* 0x008fc800078e00ff */
[----:B------:R-:W-:-:S04]  /*37c0*/  FMUL.FTZ R0, R0, 1 ;  /* 0x3f80000000007820 */ /* 0x000fc80000410000 */
[----:B------:R0:W1:Y:S01]  /*37d0*/  F2F.F64.F32 R24, R0 ;  /* 0x0000000000187310 */ /* 0x0000620000201800 */
[----:B------:R-:W-:Y:S05]  /*37e0*/  BRA `(.L_x_7009) ;  /* 0x0000000400b47947 */ /* 0x000fea0003800000 */
.L_x_7021:
        /* <DEDUP_REMOVED lines=11> */
.L_x_7028:
        /* <DEDUP_REMOVED lines=21> */
.L_x_7032:
[----:B------:R-:W-:Y:S05]  /*39f0*/  BSYNC B1 ;  /* 0x0000000000017941 */ /* 0x000fea0003800000 */
.L_x_7031:
[----:B------:R-:W-:Y:S01]  /*3a00*/  LEA R3, R0, 0x3b800000, 0x17 ;  /* 0x3b80000000037811 */ /* 0x000fe200078eb8ff */
[----:B------:R-:W-:-:S05]  /*3a10*/  IMAD.SHL.U32 R0, R2, 0x100000, RZ ;  /* 0x0010000002007824 */ /* 0x000fca00078e00ff */
[----:B------:R-:W-:-:S07]  /*3a20*/  LOP3.LUT R0, R3, R0, R4, 0xfe, !PT ;  /* 0x0000000003007212 */ /* 0x000fce00078efe04 */
.L_x_7030:
[----:B------:R-:W-:Y:S05]  /*3a30*/  BSYNC B0 ;  /* 0x0000000000007941 */ /* 0x000fea0003800000 */
.L_x_7029:
[----:B------:R-:W-:-:S04]  /*3a40*/  FMUL.FTZ R0, R0, 1 ;  /* 0x3f80000000007820 */ /* 0x000fc80000410000 */
[----:B------:R0:W1:Y:S01]  /*3a50*/  F2F.F64.F32 R24, R0 ;  /* 0x0000000000187310 */ /* 0x0000620000201800 */
[----:B------:R-:W-:Y:S05]  /*3a60*/  BRA `(.L_x_7009) ;  /* 0x0000000400147947 */ /* 0x000fea0003800000 */
.L_x_7027:
        /* <DEDUP_REMOVED lines=21> */
.L_x_7036:
[----:B------:R-:W-:Y:S05]  /*3bc0*/  BSYNC B1 ;  /* 0x0000000000017941 */ /* 0x000fea0003800000 */
.L_x_7035:
[----:B------:R-:W-:Y:S01]  /*3bd0*/  LEA R3, R0, 0x37800000, 0x17 ;  /* 0x3780000000037811 */ /* 0x000fe200078eb8ff */
[----:B------:R-:W-:-:S05]  /*3be0*/  IMAD.SHL.U32 R0, R2, 0x200000, RZ ;  /* 0x0020000002007824 */ /* 0x000fca00078e00ff */
[----:B------:R-:W-:-:S07]  /*3bf0*/  LOP3.LUT R0, R3, R0, R4, 0xfe, !PT ;  /* 0x0000000003007212 */ /* 0x000fce00078efe04 */
.L_x_7034:
[----:B------:R-:W-:Y:S05]  /*3c00*/  BSYNC B0 ;  /* 0x0000000000007941 */ /* 0x000fea0003800000 */
.L_x_7033:
[----:B------:R-:W-:-:S04]  /*3c10*/  FMUL.FTZ R0, R0, 1 ;  /* 0x3f80000000007820 */ /* 0x000fc80000410000 */
[----:B------:R0:W1:Y:S01]  /*3c20*/  F2F.F64.F32 R24, R0 ;  /* 0x0000000000187310 */ /* 0x0000620000201800 */
[----:B------:R-:W-:Y:S05]  /*3c30*/  BRA `(.L_x_7009) ;  /* 0x0000000000a07947 */ /* 0x000fea0003800000 */
.L_x_7026:
        /* <DEDUP_REMOVED lines=14> */
.L_x_7040:
[----:B------:R-:W-:Y:S05]  /*3d20*/  BSYNC B0 ;  /* 0x0000000000007941 */ /* 0x000fea0003800000 */
.L_x_7039:
[----:B------:R-:W-:-:S04]  /*3d30*/  FMUL.FTZ R0, R0, 1 ;  /* 0x3f80000000007820 */ /* 0x000fc80000410000 */
[----:B------:R0:W1:Y:S01]  /*3d40*/  F2F.F64.F32 R24, R0 ;  /* 0x0000000000187310 */ /* 0x0000620000201800 */
[----:B------:R-:W-:Y:S05]  /*3d50*/  BRA `(.L_x_7009) ;  /* 0x0000000000587947 */ /* 0x000fea0003800000 */
.L_x_7014:
        /* <DEDUP_REMOVED lines=16> */
.L_x_7041:
[----:B------:R-:W-:Y:S05]  /*3e60*/  BRA `(.L_x_7009) ;  /* 0x0000000000147947 */ /* 0x000fea0003800000 */
.L_x_7038:
[----:B------:R-:W3:Y:S02]  /*3e70*/  LDG.E.64 R24, desc[UR36][R4.64] ;  /* 0x0000002404187981 */ /* 0x000ee4000c1e1b00 */
[----:B---3--:R-:W0:Y:S01]  /*3e80*/  I2F.F64.U64 R24, R24 ;  /* 0x0000001800187312 */ /* 0x008e220000301800 */
[----:B------:R-:W-:Y:S05]  /*3e90*/  BRA `(.L_x_7009) ;  /* 0x0000000000087947 */ /* 0x000fea0003800000 */
.L_x_7037:
[----:B------:R-:W3:Y:S02]  /*3ea0*/  LDG.E R4, desc[UR36][R4.64] ;  /* 0x0000002404047981 */ /* 0x000ee4000c1e1900 */
[----:B---3--:R0:W1:Y:S02]  /*3eb0*/  I2F.F64.U32 R24, R4 ;  /* 0x0000000400187312 */ /* 0x0080640000201800 */
.L_x_7009:
[----:B------:R-:W-:Y:S05]  /*3ec0*/  BSYNC B6 ;  /* 0x0000000000067941 */ /* 0x000fea0003800000 */
.L_x_7008:
[----:B------:R-:W2:Y:S01]  /*3ed0*/  S2R R18, SR_TID.X ;  /* 0x0000000000127919 */ /* 0x000ea20000002100 */
[----:B------:R-:W-:Y:S01]  /*3ee0*/  BSSY B1, `(.L_x_7042) ;  /* 0x00000e8000017945 */ /* 0x000fe20003800000 */
[----:B--2---:R-:W-:-:S13]  /*3ef0*/  ISETP.GE.AND P1, PT, R18, R23, PT ;  /* 0x000000171200720c */ /* 0x004fda0003f26270 */
[----:B------:R-:W-:Y:S05]  /*3f00*/  @P1 BRA `(.L_x_7043) ;  /* 0x0000000c00941947 */ /* 0x000fea0003800000 */
[----:B------:R-:W-:Y:S02]  /*3f10*/  ULDC.64 UR4, c[0x0][0x218] ;  /* 0x0000860000047ab9 */ /* 0x000fe40000000a00 */
[----:B01--45:R-:W-:Y:S01]  /*3f20*/  DMUL R2, R28, UR4 ;  /* 0x000000041c027c28 */ /* 0x033fe20008000000 */
        /* <DEDUP_REMOVED lines=53> */
[----:B---3--:R-:W-:Y:S01]  /*4280*/  @!P0 LEA.HI R0, R4, R4, RZ, 0x1 ;  /* 0x0000000404008211 */ /* 0x008fe200078f08ff */
        /* <DEDUP_REMOVED lines=8> */
.L_x_7045:
[----:B------:R-:W-:Y:S05]  /*4310*/  BSYNC B0 ;  /* 0x0000000000007941 */ /* 0x000fea0003800000 */
.L_x_7044:
[C---:B------:R-:W-:Y:S01]  /*4320*/  FSETP.GEU.FTZ.AND P2, PT, R13.reuse, 1.7916666269302368164, PT ;  /* 0x3fe555550d00780b */ /* 0x040fe20003f5e000 */
[----:B------:R-:W-:Y:S01]  /*4330*/  BSSY B2, `(.L_x_7046) ;  /* 0x0000089000027945 */ /* 0x000fe20003800000 */
[----:B------:R-:W-:-:S13]  /*4340*/  FSETP.GT.FTZ.AND P0, PT, R13, -1.6999999284744262695, PT ;  /* 0xbfd999990d00780b */ /* 0x000fda0003f14000 */
[----:B------:R-:W-:Y:S05]  /*4350*/  @P0 BRA !P2, `(.L_x_7047) ;  /* 0x0000000400440947 */ /* 0x000fea0005000000 */
[----:B------:R-:W-:-:S10]  /*4360*/  DADD R10, R12, 1 ;  /* 0x3ff000000c0a7429 */ /* 0x000fd40000000000 */
[----:B------:R-:W-:Y:S01]  /*4370*/  ISETP.GT.AND P0, PT, R11, 0xfffff, PT ;  /* 0x000fffff0b00780c */ /* 0x000fe20003f04270 */
[--C-:B------:R-:W-:Y:S02]  /*4380*/  IMAD.MOV.U32 R2, RZ, RZ, R10.reuse ;  /* 0x000000ffff027224 */ /* 0x100fe400078e000a */
[----:B------:R-:W-:Y:S02]  /*4390*/  IMAD.MOV.U32 R3, RZ, RZ, R11 ;  /* 0x000000ffff037224 */ /* 0x000fe400078e000b */
[----:B------:R-:W-:-:S08]  /*43a0*/  IMAD.MOV.U32 R8, RZ, RZ, R10 ;  /* 0x000000ffff087224 */ /* 0x000fd000078e000a */
[----:B------:R-:W-:-:S10]  /*43b0*/  @!P0 DMUL R2, R2, 1.80143985094819840000e+16 ;  /* 0x4350000002028828 */ /* 0x000fd40000000000 */
[----:B------:R-:W-:Y:S02]  /*43c0*/  @!P0 IMAD.MOV.U32 R11, RZ, RZ, R3 ;  /* 0x000000ffff0b8224 */ /* 0x000fe400078e0003 */
[----:B------:R-:W-:Y:S02]  /*43d0*/  @!P0 IMAD.MOV.U32 R8, RZ, RZ, R2 ;  /* 0x000000ffff088224 */ /* 0x000fe400078e0002 */
[----:B---3--:R-:W-:-:S05]  /*43e0*/  VIADD R0, R11, 0xffffffff ;  /* 0xffffffff0b007836 */ /* 0x008fca0000000000 */
        /* <DEDUP_REMOVED lines=10> */
[C---:B------:R-:W-:Y:S01]  /*4490*/  LOP3.LUT R2, R11.reuse, 0x800fffff, RZ, 0xc0, !PT ;  /* 0x800fffff0b027812 */ /* 0x040fe200078ec0ff */
[----:B------:R-:W-:Y:S01]  /*44a0*/  IMAD.MOV.U32 R6, RZ, RZ, RZ ;  /* 0x000000ffff067224 */ /* 0x000fe200078e00ff */
[----:B------:R-:W-:Y:S01]  /*44b0*/  UMOV UR4, 0x3ae80f1e ;  /* 0x3ae80f1e00047882 */ /* 0x000fe20000000000 */
[----:B------:R-:W-:Y:S01]  /*44c0*/  IMAD.MOV.U32 R14, RZ, RZ, -0x748574fc ;  /* 0x8b7a8b04ff0e7424 */ /* 0x000fe200078e00ff */
[----:B------:R-:W-:Y:S01]  /*44d0*/  LOP3.LUT R9, R2, 0x3ff00000, RZ, 0xfc, !PT ;  /* 0x3ff0000002097812 */ /* 0x000fe200078efcff */
[----:B------:R-:W-:Y:S01]  /*44e0*/  IMAD.MOV.U32 R15, RZ, RZ, 0x3ed0ee25 ;  /* 0x3ed0ee25ff0f7424 */ /* 0x000fe200078e00ff */
[----:B------:R-:W-:Y:S01]  /*44f0*/  UMOV UR5, 0x3eb1380b ;  /* 0x3eb1380b00057882 */ /* 0x000fe20000000000 */
[----:B------:R-:W-:Y:S01]  /*4500*/  LEA.HI R11, R11, R0, RZ, 0xc ;  /* 0x000000000b0b7211 */ /* 0x000fe200078f60ff */
[----:B------:R-:W-:Y:S01]  /*4510*/  UMOV UR6, 0x80000000 ;  /* 0x8000000000067882 */ /* 0x000fe20000000000 */
[----:B------:R-:W-:Y:S01]  /*4520*/  ISETP.GE.AND P0, PT, R9, 0x3ff6a09f, PT ;  /* 0x3ff6a09f0900780c */ /* 0x000fe20003f06270 */
[----:B------:R-:W-:-:S12]  /*4530*/  UMOV UR7, 0x43300000 ;  /* 0x4330000000077882 */ /* 0x000fd80000000000 */
[----:B------:R-:W-:Y:S02]  /*4540*/  @P0 VIADD R3, R9, 0xfff00000 ;  /* 0xfff0000009030836 */ /* 0x000fe40000000000 */
[----:B------:R-:W-:Y:S02]  /*4550*/  @P0 VIADD R11, R11, 0x1 ;  /* 0x000000010b0b0836 */ /* 0x000fe40000000000 */
[----:B------:R-:W-:-:S03]  /*4560*/  @P0 IMAD.MOV.U32 R9, RZ, RZ, R3 ;  /* 0x000000ffff090224 */ /* 0x000fc600078e0003 */
[----:B------:R-:W-:Y:S01]  /*4570*/  LOP3.LUT R10, R11, 0x80000000, RZ, 0x3c, !PT ;  /* 0x800000000b0a7812 */ /* 0x000fe200078e3cff */
[----:B------:R-:W-:Y:S02]  /*4580*/  IMAD.MOV.U32 R11, RZ, RZ, 0x43300000 ;  /* 0x43300000ff0b7424 */ /* 0x000fe400078e00ff */
[C---:B------:R-:W-:Y:S02]  /*4590*/  DADD R12, R8.reuse, 1 ;  /* 0x3ff00000080c7429 */ /* 0x040fe40000000000 */
[----:B------:R-:W-:Y:S02]  /*45a0*/  DADD R8, R8, -1 ;  /* 0xbff0000008087429 */ /* 0x000fe40000000000 */
[----:B------:R-:W-:Y:S01]  /*45b0*/  DADD R10, R10, -UR6 ;  /* 0x800000060a0a7e29 */ /* 0x000fe20008000000 */
[----:B------:R-:W-:Y:S01]  /*45c0*/  UMOV UR6, 0xfefa39ef ;  /* 0xfefa39ef00067882 */ /* 0x000fe20000000000 */
[----:B------:R-:W0:Y:S01]  /*45d0*/  MUFU.RCP64H R7, R13 ;  /* 0x0000000d00077308 */ /* 0x000e220000001800 */
[----:B------:R-:W-:Y:S01]  /*45e0*/  UMOV UR7, 0x3fe62e42 ;  /* 0x3fe62e4200077882 */ /* 0x000fe20000000000 */
[----:B0-----:R-:W-:-:S08]  /*45f0*/  DFMA R2, -R12, R6, 1 ;  /* 0x3ff000000c02742b */ /* 0x001fd00000000106 */
[----:B------:R-:W-:-:S08]  /*4600*/  DFMA R2, R2, R2, R2 ;  /* 0x000000020202722b */ /* 0x000fd00000000002 */
[----:B------:R-:W-:-:S08]  /*4610*/  DFMA R6, R6, R2, R6 ;  /* 0x000000020606722b */ /* 0x000fd00000000006 */
[----:B------:R-:W-:-:S08]  /*4620*/  DMUL R4, R6, R8 ;  /* 0x0000000806047228 */ /* 0x000fd00000000000 */
[----:B------:R-:W-:-:S08]  /*4630*/  DFMA R4, R6, R8, R4 ;  /* 0x000000080604722b */ /* 0x000fd00000000004 */
[----:B------:R-:W-:-:S08]  /*4640*/  DMUL R2, R4, R4 ;  /* 0x0000000404027228 */ /* 0x000fd00000000000 */
[----:B------:R-:W-:Y:S01]  /*4650*/  DFMA R12, R2, UR4, R14 ;  /* 0x00000004020c7c2b */ /* 0x000fe2000800000e */
[----:B------:R-:W-:Y:S01]  /*4660*/  UMOV UR4, 0x9f02676f ;  /* 0x9f02676f00047882 */ /* 0x000fe20000000000 */
[----:B------:R-:W-:Y:S01]  /*4670*/  UMOV UR5, 0x3ef3b266 ;  /* 0x3ef3b26600057882 */ /* 0x000fe20000000000 */
[----:B------:R-:W-:-:S05]  /*4680*/  DADD R14, R8, -R4 ;  /* 0x00000000080e7229 */ /* 0x000fca0000000804 */
[----:B------:R-:W-:Y:S01]  /*4690*/  DFMA R12, R2, R12, UR4 ;  /* 0x00000004020c7e2b */ /* 0x000fe2000800000c */
[----:B------:R-:W-:Y:S01]  /*46a0*/  UMOV UR4, 0xa9ab0956 ;  /* 0xa9ab095600047882 */ /* 0x000fe20000000000 */
[----:B------:R-:W-:Y:S01]  /*46b0*/  UMOV UR5, 0x3f1745cb ;  /* 0x3f1745cb00057882 */ /* 0x000fe20000000000 */
[----:B------:R-:W-:-:S05]  /*46c0*/  DADD R14, R14, R14 ;  /* 0x000000000e0e7229 */ /* 0x000fca000000000e */
[----:B------:R-:W-:Y:S01]  /*46d0*/  DFMA R12, R2, R12, UR4 ;  /* 0x00000004020c7e2b */ /* 0x000fe2000800000c */
[----:B------:R-:W-:Y:S01]  /*46e0*/  UMOV UR4, 0x2d1b5154 ;  /* 0x2d1b515400047882 */ /* 0x000fe20000000000 */
[----:B------:R-:W-:Y:S01]  /*46f0*/  UMOV UR5, 0x3f3c71c7 ;  /* 0x3f3c71c700057882 */ /* 0x000fe20000000000 */
[----:B------:R-:W-:Y:S02]  /*4700*/  DFMA R14, R8, -R4, R14 ;  /* 0x80000004080e722b */ /* 0x000fe4000000000e */
        /* <DEDUP_REMOVED lines=22> */
.L_x_7047:
        /* <DEDUP_REMOVED lines=13> */
[----:B---3--:R-:W-:-:S05]  /*4940*/  FFMA R0, RZ, R7, R3 ;  /* 0x00000007ff007223 */ /* 0x008fca0000000003 */
[----:B------:R-:W-:-:S13]  /*4950*/  FSETP.GT.AND P0, PT, |R0|, 1.469367938527859385e-39, PT ;  /* 0x001000000000780b */ /* 0x000fda0003f04200 */
[----:B------:R-:W-:Y:S05]  /*4960*/  @P0 BRA P2, `(.L_x_7050) ;  /* 0x00000000001c0947 */ /* 0x000fea0001000000 */
[----:B------:R-:W-:Y:S01]  /*4970*/  IMAD.MOV.U32 R9, RZ, RZ, R7 ;  /* 0x000000ffff097224 */ /* 0x000fe200078e0007 */
[----:B------:R-:W-:Y:S01]  /*4980*/  MOV R0, 0x49c0 ;  /* 0x000049c000007802 */ /* 0x000fe20000000f00 */
[----:B------:R-:W-:Y:S02]  /*4990*/  IMAD.MOV.U32 R4, RZ, RZ, R12 ;  /* 0x000000ffff047224 */ /* 0x000fe400078e000c */
[----:B------:R-:W-:-:S07]  /*49a0*/  IMAD.MOV.U32 R5, RZ, RZ, R13 ;  /* 0x000000ffff057224 */ /* 0x000fce00078e000d */
[----:B------:R-:W-:Y:S05]  /*49b0*/  CALL.REL.NOINC `($__internal_8_$__cuda_sm20_div_rn_f64_full) ;  /* 0x0000007400d87944 */ /* 0x000fea0003c00000 */
[----:B------:R-:W-:Y:S02]  /*49c0*/  IMAD.MOV.U32 R2, RZ, RZ, R26 ;  /* 0x000000ffff027224 */ /* 0x000fe400078e001a */
[----:B------:R-:W-:-:S07]  /*49d0*/  IMAD.MOV.U32 R3, RZ, RZ, R27 ;  /* 0x000000ffff037224 */ /* 0x000fce00078e001b */
.L_x_7050:
[----:B------:R-:W-:Y:S05]  /*49e0*/  BSYNC B3 ;  /* 0x0000000000037941 */ /* 0x000fea0003800000 */
.L_x_7049:
        /* <DEDUP_REMOVED lines=29> */
.L_x_7048:
[----:B------:R-:W-:Y:S05]  /*4bc0*/  BSYNC B2 ;  /* 0x0000000000027941 */ /* 0x000fea0003800000 */
.L_x_7046:
        /* <DEDUP_REMOVED lines=21> */
[----:B------:R-:W-:Y:S05]  /*4d20*/  CALL.REL.NOINC `($__internal_8_$__cuda_sm20_div_rn_f64_full) ;  /* 0x0000007000fc7944 */ /* 0x000fea0003c00000 */
[----:B------:R-:W-:Y:S02]  /*4d30*/  IMAD.MOV.U32 R28, RZ, RZ, R26 ;  /* 0x000000ffff1c7224 */ /* 0x000fe400078e001a */
[----:B------:R-:W-:-:S07]  /*4d40*/  IMAD.MOV.U32 R29, RZ, RZ, R27 ;  /* 0x000000ffff1d7224 */ /* 0x000fce00078e001b */
.L_x_7051:
[----:B------:R-:W-:Y:S05]  /*4d50*/  BSYNC B2 ;  /* 0x0000000000027941 */ /* 0x000fea0003800000 */
.L_x_7043:
[----:B------:R-:W-:Y:S05]  /*4d60*/  BSYNC B1 ;  /* 0x0000000000017941 */ /* 0x000fea0003800000 */
.L_x_7042:
[----:B------:R-:W-:Y:S01]  /*4d70*/  VIADD R18, R18, 0x80 ;  /* 0x0000008012127836 */ /* 0x000fe20000000000 */
[----:B------:R-:W-:Y:S04]  /*4d80*/  BSSY B1, `(.L_x_7052) ;  /* 0x00000e8000017945 */ /* 0x000fe80003800000 */
[----:B------:R-:W-:-:S13]  /*4d90*/  ISETP.GE.AND P0, PT, R18, R23, PT ;  /* 0x000000171200720c */ /* 0x000fda0003f06270 */
[----:B------:R-:W-:Y:S05]  /*4da0*/  @P0 BRA `(.L_x_7053) ;  /* 0x0000000c00940947 */ /* 0x000fea0003800000 */
[----:B------:R-:W-:Y:S02]  /*4db0*/  ULDC.64 UR4, c[0x0][0x218] ;  /* 0x0000860000047ab9 */ /* 0x000fe40000000a00 */
[----:B01---5:R-:W-:Y:S01]  /*4dc0*/  DMUL R2, R32, UR4 ;  /* 0x0000000420027c28 */ /* 0x023fe20008000000 */
        /* <DEDUP_REMOVED lines=62> */
.L_x_7055:
[----:B------:R-:W-:Y:S05]  /*51b0*/  BSYNC B0 ;  /* 0x0000000000007941 */ /* 0x000fea0003800000 */
.L_x_7054:
        /* <DEDUP_REMOVED lines=85> */
.L_x_7057:
        /* <DEDUP_REMOVED lines=20> */
[----:B----4-:R-:W-:Y:S05]  /*5850*/  CALL.REL.NOINC `($__internal_8_$__cuda_sm20_div_rn_f64_full) ;  /* 0x0000006800307944 */ /* 0x010fea0003c00000 */
[----:B------:R-:W-:Y:S02]  /*5860*/  IMAD.MOV.U32 R2, RZ, RZ, R26 ;  /* 0x000000ffff027224 */ /* 0x000fe400078e001a */
[----:B------:R-:W-:-:S07]  /*5870*/  IMAD.MOV.U32 R3, RZ, RZ, R27 ;  /* 0x000000ffff037224 */ /* 0x000fce00078e001b */
.L_x_7060:
[----:B------:R-:W-:Y:S05]  /*5880*/  BSYNC B3 ;  /* 0x0000000000037941 */ /* 0x000fea0003800000 */
.L_x_7059:
        /* <DEDUP_REMOVED lines=29> */
.L_x_7058:
[----:B------:R-:W-:Y:S05]  /*5a60*/  BSYNC B2 ;  /* 0x0000000000027941 */ /* 0x000fea0003800000 */
.L_x_7056:
        /* <DEDUP_REMOVED lines=21> */
[----:B----4-:R-:W-:Y:S05]  /*5bc0*/  CALL.REL.NOINC `($__internal_8_$__cuda_sm20_div_rn_f64_full) ;  /* 0x0000006400547944 */ /* 0x010fea0003c00000 */
[----:B------:R-:W-:Y:S02]  /*5bd0*/  IMAD.MOV.U32 R32, RZ, RZ, R26 ;  /* 0x000000ffff207224 */ /* 0x000fe400078e001a */
[----:B------:R-:W-:-:S07]  /*5be0*/  IMAD.MOV.U32 R33, RZ, RZ, R27 ;  /* 0x000000ffff217224 */ /* 0x000fce00078e001b */
.L_x_7061:
[----:B------:R-:W-:Y:S05]  /*5bf0*/  BSYNC B2 ;  /* 0x0000000000027941 */ /* 0x000fea0003800000 */
.L_x_7053:
[----:B------:R-:W-:Y:S05]  /*5c00*/  BSYNC B1 ;  /* 0x0000000000017941 */ /* 0x000fea0003800000 */
.L_x_7052:
[----:B0--3--:R-:W0:Y:S01]  /*5c10*/  S2R R0, SR_TID.X ;  /* 0x0000000000007919 */ /* 0x009e220000002100 */
[----:B------:R-:W-:Y:S01]  /*5c20*/  BSSY B1, `(.L_x_7062) ;  /* 0x00000e9000017945 */ /* 0x000fe20003800000 */
[----:B0-----:R-:W-:-:S05]  /*5c30*/  VIADD R0, R0, 0x100 ;  /* 0x0000010000007836 */ /* 0x001fca0000000000 */
[----:B------:R-:W-:-:S13]  /*5c40*/  ISETP.GE.AND P0, PT, R0, R23, PT ;  /* 0x000000170000720c */ /* 0x000fda0003f06270 */
[----:B------:R-:W-:Y:S05]  /*5c50*/  @P0 BRA `(.L_x_7063) ;  /* 0x0000000c00940947 */ /* 0x000fea0003800000 */
[----:B------:R-:W-:Y:S02]  /*5c60*/  ULDC.64 UR4, c[0x0][0x218] ;  /* 0x0000860000047ab9 */ /* 0x000fe40000000a00 */
[----:B-1---5:R-:W-:Y:S01]  /*5c70*/  DMUL R2, R16, UR4 ;  /* 0x0000000410027c28 */ /* 0x022fe20008000000 */
        /* <DEDUP_REMOVED lines=62> */
.L_x_7065:
[----:B------:R-:W-:Y:S05]  /*6060*/  BSYNC B0 ;  /* 0x0000000000007941 */ /* 0x000fea0003800000 */
.L_x_7064:
        /* <DEDUP_REMOVED lines=85> */
.L_x_7067:
        /* <DEDUP_REMOVED lines=23> */
.L_x_7070:
[----:B------:R-:W-:Y:S05]  /*6730*/  BSYNC B3 ;  /* 0x0000000000037941 */ /* 0x000fea0003800000 */
.L_x_7069:
        /* <DEDUP_REMOVED lines=29> */
.L_x_7068:
[----:B------:R-:W-:Y:S05]  /*6910*/  BSYNC B2 ;  /* 0x0000000000027941 */ /* 0x000fea0003800000 */
.L_x_7066:
        /* <DEDUP_REMOVED lines=24> */
.L_x_7071:
[----:B------:R-:W-:Y:S05]  /*6aa0*/  BSYNC B2 ;  /* 0x0000000000027941 */ /* 0x000fea0003800000 */
.L_x_7063:
[----:B------:R-:W-:Y:S05]  /*6ab0*/  BSYNC B1 ;  /* 0x0000000000017941 */ /* 0x000fea0003800000 */
.L_x_7062:
[----:B------:R-:W0:Y:S01]  /*6ac0*/  S2R R0, SR_TID.X ;  /* 0x0000000000007919 */ /* 0x000e220000002100 */
        /* <DEDUP_REMOVED lines=68> */
.L_x_7075:
[----:B------:R-:W-:Y:S05]  /*6f10*/  BSYNC B0 ;  /* 0x0000000000007941 */ /* 0x000fea0003800000 */
.L_x_7074:
        /* <DEDUP_REMOVED lines=85> */
.L_x_7077:
        /* <DEDUP_REMOVED lines=23> */
.L_x_7080:
[----:B------:R-:W-:Y:S05]  /*75e0*/  BSYNC B3 ;  /* 0x0000000000037941 */ /* 0x000fea0003800000 */
.L_x_7079:
        /* <DEDUP_REMOVED lines=29> */
.L_x_7078:
[----:B------:R-:W-:Y:S05]  /*77c0*/  BSYNC B2 ;  /* 0x0000000000027941 */ /* 0x000fea0003800000 */
.L_x_7076:
        /* <DEDUP_REMOVED lines=24> */
.L_x_7081:
[----:B------:R-:W-:Y:S05]  /*7950*/  BSYNC B2 ;  /* 0x0000000000027941 */ /* 0x000fea0003800000 */
.L_x_7073:
[----:B------:R-:W-:Y:S05]  /*7960*/  BSYNC B1 ;  /* 0x0000000000017941 */ /* 0x000fea0003800000 */
.L_x_7072:
[----:B------:R-:W0:Y:S01]  /*7970*/  S2R R26, SR_TID.X ;  /* 0x00000000001a7919 */ /* 0x000e220000002100 */
[----:B------:R-:W2:Y:S01]  /*7980*/  LDC.U8 R2, c[0x0][0x24c] ;  /* 0x00009300ff027b82 */ /* 0x000ea20000000000 */
[----:B------:R-:W-:Y:S04]  /*7990*/  BSSY B6, `(.L_x_7082) ;  /* 0x000012d000067945 */ /* 0x000fe80003800000 */
[----:B------:R-:W-:Y:S05]  /*79a0*/  @P1 BRA `(.L_x_7083) ;  /* 0x0000001000ac1947 */ /* 0x000fea0003800000 */
[----:B-1----:R-:W1:Y:S01]  /*79b0*/  LDC.64 R4, c[0x0][0x230] ;  /* 0x00008c00ff047b82 */ /* 0x002e620000000a00 */
[----:B0-----:R-:W-:Y:S01]  /*79c0*/  IMAD R0, R22, 0x200, R26 ;  /* 0x0000020016007824 */ /* 0x001fe200078e021a */
[----:B--2---:R-:W-:Y:S01]  /*79d0*/  PRMT R6, R2, 0x9910, RZ ;  /* 0x0000991002067816 */ /* 0x004fe200000000ff */
[----:B------:R-:W-:Y:S02]  /*79e0*/  ULDC UR4, c[0x0][0x250] ;  /* 0x0000940000047ab9 */ /* 0x000fe40000000800 */
[----:B------:R-:W-:Y:S02]  /*79f0*/  IMAD R3, R0, UR4, RZ ;  /* 0x0000000400037c24 */ /* 0x000fe4000f8e02ff */
[----:B------:R-:W-:-:S05]  /*7a00*/  IMAD.MOV.U32 R0, RZ, RZ, R6 ;  /* 0x000000ffff007224 */ /* 0x000fca00078e0006 */
[----:B------:R-:W-:Y:S02]  /*7a10*/  ISETP.GT.AND P0, PT, R0, 0x9, PT ;  /* 0x000000090000780c */ /* 0x000fe40003f04270 */
[----:B-1----:R-:W-:-:S05]  /*7a20*/  IADD3 R4, P1, R3, R4, RZ ;  /* 0x0000000403047210 */ /* 0x002fca0007f3e0ff */
        /* <DEDUP_REMOVED lines=10> */
[----:B----45:R-:W0:Y:S01]  /*7ad0*/  F2I.F64.TRUNC R29, R28 ;  /* 0x0000001c001d7311 */ /* 0x030e22000030d100 */
[----:B------:R-:W-:Y:S01]  /*7ae0*/  IMAD.MOV.U32 R26, RZ, RZ, R18 ;  /* 0x000000ffff1a7224 */ /* 0x000fe200078e0012 */
[----:B0-----:R0:W-:Y:S01]  /*7af0*/  STG.E.U8 desc[UR36][R4.64], R29 ;  /* 0x0000001d04007986 */ /* 0x0011e2000c101124 */
[----:B------:R-:W-:Y:S05]  /*7b00*/  BRA `(.L_x_7083) ;  /* 0x0000001000547947 */ /* 0x000fea0003800000 */
.L_x_7087:
[----:B----45:R-:W0:Y:S01]  /*7b10*/  F2I.S64.F64.TRUNC R28, R28 ;  /* 0x0000001c001c7311 */ /* 0x030e22000030d900 */
[----:B------:R-:W-:Y:S02]  /*7b20*/  IMAD.MOV.U32 R26, RZ, RZ, R18 ;  /* 0x000000ffff1a7224 */ /* 0x000fe400078e0012 */
[----:B0-----:R-:W-:-:S05]  /*7b30*/  IMAD.MOV.U32 R3, RZ, RZ, R28 ;  /* 0x000000ffff037224 */ /* 0x001fca00078e001c */
[----:B------:R0:W-:Y:S01]  /*7b40*/  STG.E.U8 desc[UR36][R4.64], R3 ;  /* 0x0000000304007986 */ /* 0x0001e2000c101124 */
[----:B------:R-:W-:Y:S05]  /*7b50*/  BRA `(.L_x_7083) ;  /* 0x0000001000407947 */ /* 0x000fea0003800000 */
.L_x_7086:
[----:B------:R-:W-:-:S13]  /*7b60*/  ISETP.NE.AND P0, PT, R0, 0x2, PT ;  /* 0x000000020000780c */ /* 0x000fda0003f05270 */
[----:B------:R-:W-:Y:S05]  /*7b70*/  @!P0 BRA `(.L_x_7089) ;  /* 0x0000000000308947 */ /* 0x000fea0003800000 */
[----:B------:R-:W-:-:S13]  /*7b80*/  ISETP.NE.AND P0, PT, R0, 0x3, PT ;  /* 0x000000030000780c */ /* 0x000fda0003f05270 */
[----:B------:R-:W-:Y:S05]  /*7b90*/  @!P0 BRA `(.L_x_7090) ;  /* 0x0000000000188947 */ /* 0x000fea0003800000 */
[----:B------:R-:W-:-:S13]  /*7ba0*/  ISETP.NE.AND P0, PT, R0, 0x4, PT ;  /* 0x000000040000780c */ /* 0x000fda0003f05270 */
[----:B------:R-:W-:Y:S05]  /*7bb0*/  @P0 BRA `(.L_x_7088) ;  /* 0x0000000c00c40947 */ /* 0x000fea0003800000 */
[----:B----45:R-:W0:Y:S01]  /*7bc0*/  F2I.S64.F64.TRUNC R28, R28 ;  /* 0x0000001c001c7311 */ /* 0x030e22000030d900 */
[----:B------:R-:W-:Y:S01]  /*7bd0*/  IMAD.MOV.U32 R26, RZ, RZ, R18 ;  /* 0x000000ffff1a7224 */ /* 0x000fe200078e0012 */
[----:B0-----:R0:W-:Y:S01]  /*7be0*/  STG.E.64 desc[UR36][R4.64], R28 ;  /* 0x0000001c04007986 */ /* 0x0011e2000c101b24 */
[----:B------:R-:W-:Y:S05]  /*7bf0*/  BRA `(.L_x_7083) ;  /* 0x0000001000187947 */ /* 0x000fea0003800000 */
.L_x_7090:
[----:B----45:R-:W0:Y:S01]  /*7c00*/  F2I.F64.TRUNC R29, R28 ;  /* 0x0000001c001d7311 */ /* 0x030e22000030d100 */
[----:B------:R-:W-:Y:S01]  /*7c10*/  IMAD.MOV.U32 R26, RZ, RZ, R18 ;  /* 0x000000ffff1a7224 */ /* 0x000fe200078e0012 */
[----:B0-----:R0:W-:Y:S01]  /*7c20*/  STG.E desc[UR36][R4.64], R29 ;  /* 0x0000001d04007986 */ /* 0x0011e2000c101924 */
[----:B------:R-:W-:Y:S05]  /*7c30*/  BRA `(.L_x_7083) ;  /* 0x0000001000087947 */ /* 0x000fea0003800000 */
.L_x_7089:
[----:B----45:R-:W0:Y:S01]  /*7c40*/  F2I.F64.TRUNC R29, R28 ;  /* 0x0000001c001d7311 */ /* 0x030e22000030d100 */
[----:B------:R-:W-:Y:S01]  /*7c50*/  IMAD.MOV.U32 R26, RZ, RZ, R18 ;  /* 0x000000ffff1a7224 */ /* 0x000fe200078e0012 */
[----:B0-----:R3:W-:Y:S01]  /*7c60*/  STG.E.U16 desc[UR36][R4.64], R29 ;  /* 0x0000001d04007986 */ /* 0x0017e2000c101524 */
[----:B------:R-:W-:Y:S05]  /*7c70*/  BRA `(.L_x_7083) ;  /* 0x0000000c00f87947 */ /* 0x000fea0003800000 */
.L_x_7085:
        /* <DEDUP_REMOVED lines=8> */
[----:B----45:R-:W0:Y:S01]  /*7d00*/  F2F.F32.F64 R3, R28 ;  /* 0x0000001c00037310 */ /* 0x030e220000301000 */
[----:B------:R-:W-:Y:S01]  /*7d10*/  DSETP.GEU.AND P0, PT, |R28|, UR4, PT ;  /* 0x000000041c007e2a */ /* 0x000fe2000bf0e200 */
[----:B------:R-:W-:-:S13]  /*7d20*/  IMAD.MOV.U32 R26, RZ, RZ, R18 ;  /* 0x000000ffff1a7224 */ /* 0x000fda00078e0012 */
[----:B0-----:R-:W-:-:S05]  /*7d30*/  @!P0 FMUL R3, R3, 1.175494350822287508e-38 ;  /* 0x0080000003038820 */ /* 0x001fca0000400000 */
[----:B------:R0:W-:Y:S01]  /*7d40*/  STG.E desc[UR36][R4.64], R3 ;  /* 0x0000000304007986 */ /* 0x0001e2000c101924 */
[----:B------:R-:W-:Y:S05]  /*7d50*/  BRA `(.L_x_7083) ;  /* 0x0000000c00c07947 */ /* 0x000fea0003800000 */
.L_x_7092:
[----:B------:R-:W-:Y:S01]  /*7d60*/  UMOV UR4, 0xf0000000 ;  /* 0xf000000000047882 */ /* 0x000fe20000000000 */
[----:B------:R-:W-:Y:S01]  /*7d70*/  UMOV UR5, 0x380fffff ;  /* 0x380fffff00057882 */ /* 0x000fe20000000000 */
[----:B----45:R-:W0:Y:S01]  /*7d80*/  F2F.F32.F64 R0, R28 ;  /* 0x0000001c00007310 */ /* 0x030e220000301000 */
[----:B------:R-:W-:Y:S01]  /*7d90*/  DSETP.GEU.AND P0, PT, |R28|, UR4, PT ;  /* 0x000000041c007e2a */ /* 0x000fe2000bf0e200 */
[----:B------:R-:W-:-:S13]  /*7da0*/  IMAD.MOV.U32 R26, RZ, RZ, R18 ;  /* 0x000000ffff1a7224 */ /* 0x000fda00078e0012 */
[----:B0-----:R-:W-:-:S05]  /*7db0*/  @!P0 FMUL R0, R0, 1.175494350822287508e-38 ;  /* 0x0080000000008820 */ /* 0x001fca0000400000 */
[----:B------:R-:W-:-:S05]  /*7dc0*/  F2FP.F16.F32.PACK_AB R0, RZ, R0 ;  /* 0x00000000ff00723e */ /* 0x000fca00000000ff */
[----:B------:R0:W-:Y:S01]  /*7dd0*/  STG.E.U16 desc[UR36][R4.64], R0 ;  /* 0x0000000004007986 */ /* 0x0001e2000c101524 */
[----:B------:R-:W-:Y:S05]  /*7de0*/  BRA `(.L_x_7083) ;  /* 0x0000000c009c7947 */ /* 0x000fea0003800000 */
.L_x_7091:
        /* <DEDUP_REMOVED lines=10> */
[----:B------:R-:W-:Y:S02]  /*7e90*/  IMAD.MOV.U32 R7, RZ, RZ, RZ ;  /* 0x000000ffff077224 */ /* 0x000fe400078e00ff */
[----:B------:R-:W-:-:S11]  /*7ea0*/  IMAD.MOV.U32 R26, RZ, RZ, R18 ;  /* 0x000000ffff1a7224 */ /* 0x000fd600078e0012 */
[----:B0-----:R-:W-:-:S05]  /*7eb0*/  @!P0 FMUL R6, R6, 1.175494350822287508e-38 ;  /* 0x0080000006068820 */ /* 0x001fca0000400000 */
[----:B------:R0:W-:Y:S01]  /*7ec0*/  STG.E.64 desc[UR36][R4.64], R6 ;  /* 0x0000000604007986 */ /* 0x0001e2000c101b24 */
[----:B------:R-:W-:Y:S05]  /*7ed0*/  BRA `(.L_x_7083) ;  /* 0x0000000c00607947 */ /* 0x000fea0003800000 */
.L_x_7094:
[----:B------:R-:W-:Y:S01]  /*7ee0*/  UMOV UR4, 0xf0000000 ;  /* 0xf000000000047882 */ /* 0x000fe20000000000 */
[----:B------:R-:W-:Y:S01]  /*7ef0*/  UMOV UR5, 0x380fffff ;  /* 0x380fffff00057882 */ /* 0x000fe20000000000 */
[----:B----45:R-:W0:Y:S01]  /*7f00*/  F2F.F32.F64 R0, R28 ;  /* 0x0000001c00007310 */ /* 0x030e220000301000 */
[----:B------:R-:W-:Y:S01]  /*7f10*/  DSETP.GEU.AND P0, PT, |R28|, UR4, PT ;  /* 0x000000041c007e2a */ /* 0x000fe2000bf0e200 */
[----:B------:R-:W-:-:S13]  /*7f20*/  IMAD.MOV.U32 R26, RZ, RZ, R18 ;  /* 0x000000ffff1a7224 */ /* 0x000fda00078e0012 */
[----:B0-----:R-:W-:-:S05]  /*7f30*/  @!P0 FMUL R0, R0, 1.175494350822287508e-38 ;  /* 0x0080000000008820 */ /* 0x001fca0000400000 */
[----:B------:R-:W-:-:S04]  /*7f40*/  F2FP.F16.F32.PACK_AB R3, RZ, R0 ;  /* 0x00000000ff03723e */ /* 0x000fc800000000ff */
[----:B------:R-:W-:-:S05]  /*7f50*/  PRMT R3, R3, 0x5410, RZ ;  /* 0x0000541003037816 */ /* 0x000fca00000000ff */
[----:B------:R0:W-:Y:S01]  /*7f60*/  STG.E desc[UR36][R4.64], R3 ;  /* 0x0000000304007986 */ /* 0x0001e2000c101924 */
[----:B------:R-:W-:Y:S05]  /*7f70*/  BRA `(.L_x_7083) ;  /* 0x0000000c00387947 */ /* 0x000fea0003800000 */
.L_x_7093:
[----:B----45:R0:W-:Y:S01]  /*7f80*/  STG.E.64 desc[UR36][R4.64], R28 ;  /* 0x0000001c04007986 */ /* 0x0301e2000c101b24 */
[----:B------:R-:W-:Y:S01]  /*7f90*/  IMAD.MOV.U32 R26, RZ, RZ, R18 ;  /* 0x000000ffff1a7224 */ /* 0x000fe200078e0012 */
[----:B------:R-:W-:Y:S06]  /*7fa0*/  BRA `(.L_x_7083) ;  /* 0x0000000c002c7947 */ /* 0x000fec0003800000 */
.L_x_7084:
        /* <DEDUP_REMOVED lines=8> */
[----:B----45:R-:W-:Y:S01]  /*8030*/  DSETP.NEU.AND P0, PT, R28, RZ, PT ;  /* 0x000000ff1c00722a */ /* 0x030fe20003f0d000 */
[----:B------:R-:W-:-:S05]  /*8040*/  IMAD.MOV.U32 R26, RZ, RZ, R18 ;  /* 0x000000ffff1a7224 */ /* 0x000fca00078e0012 */
[----:B------:R-:W-:-:S05]  /*8050*/  SEL R3, RZ, 0x1, !P0 ;  /* 0x00000001ff037807 */ /* 0x000fca0004000000 */
[----:B------:R0:W-:Y:S01]  /*8060*/  STG.E.U8 desc[UR36][R4.64], R3 ;  /* 0x0000000304007986 */ /* 0x0001e2000c101124 */
[----:B------:R-:W-:Y:S05]  /*8070*/  BRA `(.L_x_7083) ;  /* 0x0000000800f87947 */ /* 0x000fea0003800000 */
.L_x_7097:
[----:B------:R-:W-:Y:S01]  /*8080*/  CS2R R30, SRZ ;  /* 0x00000000001e7805 */ /* 0x000fe2000001ff00 */
[----:B------:R-:W-:-:S04]  /*8090*/  IMAD.MOV.U32 R26, RZ, RZ, R18 ;  /* 0x000000ffff1a7224 */ /* 0x000fc800078e0012 */
[----:B----45:R0:W-:Y:S01]  /*80a0*/  STG.E.128 desc[UR36][R4.64], R28 ;  /* 0x0000001c04007986 */ /* 0x0301e2000c101d24 */
[----:B------:R-:W-:Y:S05]  /*80b0*/  BRA `(.L_x_7083) ;  /* 0x0000000800e87947 */ /* 0x000fea0003800000 */
.L_x_7096:
        /* <DEDUP_REMOVED lines=25> */
.L_x_7101:
[----:B------:R-:W-:Y:S05]  /*8250*/  BSYNC B0 ;  /* 0x0000000000007941 */ /* 0x000fea0003800000 */
.L_x_7100:
[----:B------:R-:W-:Y:S01]  /*8260*/  LOP3.LUT R7, R0, R7, RZ, 0xfc, !PT ;  /* 0x0000000700077212 */ /* 0x000fe200078efcff */
[----:B------:R-:W-:-:S04]  /*8270*/  IMAD.MOV.U32 R26, RZ, RZ, R18 ;  /* 0x000000ffff1a7224 */ /* 0x000fc800078e0012 */
[----:B------:R0:W-:Y:S01]  /*8280*/  STG.E.U8 desc[UR36][R4.64], R7 ;  /* 0x0000000704007986 */ /* 0x0001e2000c101124 */
[----:B------:R-:W-:Y:S05]  /*8290*/  BRA `(.L_x_7083) ;  /* 0x0000000800707947 */ /* 0x000fea0003800000 */
.L_x_7099:
[----:B------:R-:W-:Y:S01]  /*82a0*/  UMOV UR4, 0xf0000000 ;  /* 0xf000000000047882 */ /* 0x000fe20000000000 */
[----:B------:R-:W-:Y:S01]  /*82b0*/  UMOV UR5, 0x380fffff ;  /* 0x380fffff00057882 */ /* 0x000fe20000000000 */
[----:B----45:R-:W0:Y:S01]  /*82c0*/  F2F.F32.F64 R7, R28 ;  /* 0x0000001c00077310 */ /* 0x030e220000301000 */
        /* <DEDUP_REMOVED lines=14> */
.L_x_7103:
[----:B------:R-:W-:Y:S01]  /*83b0*/  IMAD.MOV.U32 R0, RZ, RZ, 0x7f ;  /* 0x0000007fff007424 */ /* 0x000fe200078e00ff */
[----:B------:R-:W-:-:S04]  /*83c0*/  ISETP.GT.U32.AND P0, PT, R3, 0x7f800000, PT ;  /* 0x7f8000000300780c */ /* 0x000fc80003f04070 */
[----:B------:R-:W-:-:S09]  /*83d0*/  SEL R0, R0, 0x7c, P0 ;  /* 0x0000007c00007807 */ /* 0x000fd20000000000 */
.L_x_7104:
[----:B------:R-:W-:Y:S05]  /*83e0*/  BSYNC B0 ;  /* 0x0000000000007941 */ /* 0x000fea0003800000 */
.L_x_7102:
[----:B------:R-:W-:Y:S01]  /*83f0*/  LOP3.LUT R3, R7, 0x80000000, RZ, 0xc0, !PT ;  /* 0x8000000007037812 */ /* 0x000fe200078ec0ff */
[----:B------:R-:W-:-:S03]  /*8400*/  IMAD.MOV.U32 R26, RZ, RZ, R18 ;  /* 0x000000ffff1a7224 */ /* 0x000fc600078e0012 */
[----:B------:R-:W-:-:S04]  /*8410*/  SHF.R.U32.HI R3, RZ, 0x18, R3 ;  /* 0x00000018ff037819 */ /* 0x000fc80000011603 */
[----:B------:R-:W-:-:S05]  /*8420*/  LOP3.LUT R3, R0, R3, RZ, 0xfc, !PT ;  /* 0x0000000300037212 */ /* 0x000fca00078efcff */
[----:B------:R0:W-:Y:S01]  /*8430*/  STG.E.U8 desc[UR36][R4.64], R3 ;  /* 0x0000000304007986 */ /* 0x0001e2000c101124 */
[----:B------:R-:W-:Y:S05]  /*8440*/  BRA `(.L_x_7083) ;  /* 0x0000000800047947 */ /* 0x000fea0003800000 */
.L_x_7098:
[----:B------:R-:W-:Y:S01]  /*8450*/  UMOV UR4, 0xf0000000 ;  /* 0xf000000000047882 */ /* 0x000fe20000000000 */
[----:B------:R-:W-:Y:S01]  /*8460*/  UMOV UR5, 0x380fffff ;  /* 0x380fffff00057882 */ /* 0x000fe20000000000 */
[----:B----45:R-:W0:Y:S01]  /*8470*/  F2F.F32.F64 R0, R28 ;  /* 0x0000001c00007310 */ /* 0x030e220000301000 */
[----:B------:R-:W-:Y:S01]  /*8480*/  DSETP.GEU.AND P0, PT, |R28|, UR4, PT ;  /* 0x000000041c007e2a */ /* 0x000fe2000bf0e200 */
[----:B------:R-:W-:-:S13]  /*8490*/  IMAD.MOV.U32 R26, RZ, RZ, R18 ;  /* 0x000000ffff1a7224 */ /* 0x000fda00078e0012 */
[----:B0-----:R-:W-:-:S05]  /*84a0*/  @!P0 FMUL R0, R0, 1.175494350822287508e-38 ;  /* 0x0080000000008820 */ /* 0x001fca0000400000 */
[----:B------:R-:W-:-:S05]  /*84b0*/  F2FP.BF16.F32.PACK_AB R0, RZ, R0 ;  /* 0x00000000ff00723e */ /* 0x000fca00000010ff */
[----:B------:R0:W-:Y:S01]  /*84c0*/  STG.E.U16 desc[UR36][R4.64], R0 ;  /* 0x0000000004007986 */ /* 0x0001e2000c101524 */
[----:B------:R-:W-:Y:S05]  /*84d0*/  BRA `(.L_x_7083) ;  /* 0x0000000400e07947 */ /* 0x000fea0003800000 */
.L_x_7095:
        /* <DEDUP_REMOVED lines=8> */
[----:B----45:R-:W0:Y:S01]  /*8560*/  F2I.U32.F64.TRUNC R29, R28 ;  /* 0x0000001c001d7311 */ /* 0x030e22000030d000 */
[----:B------:R-:W-:Y:S01]  /*8570*/  IMAD.MOV.U32 R26, RZ, RZ, R18 ;  /* 0x000000ffff1a7224 */ /* 0x000fe200078e0012 */
[----:B0-----:R0:W-:Y:S01]  /*8580*/  STG.E.U16 desc[UR36][R4.64], R29 ;  /* 0x0000001d04007986 */ /* 0x0011e2000c101524 */
[----:B------:R-:W-:Y:S05]  /*8590*/  BRA `(.L_x_7083) ;  /* 0x0000000400b07947 */ /* 0x000fea0003800000 */
.L_x_7107:
[----:B------:R-:W-:Y:S01]  /*85a0*/  UMOV UR4, 0xf0000000 ;  /* 0xf000000000047882 */ /* 0x000fe20000000000 */
[----:B------:R-:W-:Y:S01]  /*85b0*/  UMOV UR5, 0x380fffff ;  /* 0x380fffff00057882 */ /* 0x000fe20000000000 */
[----:B----45:R-:W0:Y:S01]  /*85c0*/  F2F.F32.F64 R7, R28 ;  /* 0x0000001c00077310 */ /* 0x030e220000301000 */
        /* <DEDUP_REMOVED lines=18> */
.L_x_7110:
[----:B------:R-:W-:-:S04]  /*86f0*/  LOP3.LUT R0, R7, 0x80000000, RZ, 0xc0, !PT ;  /* 0x8000000007007812 */ /* 0x000fc800078ec0ff */
[----:B------:R-:W-:-:S04]  /*8700*/  SHF.R.U32.HI R0, RZ, 0x18, R0 ;  /* 0x00000018ff007819 */ /* 0x000fc80000011600 */
[----:B------:R-:W-:-:S07]  /*8710*/  LOP3.LUT R0, R3, R0, RZ, 0xfc, !PT ;  /* 0x0000000003007212 */ /* 0x000fce00078efcff */
.L_x_7109:
[----:B------:R-:W-:Y:S05]  /*8720*/  BSYNC B0 ;  /* 0x0000000000007941 */ /* 0x000fea0003800000 */
.L_x_7108:
[----:B------:R0:W-:Y:S01]  /*8730*/  STG.E.U8 desc[UR36][R4.64], R0 ;  /* 0x0000000004007986 */ /* 0x0001e2000c101124 */
[----:B------:R-:W-:Y:S01]  /*8740*/  IMAD.MOV.U32 R26, RZ, RZ, R18 ;  /* 0x000000ffff1a7224 */ /* 0x000fe200078e0012 */
[----:B------:R-:W-:Y:S06]  /*8750*/  BRA `(.L_x_7083) ;  /* 0x0000000400407947 */ /* 0x000fec0003800000 */
.L_x_7106:
        /* <DEDUP_REMOVED lines=21> */
.L_x_7113:
[----:B------:R-:W-:-:S04]  /*88b0*/  LOP3.LUT R0, R7, 0x80000000, RZ, 0xc0, !PT ;  /* 0x8000000007007812 */ /* 0x000fc800078ec0ff */
[----:B------:R-:W-:-:S04]  /*88c0*/  SHF.R.U32.HI R0, RZ, 0x18, R0 ;  /* 0x00000018ff007819 */ /* 0x000fc80000011600 */
[----:B------:R-:W-:-:S07]  /*88d0*/  LOP3.LUT R0, R3, R0, RZ, 0xfc, !PT ;  /* 0x0000000003007212 */ /* 0x000fce00078efcff */
.L_x_7112:
[----:B------:R-:W-:Y:S05]  /*88e0*/  BSYNC B0 ;  /* 0x0000000000007941 */ /* 0x000fea0003800000 */
.L_x_7111:
[----:B------:R0:W-:Y:S01]  /*88f0*/  STG.E.U8 desc[UR36][R4.64], R0 ;  /* 0x0000000004007986 */ /* 0x0001e2000c101124 */
[----:B------:R-:W-:Y:S01]  /*8900*/  IMAD.MOV.U32 R26, RZ, RZ, R18 ;  /* 0x000000ffff1a7224 */ /* 0x000fe200078e0012 */
[----:B------:R-:W-:Y:S06]  /*8910*/  BRA `(.L_x_7083) ;  /* 0x0000000000d07947 */ /* 0x000fec0003800000 */
.L_x_7105:
        /* <DEDUP_REMOVED lines=27> */
.L_x_7088:
        /* <DEDUP_REMOVED lines=16> */
.L_x_7116:
[----:B------:R-:W-:Y:S01]  /*8bd0*/  IMAD.MOV.U32 R26, RZ, RZ, R18 ;  /* 0x000000ffff1a7224 */ /* 0x000fe200078e0012 */
[----:B------:R-:W-:Y:S06]  /*8be0*/  BRA `(.L_x_7083) ;  /* 0x00000000001c7947 */ /* 0x000fec0003800000 */
.L_x_7115:
[----:B----45:R-:W0:Y:S01]  /*8bf0*/  F2I.U64.F64.TRUNC R28, R28 ;  /* 0x0000001c001c7311 */ /* 0x030e22000030d800 */
[----:B------:R-:W-:Y:S01]  /*8c00*/  IMAD.MOV.U32 R26, RZ, RZ, R18 ;  /* 0x000000ffff1a7224 */ /* 0x000fe200078e0012 */
[----:B0-----:R0:W-:Y:S01]  /*8c10*/  STG.E.64 desc[UR36][R4.64], R28 ;  /* 0x0000001c04007986 */ /* 0x0011e2000c101b24 */
[----:B------:R-:W-:Y:S05]  /*8c20*/  BRA `(.L_x_7083) ;  /* 0x00000000000c7947 */ /* 0x000fea0003800000 */
.L_x_7114:
[----:B----45:R-:W0:Y:S01]  /*8c30*/  F2I.U32.F64.TRUNC R29, R28 ;  /* 0x0000001c001d7311 */ /* 0x030e22000030d000 */
[----:B------:R-:W-:Y:S01]  /*8c40*/  IMAD.MOV.U32 R26, RZ, RZ, R18 ;  /* 0x000000ffff1a7224 */ /* 0x000fe200078e0012 */
[----:B0-----:R0:W-:Y:S06]  /*8c50*/  STG.E desc[UR36][R4.64], R29 ;  /* 0x0000001d04007986 */ /* 0x0011ec000c101924 */
.L_x_7083:
[----:B------:R-:W-:Y:S05]  /*8c60*/  BSYNC B6 ;  /* 0x0000000000067941 */ /* 0x000fea0003800000 */
.L_x_7082:
[----:B0-----:R-:W-:Y:S01]  /*8c70*/  ISETP.GE.AND P0, PT, R26, R23, PT ;  /* 0x000000171a00720c */ /* 0x001fe20003f06270 */
[----:B------:R-:W-:-:S12]  /*8c80*/  BSSY B6, `(.L_x_7117) ;  /* 0x0000230000067945 */ /* 0x000fd80003800000 */
[----:B------:R-:W-:Y:S05]  /*8c90*/  @P0 BRA `(.L_x_7118) ;  /* 0x0000002000b80947 */ /* 0x000fea0003800000 */
[----:B-1-3--:R-:W0:Y:S01]  /*8ca0*/  LDC.64 R4, c[0x0][0x230] ;  /* 0x00008c00ff047b82 */ /* 0x00ae220000000a00 */
[----:B------:R-:W-:Y:S01]  /*8cb0*/  IMAD R0, R22, 0x200, R26 ;  /* 0x0000020016007824 */ /* 0x000fe200078e021a */
[----:B--2---:R-:W-:Y:S01]  /*8cc0*/  PRMT R6, R2, 0x9910, RZ ;  /* 0x0000991002067816 */ /* 0x004fe200000000ff */
        /* <DEDUP_REMOVED lines=15> */
[----:B-----5:R-:W0:Y:S02]  /*8dc0*/  F2I.F64.TRUNC R33, R32 ;  /* 0x0000002000217311 */ /* 0x020e24000030d100 */
[----:B0-----:R3:W-:Y:S01]  /*8dd0*/  STG.E.U8 desc[UR36][R4.64], R33 ;  /* 0x0000002104007986 */ /* 0x0017e2000c101124 */
[----:B------:R-:W-:Y:S05]  /*8de0*/  BRA `(.L_x_7124) ;  /* 0x0000001000007947 */ /* 0x000fea0003800000 */
.L_x_7122:
[----:B-----5:R-:W0:Y:S02]  /*8df0*/  F2I.S64.F64.TRUNC R32, R32 ;  /* 0x0000002000207311 */ /* 0x020e24000030d900 */
[----:B0-----:R-:W-:-:S05]  /*8e00*/  IMAD.MOV.U32 R3, RZ, RZ, R32 ;  /* 0x000000ffff037224 */ /* 0x001fca00078e0020 */
[----:B------:R0:W-:Y:S01]  /*8e10*/  STG.E.U8 desc[UR36][R4.64], R3 ;  /* 0x0000000304007986 */ /* 0x0001e2000c101124 */
[----:B------:R-:W-:Y:S05]  /*8e20*/  BRA `(.L_x_7124) ;  /* 0x0000000c00f07947 */ /* 0x000fea0003800000 */
.L_x_7121:
[----:B------:R-:W-:-:S13]  /*8e30*/  ISETP.NE.AND P0, PT, R0, 0x2, PT ;  /* 0x000000020000780c */ /* 0x000fda0003f05270 */
[----:B------:R-:W-:Y:S05]  /*8e40*/  @!P0 BRA `(.L_x_7125) ;  /* 0x0000000000288947 */ /* 0x000fea0003800000 */
[----:B------:R-:W-:-:S13]  /*8e50*/  ISETP.NE.AND P0, PT, R0, 0x3, PT ;  /* 0x000000030000780c */ /* 0x000fda0003f05270 */
[----:B------:R-:W-:Y:S05]  /*8e60*/  @!P0 BRA `(.L_x_7126) ;  /* 0x0000000000148947 */ /* 0x000fea0003800000 */
[----:B------:R-:W-:-:S13]  /*8e70*/  ISETP.NE.AND P0, PT, R0, 0x4, PT ;  /* 0x000000040000780c */ /* 0x000fda0003f05270 */
[----:B------:R-:W-:Y:S05]  /*8e80*/  @P0 BRA `(.L_x_7123) ;  /* 0x0000000c00800947 */ /* 0x000fea0003800000 */
[----:B-----5:R-:W0:Y:S02]  /*8e90*/  F2I.S64.F64.TRUNC R32, R32 ;  /* 0x0000002000207311 */ /* 0x020e24000030d900 */
[----:B0-----:R1:W-:Y:S01]  /*8ea0*/  STG.E.64 desc[UR36][R4.64], R32 ;  /* 0x0000002004007986 */ /* 0x0013e2000c101b24 */
[----:B------:R-:W-:Y:S05]  /*8eb0*/  BRA `(.L_x_7124) ;  /* 0x0000000c00cc7947 */ /* 0x000fea0003800000 */
.L_x_7126:
[----:B-----5:R-:W0:Y:S02]  /*8ec0*/  F2I.F64.TRUNC R33, R32 ;  /* 0x0000002000217311 */ /* 0x020e24000030d100 */
[----:B0-----:R2:W-:Y:S01]  /*8ed0*/  STG.E desc[UR36][R4.64], R33 ;  /* 0x0000002104007986 */ /* 0x0015e2000c101924 */
[----:B------:R-:W-:Y:S05]  /*8ee0*/  BRA `(.L_x_7124) ;  /* 0x0000000c00c07947 */ /* 0x000fea0003800000 */
.L_x_7125:
[----:B-----5:R-:W0:Y:S02]  /*8ef0*/  F2I.F64.TRUNC R33, R32 ;  /* 0x0000002000217311 */ /* 0x020e24000030d100 */
[----:B0-----:R0:W-:Y:S01]  /*8f00*/  STG.E.U16 desc[UR36][R4.64], R33 ;  /* 0x0000002104007986 */ /* 0x0011e2000c101524 */
[----:B------:R-:W-:Y:S05]  /*8f10*/  BRA `(.L_x_7124) ;  /* 0x0000000c00b47947 */ /* 0x000fea0003800000 */
.L_x_7120:
        /* <DEDUP_REMOVED lines=8> */
[----:B-----5:R-:W0:Y:S01]  /*8fa0*/  F2F.F32.F64 R3, R32 ;  /* 0x0000002000037310 */ /* 0x020e220000301000 */
[----:B------:R-:W-:-:S14]  /*8fb0*/  DSETP.GEU.AND P0, PT, |R32|, UR4, PT ;  /* 0x0000000420007e2a */ /* 0x000fdc000bf0e200 */
[----:B0-----:R-:W-:-:S05]  /*8fc0*/  @!P0 FMUL R3, R3, 1.175494350822287508e-38 ;  /* 0x0080000003038820 */ /* 0x001fca0000400000 */
[----:B------:R0:W-:Y:S01]  /*8fd0*/  STG.E desc[UR36][R4.64], R3 ;  /* 0x0000000304007986 */ /* 0x0001e2000c101924 */
[----:B------:R-:W-:Y:S05]  /*8fe0*/  BRA `(.L_x_7124) ;  /* 0x0000000c00807947 */ /* 0x000fea0003800000 */
.L_x_7128:
[----:B------:R-:W-:Y:S01]  /*8ff0*/  UMOV UR4, 0xf0000000 ;  /* 0xf000000000047882 */ /* 0x000fe20000000000 */
[----:B------:R-:W-:Y:S01]  /*9000*/  UMOV UR5, 0x380fffff ;  /* 0x380fffff00057882 */ /* 0x000fe20000000000 */
[----:B-----5:R-:W0:Y:S01]  /*9010*/  F2F.F32.F64 R0, R32 ;  /* 0x0000002000007310 */ /* 0x020e220000301000 */
[----:B------:R-:W-:-:S14]  /*9020*/  DSETP.GEU.AND P0, PT, |R32|, UR4, PT ;  /* 0x0000000420007e2a */ /* 0x000fdc000bf0e200 */
[----:B0-----:R-:W-:-:S05]  /*9030*/  @!P0 FMUL R0, R0, 1.175494350822287508e-38 ;  /* 0x0080000000008820 */ /* 0x001fca0000400000 */
[----:B------:R-:W-:-:S05]  /*9040*/  F2FP.F16.F32.PACK_AB R0, RZ, R0 ;  /* 0x00000000ff00723e */ /* 0x000fca00000000ff */
[----:B------:R0:W-:Y:S01]  /*9050*/  STG.E.U16 desc[UR36][R4.64], R0 ;  /* 0x0000000004007986 */ /* 0x0001e2000c101524 */
[----:B------:R-:W-:Y:S05]  /*9060*/  BRA `(.L_x_7124) ;  /* 0x0000000c00607947 */ /* 0x000fea0003800000 */
.L_x_7127:
        /* <DEDUP_REMOVED lines=8> */
[----:B-----5:R-:W0:Y:S01]  /*90f0*/  F2F.F32.F64 R6, R32 ;  /* 0x0000002000067310 */ /* 0x020e220000301000 */
[----:B------:R-:W-:Y:S01]  /*9100*/  DSETP.GEU.AND P0, PT, |R32|, UR4, PT ;  /* 0x0000000420007e2a */ /* 0x000fe2000bf0e200 */
[----:B------:R-:W-:-:S13]  /*9110*/  IMAD.MOV.U32 R7, RZ, RZ, RZ ;  /* 0x000000ffff077224 */ /* 0x000fda00078e00ff */
[----:B0-----:R-:W-:-:S05]  /*9120*/  @!P0 FMUL R6, R6, 1.175494350822287508e-38 ;  /* 0x0080000006068820 */ /* 0x001fca0000400000 */
[----:B------:R0:W-:Y:S01]  /*9130*/  STG.E.64 desc[UR36][R4.64], R6 ;  /* 0x0000000604007986 */ /* 0x0001e2000c101b24 */
[----:B------:R-:W-:Y:S05]  /*9140*/  BRA `(.L_x_7124) ;  /* 0x0000000c00287947 */ /* 0x000fea0003800000 */
.L_x_7130:
[----:B------:R-:W-:Y:S01]  /*9150*/  UMOV UR4, 0xf0000000 ;  /* 0xf000000000047882 */ /* 0x000fe20000000000 */
[----:B------:R-:W-:Y:S01]  /*9160*/  UMOV UR5, 0x380fffff ;  /* 0x380fffff00057882 */ /* 0x000fe20000000000 */
[----:B-----5:R-:W0:Y:S01]  /*9170*/  F2F.F32.F64 R0, R32 ;  /* 0x0000002000007310 */ /* 0x020e220000301000 */
[----:B------:R-:W-:-:S14]  /*9180*/  DSETP.GEU.AND P0, PT, |R32|, UR4, PT ;  /* 0x0000000420007e2a */ /* 0x000fdc000bf0e200 */
[----:B0-----:R-:W-:-:S05]  /*9190*/  @!P0 FMUL R0, R0, 1.175494350822287508e-38 ;  /* 0x0080000000008820 */ /* 0x001fca0000400000 */
[----:B------:R-:W-:-:S04]  /*91a0*/  F2FP.F16.F32.PACK_AB R3, RZ, R0 ;  /* 0x00000000ff03723e */ /* 0x000fc800000000ff */
[----:B------:R-:W-:-:S05]  /*91b0*/  PRMT R3, R3, 0x5410, RZ ;  /* 0x0000541003037816 */ /* 0x000fca00000000ff */
[----:B------:R0:W-:Y:S01]  /*91c0*/  STG.E desc[UR36][R4.64], R3 ;  /* 0x0000000304007986 */ /* 0x0001e2000c101924 */
[----:B------:R-:W-:Y:S05]  /*91d0*/  BRA `(.L_x_7124) ;  /* 0x0000000c00047947 */ /* 0x000fea0003800000 */
.L_x_7129:
[----:B-----5:R0:W-:Y:S01]  /*91e0*/  STG.E.64 desc[UR36][R4.64], R32 ;  /* 0x0000002004007986 */ /* 0x0201e2000c101b24 */
[----:B------:R-:W-:Y:S05]  /*91f0*/  BRA `(.L_x_7124) ;  /* 0x0000000800fc7947 */ /* 0x000fea0003800000 */
.L_x_7119:
        /* <DEDUP_REMOVED lines=8> */
[----:B-----5:R-:W-:-:S06]  /*9280*/  DSETP.NEU.AND P0, PT, R32, RZ, PT ;  /* 0x000000ff2000722a */ /* 0x020fcc0003f0d000 */
[----:B------:R-:W-:-:S05]  /*9290*/  SEL R3, RZ, 0x1, !P0 ;  /* 0x00000001ff037807 */ /* 0x000fca0004000000 */
[----:B------:R0:W-:Y:S01]  /*92a0*/  STG.E.U8 desc[UR36][R4.64], R3 ;  /* 0x0000000304007986 */ /* 0x0001e2000c101124 */
[----:B------:R-:W-:Y:S05]  /*92b0*/  BRA `(.L_x_7124) ;  /* 0x0000000800cc7947 */ /* 0x000fea0003800000 */
.L_x_7133:
[----:B------:R-:W-:-:S05]  /*92c0*/  CS2R R34, SRZ ;  /* 0x0000000000227805 */ /* 0x000fca000001ff00 */
[----:B-----5:R0:W-:Y:S01]  /*92d0*/  STG.E.128 desc[UR36][R4.64], R32 ;  /* 0x0000002004007986 */ /* 0x0201e2000c101d24 */
[----:B------:R-:W-:Y:S05]  /*92e0*/  BRA `(.L_x_7124) ;  /* 0x0000000800c07947 */ /* 0x000fea0003800000 */
.L_x_7132:
        /* <DEDUP_REMOVED lines=25> */
.L_x_7137:
[----:B------:R-:W-:Y:S05]  /*9480*/  BSYNC B0 ;  /* 0x0000000000007941 */ /* 0x000fea0003800000 */
.L_x_7136:
[----:B------:R-:W-:-:S05]  /*9490*/  LOP3.LUT R7, R0, R7, RZ, 0xfc, !PT ;  /* 0x0000000700077212 */ /* 0x000fca00078efcff */
[----:B------:R0:W-:Y:S01]  /*94a0*/  STG.E.U8 desc[UR36][R4.64], R7 ;  /* 0x0000000704007986 */ /* 0x0001e2000c101124 */
[----:B------:R-:W-:Y:S05]  /*94b0*/  BRA `(.L_x_7124) ;  /* 0x00000008004c7947 */ /* 0x000fea0003800000 */
.L_x_7135:
[----:B------:R-:W-:Y:S01]  /*94c0*/  UMOV UR4, 0xf0000000 ;  /* 0xf000000000047882 */ /* 0x000fe20000000000 */
[----:B------:R-:W-:Y:S01]  /*94d0*/  UMOV UR5, 0x380fffff ;  /* 0x380fffff00057882 */ /* 0x000fe20000000000 */
[----:B-----5:R-:W0:Y:S01]  /*94e0*/  F2F.F32.F64 R7, R32 ;  /* 0x0000002000077310 */ /* 0x020e220000301000 */
        /* <DEDUP_REMOVED lines=14> */
.L_x_7139:
[----:B------:R-:W-:Y:S01]  /*95d0*/  IMAD.MOV.U32 R0, RZ, RZ, 0x7f ;  /* 0x0000007fff007424 */ /* 0x000fe200078e00ff */
[----:B------:R-:W-:-:S04]  /*95e0*/  ISETP.GT.U32.AND P0, PT, R3, 0x7f800000, PT ;  /* 0x7f8000000300780c */ /* 0x000fc80003f04070 */
[----:B------:R-:W-:-:S09]  /*95f0*/  SEL R0, R0, 0x7c, P0 ;  /* 0x0000007c00007807 */ /* 0x000fd20000000000 */
.L_x_7140:
[----:B------:R-:W-:Y:S05]  /*9600*/  BSYNC B0 ;  /* 0x0000000000007941 */ /* 0x000fea0003800000 */
.L_x_7138:
[----:B------:R-:W-:-:S04]  /*9610*/  LOP3.LUT R3, R7, 0x80000000, RZ, 0xc0, !PT ;  /* 0x8000000007037812 */ /* 0x000fc800078ec0ff */
[----:B------:R-:W-:-:S04]  /*9620*/  SHF.R.U32.HI R3, RZ, 0x18, R3 ;  /* 0x00000018ff037819 */ /* 0x000fc80000011603 */
[----:B------:R-:W-:-:S05]  /*9630*/  LOP3.LUT R3, R0, R3, RZ, 0xfc, !PT ;  /* 0x0000000300037212 */ /* 0x000fca00078efcff */
[----:B------:R0:W-:Y:S01]  /*9640*/  STG.E.U8 desc[UR36][R4.64], R3 ;  /* 0x0000000304007986 */ /* 0x0001e2000c101124 */
[----:B------:R-:W-:Y:S05]  /*9650*/  BRA `(.L_x_7124) ;  /* 0x0000000400e47947 */ /* 0x000fea0003800000 */
.L_x_7134:
[----:B------:R-:W-:Y:S01]  /*9660*/  UMOV UR4, 0xf0000000 ;  /* 0xf000000000047882 */ /* 0x000fe20000000000 */
[----:B------:R-:W-:Y:S01]  /*9670*/  UMOV UR5, 0x380fffff ;  /* 0x380fffff00057882 */ /* 0x000fe20000000000 */
[----:B-----5:R-:W0:Y:S01]  /*9680*/  F2F.F32.F64 R0, R32 ;  /* 0x0000002000007310 */ /* 0x020e220000301000 */
[----:B------:R-:W-:-:S14]  /*9690*/  DSETP.GEU.AND P0, PT, |R32|, UR4, PT ;  /* 0x0000000420007e2a */ /* 0x000fdc000bf0e200 */
[----:B0-----:R-:W-:-:S05]  /*96a0*/  @!P0 FMUL R0, R0, 1.175494350822287508e-38 ;  /* 0x0080000000008820 */ /* 0x001fca0000400000 */
[----:B------:R-:W-:-:S05]  /*96b0*/  F2FP.BF16.F32.PACK_AB R0, RZ, R0 ;  /* 0x00000000ff00723e */ /* 0x000fca00000010ff */
[----:B------:R0:W-:Y:S01]  /*96c0*/  STG.E.U16 desc[UR36][R4.64], R0 ;  /* 0x0000000004007986 */ /* 0x0001e2000c101524 */
[----:B------:R-:W-:Y:S05]  /*96d0*/  BRA `(.L_x_7124) ;  /* 0x0000000400c47947 */ /* 0x000fea0003800000 */
.L_x_7131:
        /* <DEDUP_REMOVED lines=8> */
[----:B-----5:R-:W0:Y:S02]  /*9760*/  F2I.U32.F64.TRUNC R33, R32 ;  /* 0x0000002000217311 */ /* 0x020e24000030d000 */
[----:B0-----:R0:W-:Y:S01]  /*9770*/  STG.E.U16 desc[UR36][R4.64], R33 ;  /* 0x0000002104007986 */ /* 0x0011e2000c101524 */
[----:B------:R-:W-:Y:S05]  /*9780*/  BRA `(.L_x_7124) ;  /* 0x0000000400987947 */ /* 0x000fea0003800000 */
.L_x_7143:
[----:B------:R-:W-:Y:S01]  /*9790*/  UMOV UR4, 0xf0000000 ;  /* 0xf000000000047882 */ /* 0x000fe20000000000 */
[----:B------:R-:W-:Y:S01]  /*97a0*/  UMOV UR5, 0x380fffff ;  /* 0x380fffff00057882 */ /* 0x000fe20000000000 */
[----:B-----5:R-:W0:Y:S01]  /*97b0*/  F2F.F32.F64 R7, R32 ;  /* 0x0000002000077310 */ /* 0x020e220000301000 */
        /* <DEDUP_REMOVED lines=18> */
.L_x_7146:
[----:B------:R-:W-:-:S04]  /*98e0*/  LOP3.LUT R0, R7, 0x80000000, RZ, 0xc0, !PT ;  /* 0x8000000007007812 */ /* 0x000fc800078ec0ff */
[----:B------:R-:W-:-:S04]  /*98f0*/  SHF.R.U32.HI R0, RZ, 0x18, R0 ;  /* 0x00000018ff007819 */ /* 0x000fc80000011600 */
[----:B------:R-:W-:-:S07]  /*9900*/  LOP3.LUT R0, R3, R0, RZ, 0xfc, !PT ;  /* 0x0000000003007212 */ /* 0x000fce00078efcff */
.L_x_7145:
[----:B------:R-:W-:Y:S05]  /*9910*/  BSYNC B0 ;  /* 0x0000000000007941 */ /* 0x000fea0003800000 */
.L_x_7144:
[----:B------:R0:W-:Y:S01]  /*9920*/  STG.E.U8 desc[UR36][R4.64], R0 ;  /* 0x0000000004007986 */ /* 0x0001e2000c101124 */
[----:B------:R-:W-:Y:S05]  /*9930*/  BRA `(.L_x_7124) ;  /* 0x00000004002c7947 */ /* 0x000fea0003800000 */
.L_x_7142:
        /* <DEDUP_REMOVED lines=21> */
.L_x_7149:
[----:B------:R-:W-:-:S04]  /*9a90*/  LOP3.LUT R0, R7, 0x80000000, RZ, 0xc0, !PT ;  /* 0x8000000007007812 */ /* 0x000fc800078ec0ff */
[----:B------:R-:W-:-:S04]  /*9aa0*/  SHF.R.U32.HI R0, RZ, 0x18, R0 ;  /* 0x00000018ff007819 */ /* 0x000fc80000011600 */
[----:B------:R-:W-:-:S07]  /*9ab0*/  LOP3.LUT R0, R3, R0, RZ, 0xfc, !PT ;  /* 0x0000000003007212 */ /* 0x000fce00078efcff */
.L_x_7148:
[----:B------:R-:W-:Y:S05]  /*9ac0*/  BSYNC B0 ;  /* 0x0000000000007941 */ /* 0x000fea0003800000 */
.L_x_7147:
[----:B------:R0:W-:Y:S01]  /*9ad0*/  STG.E.U8 desc[UR36][R4.64], R0 ;  /* 0x0000000004007986 */ /* 0x0001e2000c101124 */
[----:B------:R-:W-:Y:S05]  /*9ae0*/  BRA `(.L_x_7124) ;  /* 0x0000000000c07947 */ /* 0x000fea0003800000 */
.L_x_7141:
        /* <DEDUP_REMOVED lines=26> */
.L_x_7123:
        /* <DEDUP_REMOVED lines=16> */
.L_x_7152:
[----:B------:R-:W-:Y:S05]  /*9d90*/  BRA `(.L_x_7124) ;  /* 0x0000000000147947 */ /* 0x000fea0003800000 */
.L_x_7151:
[----:B-----5:R-:W0:Y:S02]  /*9da0*/  F2I.U64.F64.TRUNC R32, R32 ;  /* 0x0000002000207311 */ /* 0x020e24000030d800 */
[----:B0-----:R0:W-:Y:S01]  /*9db0*/  STG.E.64 desc[UR36][R4.64], R32 ;  /* 0x0000002004007986 */ /* 0x0011e2000c101b24 */
[----:B------:R-:W-:Y:S05]  /*9dc0*/  BRA `(.L_x_7124) ;  /* 0x0000000000087947 */ /* 0x000fea0003800000 */
.L_x_7150:
[----:B-----5:R-:W0:Y:S02]  /*9dd0*/  F2I.U32.F64.TRUNC R33, R32 ;  /* 0x0000002000217311 */ /* 0x020e24000030d000 */
[----:B0-----:R0:W-:Y:S02]  /*9de0*/  STG.E desc[UR36][R4.64], R33 ;  /* 0x0000002104007986 */ /* 0x0011e4000c101924 */
.L_x_7124:
[----:B------:R-:W-:-:S05]  /*9df0*/  VIADD R26, R26, 0x80 ;  /* 0x000000801a1a7836 */ /* 0x000fca0000000000 */
[----:B------:R-:W-:-:S13]  /*9e00*/  ISETP.GE.AND P0, PT, R26, R23, PT ;  /* 0x000000171a00720c */ /* 0x000fda0003f06270 */
[----:B------:R-:W-:Y:S05]  /*9e10*/  @P0 BRA `(.L_x_7118) ;  /* 0x0000001000580947 */ /* 0x000fea0003800000 */
[----:B0123--:R-:W0:Y:S01]  /*9e20*/  LDC.64 R4, c[0x0][0x230] ;  /* 0x00008c00ff047b82 */ /* 0x00fe220000000a00 */
        /* <DEDUP_REMOVED lines=20> */
.L_x_7156:
[----:B------:R-:W0:Y:S02]  /*9f70*/  F2I.S64.F64.TRUNC R16, R16 ;  /* 0x0000001000107311 */ /* 0x000e24000030d900 */
[----:B0-----:R-:W-:-:S05]  /*9f80*/  IMAD.MOV.U32 R3, RZ, RZ, R16 ;  /* 0x000000ffff037224 */ /* 0x001fca00078e0010 */
[----:B------:R0:W-:Y:S01]  /*9f90*/  STG.E.U8 desc[UR36][R4.64], R3 ;  /* 0x0000000304007986 */ /* 0x0001e2000c101124 */
[----:B------:R-:W-:Y:S05]  /*9fa0*/  BRA `(.L_x_7158) ;  /* 0x0000000c00f07947 */ /* 0x000fea0003800000 */
.L_x_7155:
        /* <DEDUP_REMOVED lines=9> */
.L_x_7160:
[----:B------:R-:W0:Y:S02]  /*a040*/  F2I.F64.TRUNC R17, R16 ;  /* 0x0000001000117311 */ /* 0x000e24000030d100 */
[----:B0-----:R0:W-:Y:S01]  /*a050*/  STG.E desc[UR36][R4.64], R17 ;  /* 0x0000001104007986 */ /* 0x0011e2000c101924 */
[----:B------:R-:W-:Y:S05]  /*a060*/  BRA `(.L_x_7158) ;  /* 0x0000000c00c07947 */ /* 0x000fea0003800000 */
.L_x_7159:
[----:B------:R-:W0:Y:S02]  /*a070*/  F2I.F64.TRUNC R17, R16 ;  /* 0x0000001000117311 */ /* 0x000e24000030d100 */
[----:B0-----:R0:W-:Y:S01]  /*a080*/  STG.E.U16 desc[UR36][R4.64], R17 ;  /* 0x0000001104007986 */ /* 0x0011e2000c101524 */
[----:B------:R-:W-:Y:S05]  /*a090*/  BRA `(.L_x_7158) ;  /* 0x0000000c00b47947 */ /* 0x000fea0003800000 */
.L_x_7154:
        /* <DEDUP_REMOVED lines=13> */
.L_x_7162:
        /* <DEDUP_REMOVED lines=8> */
.L_x_7161:
        /* <DEDUP_REMOVED lines=14> */
.L_x_7164:
        /* <DEDUP_REMOVED lines=9> */
.L_x_7163:
[----:B------:R0:W-:Y:S01]  /*a360*/  STG.E.64 desc[UR36][R4.64], R16 ;  /* 0x0000001004007986 */ /* 0x0001e2000c101b24 */
[----:B------:R-:W-:Y:S05]  /*a370*/  BRA `(.L_x_7158) ;  /* 0x0000000800fc7947 */ /* 0x000fea0003800000 */
.L_x_7153:
        /* <DEDUP_REMOVED lines=12> */
.L_x_7167:
[----:B------:R-:W-:-:S05]  /*a440*/  CS2R R18, SRZ ;  /* 0x0000000000127805 */ /* 0x000fca000001ff00 */
[----:B------:R0:W-:Y:S01]  /*a450*/  STG.E.128 desc[UR36][R4.64], R16 ;  /* 0x0000001004007986 */ /* 0x0001e2000c101d24 */
[----:B------:R-:W-:Y:S05]  /*a460*/  BRA `(.L_x_7158) ;  /* 0x0000000800c07947 */ /* 0x000fea0003800000 */
.L_x_7166:
        /* <DEDUP_REMOVED lines=25> */
.L_x_7171:
[----:B------:R-:W-:Y:S05]  /*a600*/  BSYNC B0 ;  /* 0x0000000000007941 */ /* 0x000fea0003800000 */
.L_x_7170:
[----:B------:R-:W-:-:S05]  /*a610*/  LOP3.LUT R7, R0, R7, RZ, 0xfc, !PT ;  /* 0x0000000700077212 */ /* 0x000fca00078efcff */
[----:B------:R0:W-:Y:S01]  /*a620*/  STG.E.U8 desc[UR36][R4.64], R7 ;  /* 0x0000000704007986 */ /* 0x0001e2000c101124 */
[----:B------:R-:W-:Y:S05]  /*a630*/  BRA `(.L_x_7158) ;  /* 0x00000008004c7947 */ /* 0x000fea0003800000 */
.L_x_7169:
        /* <DEDUP_REMOVED lines=17> */
.L_x_7173:
[----:B------:R-:W-:Y:S01]  /*a750*/  IMAD.MOV.U32 R0, RZ, RZ, 0x7f ;  /* 0x0000007fff007424 */ /* 0x000fe200078e00ff */
[----:B------:R-:W-:-:S04]  /*a760*/  ISETP.GT.U32.AND P0, PT, R3, 0x7f800000, PT ;  /* 0x7f8000000300780c */ /* 0x000fc80003f04070 */
[----:B------:R-:W-:-:S09]  /*a770*/  SEL R0, R0, 0x7c, P0 ;  /* 0x0000007c00007807 */ /* 0x000fd20000000000 */
.L_x_7174:
[----:B------:R-:W-:Y:S05]  /*a780*/  BSYNC B0 ;  /* 0x0000000000007941 */ /* 0x000fea0003800000 */
.L_x_7172:
[----:B------:R-:W-:-:S04]  /*a790*/  LOP3.LUT R3, R7, 0x80000000, RZ, 0xc0, !PT ;  /* 0x8000000007037812 */ /* 0x000fc800078ec0ff */
[----:B------:R-:W-:-:S04]  /*a7a0*/  SHF.R.U32.HI R3, RZ, 0x18, R3 ;  /* 0x00000018ff037819 */ /* 0x000fc80000011603 */
[----:B------:R-:W-:-:S05]  /*a7b0*/  LOP3.LUT R3, R0, R3, RZ, 0xfc, !PT ;  /* 0x0000000300037212 */ /* 0x000fca00078efcff */
[----:B------:R0:W-:Y:S01]  /*a7c0*/  STG.E.U8 desc[UR36][R4.64], R3 ;  /* 0x0000000304007986 */ /* 0x0001e2000c101124 */
[----:B------:R-:W-:Y:S05]  /*a7d0*/  BRA `(.L_x_7158) ;  /* 0x0000000400e47947 */ /* 0x000fea0003800000 */
.L_x_7168:
        /* <DEDUP_REMOVED lines=8> */
.L_x_7165:
        /* <DEDUP_REMOVED lines=11> */
.L_x_7177:
        /* <DEDUP_REMOVED lines=21> */
.L_x_7180:
[----:B------:R-:W-:-:S04]  /*aa60*/  LOP3.LUT R0, R7, 0x80000000, RZ, 0xc0, !PT ;  /* 0x8000000007007812 */ /* 0x000fc800078ec0ff */
[----:B------:R-:W-:-:S04]  /*aa70*/  SHF.R.U32.HI R0, RZ, 0x18, R0 ;  /* 0x00000018ff007819 */ /* 0x000fc80000011600 */
[----:B------:R-:W-:-:S07]  /*aa80*/  LOP3.LUT R0, R3, R0, RZ, 0xfc, !PT ;  /* 0x0000000003007212 */ /* 0x000fce00078efcff */
.L_x_7179:
[----:B------:R-:W-:Y:S05]  /*aa90*/  BSYNC B0 ;  /* 0x0000000000007941 */ /* 0x000fea0003800000 */
.L_x_7178:
[----:B------:R0:W-:Y:S01]  /*aaa0*/  STG.E.U8 desc[UR36][R4.64], R0 ;  /* 0x0000000004007986 */ /* 0x0001e2000c101124 */
[----:B------:R-:W-:Y:S05]  /*aab0*/  BRA `(.L_x_7158) ;  /* 0x00000004002c7947 */ /* 0x000fea0003800000 */
.L_x_7176:
        /* <DEDUP_REMOVED lines=21> */
.L_x_7183:
[----:B------:R-:W-:-:S04]  /*ac10*/  LOP3.LUT R0, R7, 0x80000000, RZ, 0xc0, !PT ;  /* 0x8000000007007812 */ /* 0x000fc800078ec0ff */
[----:B------:R-:W-:-:S04]  /*ac20*/  SHF.R.U32.HI R0, RZ, 0x18, R0 ;  /* 0x00000018ff007819 */ /* 0x000fc80000011600 */
[----:B------:R-:W-:-:S07]  /*ac30*/  LOP3.LUT R0, R3, R0, RZ, 0xfc, !PT ;  /* 0x0000000003007212 */ /* 0x000fce00078efcff */
.L_x_7182:
[----:B------:R-:W-:Y:S05]  /*ac40*/  BSYNC B0 ;  /* 0x0000000000007941 */ /* 0x000fea0003800000 */
.L_x_7181:
[----:B------:R0:W-:Y:S01]  /*ac50*/  STG.E.U8 desc[UR36][R4.64], R0 ;  /* 0x0000000004007986 */ /* 0x0001e2000c101124 */
[----:B------:R-:W-:Y:S05]  /*ac60*/  BRA `(.L_x_7158) ;  /* 0x0000000000c07947 */ /* 0x000fea0003800000 */
.L_x_7175:
        /* <DEDUP_REMOVED lines=26> */
.L_x_7157:
        /* <DEDUP_REMOVED lines=16> */
.L_x_7186:
[----:B------:R-:W-:Y:S05]  /*af10*/  BRA `(.L_x_7158) ;  /* 0x0000000000147947 */ /* 0x000fea0003800000 */
.L_x_7185:
[----:B------:R-:W0:Y:S02]  /*af20*/  F2I.U64.F64.TRUNC R16, R16 ;  /* 0x0000001000107311 */ /* 0x000e24000030d800 */
[----:B0-----:R0:W-:Y:S01]  /*af30*/  STG.E.64 desc[UR36][R4.64], R16 ;  /* 0x0000001004007986 */ /* 0x0011e2000c101b24 */
[----:B------:R-:W-:Y:S05]  /*af40*/  BRA `(.L_x_7158) ;  /* 0x0000000000087947 */ /* 0x000fea0003800000 */
.L_x_7184:
[----:B------:R-:W0:Y:S02]  /*af50*/  F2I.U32.F64.TRUNC R17, R16 ;  /* 0x0000001000117311 */ /* 0x000e24000030d000 */
[----:B0-----:R0:W-:Y:S02]  /*af60*/  STG.E desc[UR36][R4.64], R17 ;  /* 0x0000001104007986 */ /* 0x0011e4000c101924 */
.L_x_7158:
[----:B------:R-:W-:-:S07]  /*af70*/  VIADD R26, R26, 0x80 ;  /* 0x000000801a1a7836 */ /* 0x000fce0000000000 */
.L_x_7118:
[----:B------:R-:W-:Y:S05]  /*af80*/  BSYNC B6 ;  /* 0x0000000000067941 */ /* 0x000fea0003800000 */
.L_x_7117:
[----:B------:R-:W-:-:S13]  /*af90*/  ISETP.GE.AND P0, PT, R26, R23, PT ;  /* 0x000000171a00720c */ /* 0x000fda0003f06270 */
[----:B------:R-:W-:Y:S05]  /*afa0*/  @P0 EXIT ;  /* 0x000000000000094d */ /* 0x000fea0003800000 */
[----:B0123--:R-:W0:Y:S01]  /*afb0*/  LDC.64 R4, c[0x0][0x230] ;  /* 0x00008c00ff047b82 */ /* 0x00fe220000000a00 */
        /* <DEDUP_REMOVED lines=17> */
[----:B0-----:R-:W-:Y:S01]  /*b0d0*/  STG.E.U8 desc[UR36][R4.64], R25 ;  /* 0x0000001904007986 */ /* 0x001fe2000c101124 */
[----:B------:R-:W-:Y:S05]  /*b0e0*/  EXIT ;  /* 0x000000000000794d */ /* 0x000fea0003800000 */
.L_x_7190:
[----:B-----5:R-:W0:Y:S02]  /*b0f0*/  F2I.S64.F64.TRUNC R24, R24 ;  /* 0x0000001800187311 */ /* 0x020e24000030d900 */
[----:B0-----:R-:W-:-:S05]  /*b100*/  IMAD.MOV.U32 R3, RZ, RZ, R24 ;  /* 0x000000ffff037224 */ /* 0x001fca00078e0018 */
[----:B------:R-:W-:Y:S01]  /*b110*/  STG.E.U8 desc[UR36][R4.64], R3 ;  /* 0x0000000304007986 */ /* 0x000fe2000c101124 */
[----:B------:R-:W-:Y:S05]  /*b120*/  EXIT ;  /* 0x000000000000794d */ /* 0x000fea0003800000 */
.L_x_7189:
[----:B------:R-:W-:-:S13]  /*b130*/  ISETP.NE.AND P0, PT, R0, 0x2, PT ;  /* 0x000000020000780c */ /* 0x000fda0003f05270 */
[----:B------:R-:W-:Y:S05]  /*b140*/  @!P0 BRA `(.L_x_7192) ;  /* 0x0000000000288947 */ /* 0x000fea0003800000 */
[----:B------:R-:W-:-:S13]  /*b150*/  ISETP.NE.AND P0, PT, R0, 0x3, PT ;  /* 0x000000030000780c */ /* 0x000fda0003f05270 */
[----:B------:R-:W-:Y:S05]  /*b160*/  @!P0 BRA `(.L_x_7193) ;  /* 0x0000000000148947 */ /* 0x000fea0003800000 */
[----:B------:R-:W-:-:S13]  /*b170*/  ISETP.NE.AND P0, PT, R0, 0x4, PT ;  /* 0x000000040000780c */ /* 0x000fda0003f05270 */
[----:B------:R-:W-:Y:S05]  /*b180*/  @P0 BRA `(.L_x_7191) ;  /* 0x0000000c00880947 */ /* 0x000fea0003800000 */
[----:B-----5:R-:W0:Y:S02]  /*b190*/  F2I.S64.F64.TRUNC R24, R24 ;  /* 0x0000001800187311 */ /* 0x020e24000030d900 */
[----:B0-----:R-:W-:Y:S01]  /*b1a0*/  STG.E.64 desc[UR36][R4.64], R24 ;  /* 0x0000001804007986 */ /* 0x001fe2000c101b24 */
[----:B------:R-:W-:Y:S05]  /*b1b0*/  EXIT ;  /* 0x000000000000794d */ /* 0x000fea0003800000 */
.L_x_7193:
[----:B-----5:R-:W0:Y:S02]  /*b1c0*/  F2I.F64.TRUNC R25, R24 ;  /* 0x0000001800197311 */ /* 0x020e24000030d100 */
[----:B0-----:R-:W-:Y:S01]  /*b1d0*/  STG.E desc[UR36][R4.64], R25 ;  /* 0x0000001904007986 */ /* 0x001fe2000c101924 */
[----:B------:R-:W-:Y:S05]  /*b1e0*/  EXIT ;  /* 0x000000000000794d */ /* 0x000fea0003800000 */
.L_x_7192:
[----:B-----5:R-:W0:Y:S02]  /*b1f0*/  F2I.F64.TRUNC R25, R24 ;  /* 0x0000001800197311 */ /* 0x020e24000030d100 */
[----:B0-----:R-:W-:Y:S01]  /*b200*/  STG.E.U16 desc[UR36][R4.64], R25 ;  /* 0x0000001904007986 */ /* 0x001fe2000c101524 */
[----:B------:R-:W-:Y:S05]  /*b210*/  EXIT ;  /* 0x000000000000794d */ /* 0x000fea0003800000 */
.L_x_7188:
        /* <DEDUP_REMOVED lines=11> */
[----:B------:R-:W-:Y:S01]  /*b2d0*/  STG.E desc[UR36][R4.64], R3 ;  /* 0x0000000304007986 */ /* 0x000fe2000c101924 */
[----:B------:R-:W-:Y:S05]  /*b2e0*/  EXIT ;  /* 0x000000000000794d */ /* 0x000fea0003800000 */
.L_x_7195:
[----:B------:R-:W-:Y:S01]  /*b2f0*/  UMOV UR4, 0xf0000000 ;  /* 0xf000000000047882 */ /* 0x000fe20000000000 */
[----:B------:R-:W-:Y:S01]  /*b300*/  UMOV UR5, 0x380fffff ;  /* 0x380fffff00057882 */ /* 0x000fe20000000000 */
[----:B-----5:R-:W0:Y:S01]  /*b310*/  F2F.F32.F64 R0, R24 ;  /* 0x0000001800007310 */ /* 0x020e220000301000 */
[----:B------:R-:W-:-:S14]  /*b320*/  DSETP.GEU.AND P0, PT, |R24|, UR4, PT ;  /* 0x0000000418007e2a */ /* 0x000fdc000bf0e200 */
[----:B0-----:R-:W-:-:S05]  /*b330*/  @!P0 FMUL R0, R0, 1.175494350822287508e-38 ;  /* 0x0080000000008820 */ /* 0x001fca0000400000 */
[----:B------:R-:W-:-:S05]  /*b340*/  F2FP.F16.F32.PACK_AB R0, RZ, R0 ;  /* 0x00000000ff00723e */ /* 0x000fca00000000ff */
[----:B------:R-:W-:Y:S01]  /*b350*/  STG.E.U16 desc[UR36][R4.64], R0 ;  /* 0x0000000004007986 */ /* 0x000fe2000c101524 */
[----:B------:R-:W-:Y:S05]  /*b360*/  EXIT ;  /* 0x000000000000794d */ /* 0x000fea0003800000 */
.L_x_7194:
        /* <DEDUP_REMOVED lines=12> */
[----:B------:R-:W-:Y:S01]  /*b430*/  STG.E.64 desc[UR36][R4.64], R2 ;  /* 0x0000000204007986 */ /* 0x000fe2000c101b24 */
[----:B------:R-:W-:Y:S05]  /*b440*/  EXIT ;  /* 0x000000000000794d */ /* 0x000fea0003800000 */
.L_x_7197:
[----:B------:R-:W-:Y:S01]  /*b450*/  UMOV UR4, 0xf0000000 ;  /* 0xf000000000047882 */ /* 0x000fe20000000000 */
[----:B------:R-:W-:Y:S01]  /*b460*/  UMOV UR5, 0x380fffff ;  /* 0x380fffff00057882 */ /* 0x000fe20000000000 */
[----:B-----5:R-:W0:Y:S01]  /*b470*/  F2F.F32.F64 R0, R24 ;  /* 0x0000001800007310 */ /* 0x020e220000301000 */
[----:B------:R-:W-:-:S14]  /*b480*/  DSETP.GEU.AND P0, PT, |R24|, UR4, PT ;  /* 0x0000000418007e2a */ /* 0x000fdc000bf0e200 */
[----:B0-----:R-:W-:-:S05]  /*b490*/  @!P0 FMUL R0, R0, 1.175494350822287508e-38 ;  /* 0x0080000000008820 */ /* 0x001fca0000400000 */
[----:B------:R-:W-:-:S04]  /*b4a0*/  F2FP.F16.F32.PACK_AB R3, RZ, R0 ;  /* 0x00000000ff03723e */ /* 0x000fc800000000ff */
[----:B------:R-:W-:-:S05]  /*b4b0*/  PRMT R3, R3, 0x5410, RZ ;  /* 0x0000541003037816 */ /* 0x000fca00000000ff */
[----:B------:R-:W-:Y:S01]  /*b4c0*/  STG.E desc[UR36][R4.64], R3 ;  /* 0x0000000304007986 */ /* 0x000fe2000c101924 */
[----:B------:R-:W-:Y:S05]  /*b4d0*/  EXIT ;  /* 0x000000000000794d */ /* 0x000fea0003800000 */
.L_x_7196:
[----:B-----5:R-:W-:Y:S01]  /*b4e0*/  STG.E.64 desc[UR36][R4.64], R24 ;  /* 0x0000001804007986 */ /* 0x020fe2000c101b24 */
[----:B------:R-:W-:Y:S05]  /*b4f0*/  EXIT ;  /* 0x000000000000794d */ /* 0x000fea0003800000 */
.L_x_7187:
        /* <DEDUP_REMOVED lines=10> */
[----:B------:R-:W-:Y:S01]  /*b5a0*/  STG.E.U8 desc[UR36][R4.64], R3 ;  /* 0x0000000304007986 */ /* 0x000fe2000c101124 */
[----:B------:R-:W-:Y:S05]  /*b5b0*/  EXIT ;  /* 0x000000000000794d */ /* 0x000fea0003800000 */
.L_x_7200:
[----:B------:R-:W-:-:S05]  /*b5c0*/  CS2R R26, SRZ ;  /* 0x00000000001a7805 */ /* 0x000fca000001ff00 */
[----:B-----5:R-:W-:Y:S01]  /*b5d0*/  STG.E.128 desc[UR36][R4.64], R24 ;  /* 0x0000001804007986 */ /* 0x020fe2000c101d24 */
[----:B------:R-:W-:Y:S05]  /*b5e0*/  EXIT ;  /* 0x000000000000794d */ /* 0x000fea0003800000 */
.L_x_7199:
        /* <DEDUP_REMOVED lines=25> */
.L_x_7204:
[----:B------:R-:W-:Y:S05]  /*b780*/  BSYNC B0 ;  /* 0x0000000000007941 */ /* 0x000fea0003800000 */
.L_x_7203:
[----:B------:R-:W-:-:S05]  /*b790*/  LOP3.LUT R3, R0, R3, RZ, 0xfc, !PT ;  /* 0x0000000300037212 */ /* 0x000fca00078efcff */
[----:B------:R-:W-:Y:S01]  /*b7a0*/  STG.E.U8 desc[UR36][R4.64], R3 ;  /* 0x0000000304007986 */ /* 0x000fe2000c101124 */
[----:B------:R-:W-:Y:S05]  /*b7b0*/  EXIT ;  /* 0x000000000000794d */ /* 0x000fea0003800000 */
.L_x_7202:
        /* <DEDUP_REMOVED lines=17> */
.L_x_7206:
[----:B------:R-:W-:Y:S01]  /*b8d0*/  IMAD.MOV.U32 R0, RZ, RZ, 0x7f ;  /* 0x0000007fff007424 */ /* 0x000fe200078e00ff */
[----:B------:R-:W-:-:S04]  /*b8e0*/  ISETP.GT.U32.AND P0, PT, R2, 0x7f800000, PT ;  /* 0x7f8000000200780c */ /* 0x000fc80003f04070 */
[----:B------:R-:W-:-:S09]  /*b8f0*/  SEL R0, R0, 0x7c, P0 ;  /* 0x0000007c00007807 */ /* 0x000fd20000000000 */
.L_x_7207:
[----:B------:R-:W-:Y:S05]  /*b900*/  BSYNC B0 ;  /* 0x0000000000007941 */ /* 0x000fea0003800000 */
.L_x_7205:
[----:B------:R-:W-:-:S04]  /*b910*/  LOP3.LUT R2, R3, 0x80000000, RZ, 0xc0, !PT ;  /* 0x8000000003027812 */ /* 0x000fc800078ec0ff */
[----:B------:R-:W-:-:S04]  /*b920*/  SHF.R.U32.HI R3, RZ, 0x18, R2 ;  /* 0x00000018ff037819 */ /* 0x000fc80000011602 */
[----:B------:R-:W-:-:S05]  /*b930*/  LOP3.LUT R3, R0, R3, RZ, 0xfc, !PT ;  /* 0x0000000300037212 */ /* 0x000fca00078efcff */
[----:B------:R-:W-:Y:S01]  /*b940*/  STG.E.U8 desc[UR36][R4.64], R3 ;  /* 0x0000000304007986 */ /* 0x000fe2000c101124 */
[----:B------:R-:W-:Y:S05]  /*b950*/  EXIT ;  /* 0x000000000000794d */ /* 0x000fea0003800000 */
.L_x_7201:
[----:B------:R-:W-:Y:S01]  /*b960*/  UMOV UR4, 0xf0000000 ;  /* 0xf000000000047882 */ /* 0x000fe20000000000 */
[----:B------:R-:W-:Y:S01]  /*b970*/  UMOV UR5, 0x380fffff ;  /* 0x380fffff00057882 */ /* 0x000fe20000000000 */
[----:B-----5:R-:W0:Y:S01]  /*b980*/  F2F.F32.F64 R0, R24 ;  /* 0x0000001800007310 */ /* 0x020e220000301000 */
[----:B------:R-:W-:-:S14]  /*b990*/  DSETP.GEU.AND P0, PT, |R24|, UR4, PT ;  /* 0x0000000418007e2a */ /* 0x000fdc000bf0e200 */
[----:B0-----:R-:W-:-:S05]  /*b9a0*/  @!P0 FMUL R0, R0, 1.175494350822287508e-38 ;  /* 0x0080000000008820 */ /* 0x001fca0000400000 */
[----:B------:R-:W-:-:S05]  /*b9b0*/  F2FP.BF16.F32.PACK_AB R0, RZ, R0 ;  /* 0x00000000ff00723e */ /* 0x000fca00000010ff */
[----:B------:R-:W-:Y:S01]  /*b9c0*/  STG.E.U16 desc[UR36][R4.64], R0 ;  /* 0x0000000004007986 */ /* 0x000fe2000c101524 */
[----:B------:R-:W-:Y:S05]  /*b9d0*/  EXIT ;  /* 0x000000000000794d */ /* 0x000fea0003800000 */
.L_x_7198:
        /* <DEDUP_REMOVED lines=9> */
[----:B0-----:R-:W-:Y:S01]  /*ba70*/  STG.E.U16 desc[UR36][R4.64], R25 ;  /* 0x0000001904007986 */ /* 0x001fe2000c101524 */
[----:B------:R-:W-:Y:S05]  /*ba80*/  EXIT ;  /* 0x000000000000794d */ /* 0x000fea0003800000 */
.L_x_7210:
        /* <DEDUP_REMOVED lines=21> */
.L_x_7213:
[----:B------:R-:W-:-:S04]  /*bbe0*/  LOP3.LUT R2, R7, 0x80000000, RZ, 0xc0, !PT ;  /* 0x8000000007027812 */ /* 0x000fc800078ec0ff */
[----:B------:R-:W-:-:S04]  /*bbf0*/  SHF.R.U32.HI R3, RZ, 0x18, R2 ;  /* 0x00000018ff037819 */ /* 0x000fc80000011602 */
[----:B------:R-:W-:-:S04]  /*bc00*/  LOP3.LUT R0, R0, R3, RZ, 0xfc, !PT ;  /* 0x0000000300007212 */ /* 0x000fc800078efcff */
[----:B------:R-:W-:-:S07]  /*bc10*/  PRMT R2, R0, 0x7610, R2 ;  /* 0x0000761000027816 */ /* 0x000fce0000000002 */
.L_x_7212:
[----:B------:R-:W-:Y:S05]  /*bc20*/  BSYNC B0 ;  /* 0x0000000000007941 */ /* 0x000fea0003800000 */
.L_x_7211:
[----:B------:R-:W-:Y:S01]  /*bc30*/  STG.E.U8 desc[UR36][R4.64], R2 ;  /* 0x0000000204007986 */ /* 0x000fe2000c101124 */
[----:B------:R-:W-:Y:S05]  /*bc40*/  EXIT ;  /* 0x000000000000794d */ /* 0x000fea0003800000 */
.L_x_7209:
        /* <DEDUP_REMOVED lines=21> */
.L_x_7216:
[----:B------:R-:W-:-:S04]  /*bda0*/  LOP3.LUT R2, R7, 0x80000000, RZ, 0xc0, !PT ;  /* 0x8000000007027812 */ /* 0x000fc800078ec0ff */
[----:B------:R-:W-:-:S04]  /*bdb0*/  SHF.R.U32.HI R3, RZ, 0x18, R2 ;  /* 0x00000018ff037819 */ /* 0x000fc80000011602 */
[----:B------:R-:W-:-:S04]  /*bdc0*/  LOP3.LUT R0, R0, R3, RZ, 0xfc, !PT ;  /* 0x0000000300007212 */ /* 0x000fc800078efcff */
[----:B------:R-:W-:-:S07]  /*bdd0*/  PRMT R2, R0, 0x7610, R2 ;  /* 0x0000761000027816 */ /* 0x000fce0000000002 */
.L_x_7215:
[----:B------:R-:W-:Y:S05]  /*bde0*/  BSYNC B0 ;  /* 0x0000000000007941 */ /* 0x000fea0003800000 */
.L_x_7214:
[----:B------:R-:W-:Y:S01]  /*bdf0*/  STG.E.U8 desc[UR36][R4.64], R2 ;  /* 0x0000000204007986 */ /* 0x000fe2000c101124 */
[----:B------:R-:W-:Y:S05]  /*be00*/  EXIT ;  /* 0x000000000000794d */ /* 0x000fea0003800000 */
.L_x_7208:
        /* <DEDUP_REMOVED lines=26> */
.L_x_7191:
        /* <DEDUP_REMOVED lines=15> */
[----:B-1--45:R-:W-:Y:S05]  /*c0a0*/  CALL.ABS.NOINC R2 ;  /* 0x0000000002007343 */ /* 0x032fea0003c00000 */
.L_x_7219:
[----:B------:R-:W-:Y:S05]  /*c0b0*/  EXIT ;  /* 0x000000000000794d */ /* 0x000fea0003800000 */
.L_x_7218:
[----:B-----5:R-:W0:Y:S02]  /*c0c0*/  F2I.U64.F64.TRUNC R24, R24 ;  /* 0x0000001800187311 */ /* 0x020e24000030d800 */
[----:B0-----:R-:W-:Y:S01]  /*c0d0*/  STG.E.64 desc[UR36][R4.64], R24 ;  /* 0x0000001804007986 */ /* 0x001fe2000c101b24 */
[----:B------:R-:W-:Y:S05]  /*c0e0*/  EXIT ;  /* 0x000000000000794d */ /* 0x000fea0003800000 */
.L_x_7217:
[----:B-----5:R-:W0:Y:S02]  /*c0f0*/  F2I.U32.F64.TRUNC R25, R24 ;  /* 0x0000001800197311 */ /* 0x020e24000030d000 */
[----:B0-----:R-:W-:Y:S01]  /*c100*/  STG.E desc[UR36][R4.64], R25 ;  /* 0x0000001904007986 */ /* 0x001fe2000c101924 */
[----:B------:R-:W-:Y:S05]  /*c110*/  EXIT ;  /* 0x000000000000794d */ /* 0x000fea0003800000 */
        .weak           $__internal_8_$__cuda_sm20_div_rn_f64_full
        .type           $__internal_8_$__cuda_sm20_div_rn_f64_full,@function
        .size           $__internal_8_$__cuda_sm20_div_rn_f64_full,(.L_x_7898 - $__internal_8_$__cuda_sm20_div_rn_f64_full)
$__internal_8_$__cuda_sm20_div_rn_f64_full:
[----:B------:R-:W-:Y:S01]  /*c120*/  FSETP.GEU.AND P3, PT, |R5|, 1.469367938527859385e-39, PT ;  /* 0x001000000500780b */ /* 0x000fe20003f6e200 */
[----:B------:R-:W-:Y:S01]  /*c130*/  IMAD.MOV.U32 R8, RZ, RZ, R6 ;  /* 0x000000ffff087224 */ /* 0x000fe200078e0006 */
[C---:B------:R-:W-:Y:S01]  /*c140*/  FSETP.GEU.AND P0, PT, |R9|.reuse, 1.469367938527859385e-39, PT ;  /* 0x001000000900780b */ /* 0x040fe20003f0e200 */
[----:B------:R-:W-:Y:S01]  /*c150*/  IMAD.MOV.U32 R20, RZ, RZ, 0x1 ;  /* 0x00000001ff147424 */ /* 0x000fe200078e00ff */
[----:B------:R-:W-:Y:S01]  /*c160*/  LOP3.LUT R7, R9, 0x800fffff, RZ, 0xc0, !PT ;  /* 0x800fffff09077812 */ /* 0x000fe200078ec0ff */
[----:B------:R-:W-:Y:S01]  /*c170*/  BSSY B0, `(.L_x_7220) ;  /* 0x0000052000007945 */ /* 0x000fe20003800000 */
[----:B------:R-:W-:Y:S02]  /*c180*/  LOP3.LUT R2, R5, 0x7ff00000, RZ, 0xc0, !PT ;  /* 0x7ff0000005027812 */ /* 0x000fe400078ec0ff */
[----:B------:R-:W-:Y:S02]  /*c190*/  LOP3.LUT R7, R7, 0x3ff00000, RZ, 0xfc, !PT ;  /* 0x3ff0000007077812 */ /* 0x000fe400078efcff */
[----:B------:R-:W-:Y:S01]  /*c1a0*/  LOP3.LUT R15, R9, 0x7ff00000, RZ, 0xc0, !PT ;  /* 0x7ff00000090f7812 */ /* 0x000fe200078ec0ff */
[----:B------:R-:W-:-:S02]  /*c1b0*/  IMAD.MOV.U32 R14, RZ, RZ, R2 ;  /* 0x000000ffff0e7224 */ /* 0x000fc400078e0002 */
[----:B------:R-:W-:Y:S01]  /*c1c0*/  @!P3 LOP3.LUT R3, R9, 0x7ff00000, RZ, 0xc0, !PT ;  /* 0x7ff000000903b812 */ /* 0x000fe200078ec0ff */
[----:B------:R-:W-:Y:S01]  /*c1d0*/  @!P3 IMAD.MOV.U32 R26, RZ, RZ, RZ ;  /* 0x000000ffff1ab224 */ /* 0x000fe200078e00ff */
[----:B------:R-:W-:Y:S01]  /*c1e0*/  @!P0 DMUL R6, R8, 8.98846567431157953865e+307 ;  /* 0x7fe0000008068828 */ /* 0x000fe20000000000 */
[C---:B------:R-:W-:Y:S02]  /*c1f0*/  ISETP.GE.U32.AND P2, PT, R2.reuse, R15, PT ;  /* 0x0000000f0200720c */ /* 0x040fe40003f46070 */
[----:B------:R-:W-:Y:S01]  /*c200*/  @!P3 ISETP.GE.U32.AND P4, PT, R2, R3, PT ;  /* 0x000000030200b20c */ /* 0x000fe20003f86070 */
[----:B------:R-:W-:Y:S02]  /*c210*/  IMAD.MOV.U32 R3, RZ, RZ, 0x1ca00000 ;  /* 0x1ca00000ff037424 */ /* 0x000fe400078e00ff */
[----:B------:R-:W0:Y:S03]  /*c220*/  MUFU.RCP64H R21, R7 ;  /* 0x0000000700157308 */ /* 0x000e260000001800 */
[----:B------:R-:W-:-:S02]  /*c230*/  @!P3 SEL R19, R3, 0x63400000, !P4 ;  /* 0x634000000313b807 */ /* 0x000fc40006000000 */
[----:B------:R-:W-:Y:S02]  /*c240*/  SEL R11, R3, 0x63400000, !P2 ;  /* 0x63400000030b7807 */ /* 0x000fe40005000000 */
[--C-:B------:R-:W-:Y:S02]  /*c250*/  @!P3 LOP3.LUT R10, R19, 0x80000000, R5.reuse, 0xf8, !PT ;  /* 0x80000000130ab812 */ /* 0x100fe400078ef805 */
[----:B------:R-:W-:Y:S02]  /*c260*/  LOP3.LUT R11, R11, 0x800fffff, R5, 0xf8, !PT ;  /* 0x800fffff0b0b7812 */ /* 0x000fe400078ef805 */
[----:B------:R-:W-:Y:S01]  /*c270*/  @!P3 LOP3.LUT R27, R10, 0x100000, RZ, 0xfc, !PT ;  /* 0x001000000a1bb812 */ /* 0x000fe200078efcff */
[----:B------:R-:W-:Y:S01]  /*c280*/  IMAD.MOV.U32 R10, RZ, RZ, R4 ;  /* 0x000000ffff0a7224 */ /* 0x000fe200078e0004 */
[----:B------:R-:W-:-:S05]  /*c290*/  @!P0 LOP3.LUT R15, R7, 0x7ff00000, RZ, 0xc0, !PT ;  /* 0x7ff00000070f8812 */ /* 0x000fca00078ec0ff */
[----:B------:R-:W-:Y:S02]  /*c2a0*/  @!P3 DFMA R10, R10, 2, -R26 ;  /* 0x400000000a0ab82b */ /* 0x000fe4000000081a */
[----:B0-----:R-:W-:-:S08]  /*c2b0*/  DFMA R26, R20, -R6, 1 ;  /* 0x3ff00000141a742b */ /* 0x001fd00000000806 */
[----:B------:R-:W-:Y:S01]  /*c2c0*/  DFMA R26, R26, R26, R26 ;  /* 0x0000001a1a1a722b */ /* 0x000fe2000000001a */
[----:B------:R-:W-:-:S05]  /*c2d0*/  @!P3 LOP3.LUT R14, R11, 0x7ff00000, RZ, 0xc0, !PT ;  /* 0x7ff000000b0eb812 */ /* 0x000fca00078ec0ff */
[----:B------:R-:W-:Y:S02]  /*c2e0*/  VIADD R19, R14, 0xffffffff ;  /* 0xffffffff0e137836 */ /* 0x000fe40000000000 */
[----:B------:R-:W-:-:S03]  /*c2f0*/  DFMA R20, R20, R26, R20 ;  /* 0x0000001a1414722b */ /* 0x000fc60000000014 */
[----:B------:R-:W-:Y:S01]  /*c300*/  ISETP.GT.U32.AND P0, PT, R19, 0x7feffffe, PT ;  /* 0x7feffffe1300780c */ /* 0x000fe20003f04070 */
[----:B------:R-:W-:-:S04]  /*c310*/  VIADD R19, R15, 0xffffffff ;  /* 0xffffffff0f137836 */ /* 0x000fc80000000000 */
[----:B------:R-:W-:Y:S01]  /*c320*/  DFMA R30, R20, -R6, 1 ;  /* 0x3ff00000141e742b */ /* 0x000fe20000000806 */
[----:B------:R-:W-:-:S07]  /*c330*/  ISETP.GT.U32.OR P0, PT, R19, 0x7feffffe, P0 ;  /* 0x7feffffe1300780c */ /* 0x000fce0000704470 */
[----:B------:R-:W-:-:S08]  /*c340*/  DFMA R30, R20, R30, R20 ;  /* 0x0000001e141e722b */ /* 0x000fd00000000014 */
[----:B------:R-:W-:-:S08]  /*c350*/  DMUL R26, R30, R10 ;  /* 0x0000000a1e1a7228 */ /* 0x000fd00000000000 */
[----:B------:R-:W-:-:S08]  /*c360*/  DFMA R20, R26, -R6, R10 ;  /* 0x800000061a14722b */ /* 0x000fd0000000000a */
[----:B------:R-:W-:Y:S01]  /*c370*/  DFMA R20, R30, R20, R26 ;  /* 0x000000141e14722b */ /* 0x000fe2000000001a */
[----:B------:R-:W-:Y:S10]  /*c380*/  @P0 BRA `(.L_x_7221) ;  /* 0x00000000006c0947 */ /* 0x000ff40003800000 */
        /* <DEDUP_REMOVED lines=12> */
[----:B------:R-:W-:-:S04]  /*c450*/  IMAD.MOV.U32 R6, RZ, RZ, RZ ;  /* 0x000000ffff067224 */ /* 0x000fc800078e00ff */
        /* <DEDUP_REMOVED lines=14> */
.L_x_7221:
        /* <DEDUP_REMOVED lines=16> */
.L_x_7224:
[----:B------:R-:W-:Y:S01]  /*c640*/  LOP3.LUT R27, R9, 0x80000, RZ, 0xfc, !PT ;  /* 0x00080000091b7812 */ /* 0x000fe200078efcff */
[----:B------:R-:W-:Y:S01]  /*c650*/  IMAD.MOV.U32 R26, RZ, RZ, R8 ;  /* 0x000000ffff1a7224 */ /* 0x000fe200078e0008 */
[----:B------:R-:W-:Y:S06]  /*c660*/  BRA `(.L_x_7222) ;  /* 0x0000000000087947 */ /* 0x000fec0003800000 */
.L_x_7223:
[----:B------:R-:W-:Y:S01]  /*c670*/  LOP3.LUT R27, R5, 0x80000, RZ, 0xfc, !PT ;  /* 0x00080000051b7812 */ /* 0x000fe200078efcff */
[----:B------:R-:W-:-:S07]  /*c680*/  IMAD.MOV.U32 R26, RZ, RZ, R4 ;  /* 0x000000ffff1a7224 */ /* 0x000fce00078e0004 */
.L_x_7222:
[----:B------:R-:W-:Y:S05]  /*c690*/  BSYNC B0 ;  /* 0x0000000000007941 */ /* 0x000fea0003800000 */
.L_x_7220:
[----:B------:R-:W-:Y:S02]  /*c6a0*/  IMAD.MOV.U32 R2, RZ, RZ, R0 ;  /* 0x000000ffff027224 */ /* 0x000fe400078e0000 */
[----:B------:R-:W-:-:S04]  /*c6b0*/  IMAD.MOV.U32 R3, RZ, RZ, 0x0 ;  /* 0x00000000ff037424 */ /* 0x000fc800078e00ff */
[----:B------:R-:W-:Y:S05]  /*c6c0*/  RET.REL.NODEC R2 `(_ZN2at6native27unrolled_elementwise_kernelIZZZNS0_65_GLOBAL__N__cd49fe81_27_ActivationSoftplusKernel_cu_1520ed90_292715softplus_kernelERNS_18TensorIteratorBaseERKN3c106ScalarES8_ENKUlvE_clEvENKUlvE_clEvEUldE_St5arrayIPcLm2EELi4E23TrivialOffsetCalculatorILi1EjESG_NS0_6memory12LoadWithCastILi1EEENSH_13StoreWithCastILi1EEEEEviT_T0_T2_T3_T4_T5_) ;  /* 0xffffff38024c7950 */ /* 0x000fea0003c3ffff */
.L_x_7225:
        /* <DEDUP_REMOVED lines=11> */
.L_x_7898:


//--------------------- .text._ZN2at6native18elementwise_kernelILi128ELi2EZNS0_22gpu_kernel_impl_nocastIZZZNS0_65_GLOBAL__N__cd49fe81_27_ActivationSoftplusKernel_cu_1520ed90_292715softplus_kernelERNS_18TensorIteratorBaseERKN3c106ScalarES9_ENKUlvE_clEvENKUlvE_clEvEUldE_EEvS5_RKT_EUliE_EEviT1_ --------------------------
	.section	.text._ZN2at6native18elementwise_kernelILi128ELi2EZNS0_22gpu_kernel_impl_nocastIZZZNS0_65_GLOBAL__N__cd49fe81_27_ActivationSoftplusKernel_cu_1520ed90_292715softplus_kernelERNS_18TensorIteratorBaseERKN3c106ScalarES9_ENKUlvE_clEvENKUlvE_clEvEUldE_EEvS5_RKT_EUliE_EEviT1_,"ax",@progbits
	.align	128
        .global         _ZN2at6native18elementwise_kernelILi128ELi2EZNS0_22gpu_kernel_impl_nocastIZZZNS0_65_GLOBAL__N__cd49fe81_27_ActivationSoftplusKernel_cu_1520ed90_292715softplus_kernelERNS_18TensorIteratorBaseERKN3c106ScalarES9_ENKUlvE_clEvENKUlvE_clEvEUldE_EEvS5_RKT_EUliE_EEviT1_
        .type           _ZN2at6native18elementwise_kernelILi128ELi2EZNS0_22gpu_kernel_impl_nocastIZZZNS0_65_GLOBAL__N__cd49fe81_27_ActivationSoftplusKernel_cu_1520ed90_292715softplus_kernelERNS_18TensorIteratorBaseERKN3c106ScalarES9_ENKUlvE_clEvENKUlvE_clEvEUldE_EEvS5_RKT_EUliE_EEviT1_,@function
        .size           _ZN2at6native18elementwise_kernelILi128ELi2EZNS0_22gpu_kernel_impl_nocastIZZZNS0_65_GLOBAL__N__cd49fe81_27_ActivationSoftplusKernel_cu_1520ed90_292715softplus_kernelERNS_18TensorIteratorBaseERKN3c106ScalarES9_ENKUlvE_clEvENKUlvE_clEvEUldE_EEvS5_RKT_EUliE_EEviT1_,(.L_x_7899 - _ZN2at6native18elementwise_kernelILi128ELi2EZNS0_22gpu_kernel_impl_nocastIZZZNS0_65_GLOBAL__N__cd49fe81_27_ActivationSoftplusKernel_cu_1520ed90_292715softplus_kernelERNS_18TensorIteratorBaseERKN3c106ScalarES9_ENKUlvE_clEvENKUlvE_clEvEUldE_EEvS5_RKT_EUliE_EEviT1_)
        .other          _ZN2at6native18elementwise_kernelILi128ELi2EZNS0_22gpu_kernel_impl_nocastIZZZNS0_65_GLOBAL__N__cd49fe81_27_ActivationSoftplusKernel_cu_1520ed90_292715softplus_kernelERNS_18TensorIteratorBaseERKN3c106ScalarES9_ENKUlvE_clEvENKUlvE_clEvEUldE_EEvS5_RKT_EUliE_EEviT1_,@"STO_CUDA_ENTRY STV_DEFAULT"
_ZN2at6native18elementwise_kernelILi128ELi2EZNS0_22gpu_kernel_impl_nocastIZZZNS0_65_GLOBAL__N__cd49fe81_27_ActivationSoftplusKernel_cu_1520ed90_292715softplus_kernelERNS_18TensorIteratorBaseERKN3c106ScalarES9_ENKUlvE_clEvENKUlvE_clEvEUldE_EEvS5_RKT_EUliE_EEviT1_:
.text._ZN2at6native18elementwise_kernelILi128ELi2EZNS0_22gpu_kernel_impl_nocastIZZZNS0_65_GLOBAL__N__cd49fe81_27_ActivationSoftplusKernel_cu_1520ed90_292715softplus_kernelERNS_18TensorIteratorBaseERKN3c106ScalarES9_ENKUlvE_clEvENKUlvE_clEvEUldE_EEvS5_RKT_EUliE_EEviT1_:
        /* <DEDUP_REMOVED lines=11> */
[----:B------:R-:W-:Y:S01]  /*00b0*/  IMAD.MOV.U32 R0, RZ, RZ, RZ ;  /* 0x000000ffff007224 */ /* 0x000fe200078e00ff */
[----:B0-----:R-:W-:-:S13]  /*00c0*/  ISETP.NE.AND P0, PT, R6, RZ, PT ;  /* 0x000000ff0600720c */ /* 0x001fda0003f05270 */
[----:B------:R-:W-:Y:S05]  /*00d0*/  @!P0 BRA `(.L_x_7228) ;  /* 0x0000001000a88947 */ /* 0x000fea0003800000 */
[----:B------:R-:W-:Y:S01]  /*00e0*/  MOV R3, R7 ;  /* 0x0000000700037202 */ /* 0x000fe20000000f00 */
        /* <DEDUP_REMOVED lines=283> */
[----:B------:R-:W-:Y:S01]  /*12a0*/  @P0 IMAD.MOV.U32 R6, RZ, RZ, RZ ;  /* 0x000000ffff060224 */ /* 0x000fe200078e00ff */
[----:B------:R-:W-:Y:S02]  /*12b0*/  ULDC.64 UR6, c[0x0][0x400] ;  /* 0x0001000000067ab9 */ /* 0x000fe40000000a00 */
[C---:B------:R-:W-:Y:S01]  /*12c0*/  IADD3 R9, -R7.reuse, RZ, RZ ;  /* 0x000000ff07097210 */ /* 0x040fe20007ffe1ff */
[----:B------:R-:W1:Y:S08]  /*12d0*/  @P0 LDC R13, c[0x0][0x33c] ;  /* 0x0000cf00ff0d0b82 */ /* 0x000e700000000800 */
[----:B------:R-:W2:Y:S01]  /*12e0*/  @P0 LDC.64 R4, c[0x0][0x408] ;  /* 0x00010200ff040b82 */ /* 0x000ea20000000a00 */
[----:B0-----:R-:W-:-:S05]  /*12f0*/  @P0 IMAD.HI.U32 R2, R7, R10, R6 ;  /* 0x0000000a07020227 */ /* 0x001fca00078e0006 */
[----:B------:R-:W-:Y:S01]  /*1300*/  @P0 SHF.R.U32.HI R6, RZ, R11, R2 ;  /* 0x0000000bff060219 */ /* 0x000fe20000011602 */
[----:B------:R-:W-:-:S04]  /*1310*/  IMAD R2, R9, UR8, R3 ;  /* 0x0000000809027c24 */ /* 0x000fc8000f8e0203 */
[----:B------:R-:W-:Y:S02]  /*1320*/  @P0 IMAD.MOV R6, RZ, RZ, -R6 ;  /* 0x000000ffff060224 */ /* 0x000fe400078e0a06 */
[----:B------:R-:W-:Y:S02]  /*1330*/  IMAD R21, R2, UR6, R21 ;  /* 0x0000000602157c24 */ /* 0x000fe4000f8e0215 */
[----:B-1----:R-:W-:Y:S02]  /*1340*/  @P0 IMAD R6, R6, R13, R7 ;  /* 0x0000000d06060224 */ /* 0x002fe400078e0207 */
[----:B------:R-:W-:Y:S02]  /*1350*/  IMAD R0, R2, UR7, R0 ;  /* 0x0000000702007c24 */ /* 0x000fe4000f8e0200 */
[C---:B--2---:R-:W-:Y:S02]  /*1360*/  @P0 IMAD R21, R6.reuse, R4, R21 ;  /* 0x0000000406150224 */ /* 0x044fe400078e0215 */
[----:B------:R-:W-:-:S07]  /*1370*/  @P0 IMAD R0, R6, R5, R0 ;  /* 0x0000000506000224 */ /* 0x000fce00078e0200 */
.L_x_7228:
[----:B------:R-:W-:Y:S01]  /*1380*/  ULDC.64 UR6, c[0x0][0x418] ;  /* 0x0001060000067ab9 */ /* 0x000fe20000000a00 */
[----:B------:R-:W-:Y:S01]  /*1390*/  ULDC.64 UR8, c[0x0][0x428] ;  /* 0x00010a0000087ab9 */ /* 0x000fe20000000a00 */
[----:B------:R-:W-:-:S04]  /*13a0*/  IADD3 R4, P0, R0, UR6, RZ ;  /* 0x0000000600047c10 */ /* 0x000fc8000ff1e0ff */
[----:B------:R-:W-:Y:S01]  /*13b0*/  IADD3.X R5, RZ, UR7, RZ, P0, !PT ;  /* 0x00000007ff057c10 */ /* 0x000fe200087fe4ff */
[----:B------:R-:W-:-:S05]  /*13c0*/  ULDC.64 UR6, c[0x0][0x420] ;  /* 0x0001080000067ab9 */ /* 0x000fca0000000a00 */
[----:B------:R-:W2:Y:S01]  /*13d0*/  LDG.E.64 R4, desc[UR4][R4.64] ;  /* 0x0000000404047981 */ /* 0x000ea2000c1e1b00 */
[----:B------:R-:W-:Y:S01]  /*13e0*/  BSSY B1, `(.L_x_7229) ;  /* 0x00000ea000017945 */ /* 0x000fe20003800000 */
[----:B--2---:R-:W-:Y:S01]  /*13f0*/  DMUL R2, R4, UR6 ;  /* 0x0000000604027c28 */ /* 0x004fe20008000000 */
[----:B------:R-:W-:Y:S02]  /*1400*/  ULDC.64 UR6, c[0x0][0x410] ;  /* 0x0001040000067ab9 */ /* 0x000fe40000000a00 */
[----:B------:R-:W-:-:S05]  /*1410*/  IADD3 R20, P1, R21, UR6, RZ ;  /* 0x0000000615147c10 */ /* 0x000fca000ff3e0ff */
[----:B------:R-:W-:Y:S01]  /*1420*/  DSETP.GT.AND P0, PT, R2, UR8, PT ;  /* 0x0000000802007e2a */ /* 0x000fe2000bf04000 */
[----:B------:R-:W-:-:S13]  /*1430*/  IMAD.X R21, RZ, RZ, UR7, P1 ;  /* 0x00000007ff157e24 */ /* 0x000fda00088e06ff */
[----:B------:R-:W-:Y:S05]  /*1440*/  @P0 BRA `(.L_x_7230) ;  /* 0x0000000c008c0947 */ /* 0x000fea0003800000 */
[----:B------:R-:W-:Y:S01]  /*1450*/  MOV R4, 0x652b82fe ;  /* 0x652b82fe00047802 */ /* 0x000fe20000000f00 */
[----:B------:R-:W-:Y:S01]  /*1460*/  IMAD.MOV.U32 R5, RZ, RZ, 0x3ff71547 ;  /* 0x3ff71547ff057424 */ /* 0x000fe200078e00ff */
        /* <DEDUP_REMOVED lines=48> */
[C---:B------:R-:W-:Y:S02]  /*1770*/  @!P0 LEA.HI R0, R4.reuse, R4, RZ, 0x1 ;  /* 0x0000000404008211 */ /* 0x040fe400078f08ff */
[----:B------:R-:W-:Y:S02]  /*1780*/  @!P0 MOV R2, R8 ;  /* 0x0000000800028202 */ /* 0x000fe40000000f00 */
[----:B------:R-:W-:Y:S02]  /*1790*/  @!P0 SHF.R.S32.HI R3, RZ, 0x1, R0 ;  /* 0x00000001ff038819 */ /* 0x000fe40000011400 */
[----:B------:R-:W-:Y:S02]  /*17a0*/  FSEL R23, R7, RZ, P1 ;  /* 0x000000ff07177208 */ /* 0x000fe40000800000 */
[----:B------:R-:W-:Y:S01]  /*17b0*/  @!P0 IADD3 R4, R4, -R3, RZ ;  /* 0x8000000304048210 */ /* 0x000fe20007ffe0ff */
[----:B------:R-:W-:-:S03]  /*17c0*/  @!P0 IMAD R3, R3, 0x100000, R9 ;  /* 0x0010000003038824 */ /* 0x000fc600078e0209 */
[----:B------:R-:W-:Y:S01]  /*17d0*/  @!P0 LEA R5, R4, 0x3ff00000, 0x14 ;  /* 0x3ff0000004058811 */ /* 0x000fe200078ea0ff */
[----:B------:R-:W-:-:S06]  /*17e0*/  @!P0 IMAD.MOV.U32 R4, RZ, RZ, RZ ;  /* 0x000000ffff048224 */ /* 0x000fcc00078e00ff */
[----:B------:R-:W-:-:S11]  /*17f0*/  @!P0 DMUL R22, R2, R4 ;  /* 0x0000000402168228 */ /* 0x000fd60000000000 */
.L_x_7232:
[----:B------:R-:W-:Y:S05]  /*1800*/  BSYNC B2 ;  /* 0x0000000000027941 */ /* 0x000fea0003800000 */
.L_x_7231:
[C---:B------:R-:W-:Y:S01]  /*1810*/  FSETP.GEU.FTZ.AND P1, PT, R23.reuse, 1.7916666269302368164, PT ;  /* 0x3fe555551700780b */ /* 0x040fe20003f3e000 */
[----:B------:R-:W-:Y:S01]  /*1820*/  BSSY B2, `(.L_x_7233) ;  /* 0x0000089000027945 */ /* 0x000fe20003800000 */
[----:B------:R-:W-:-:S13]  /*1830*/  FSETP.GT.FTZ.AND P0, PT, R23, -1.6999999284744262695, PT ;  /* 0xbfd999991700780b */ /* 0x000fda0003f14000 */
[----:B------:R-:W-:Y:S05]  /*1840*/  @P0 BRA !P1, `(.L_x_7234) ;  /* 0x0000000400440947 */ /* 0x000fea0004800000 */
[----:B------:R-:W-:-:S10]  /*1850*/  DADD R2, R22, 1 ;  /* 0x3ff0000016027429 */ /* 0x000fd40000000000 */
[----:B------:R-:W-:Y:S01]  /*1860*/  ISETP.GT.AND P0, PT, R3, 0xfffff, PT ;  /* 0x000fffff0300780c */ /* 0x000fe20003f04270 */
[----:B------:R-:W-:Y:S01]  /*1870*/  IMAD.MOV.U32 R7, RZ, RZ, R3 ;  /* 0x000000ffff077224 */ /* 0x000fe200078e0003 */
[----:B------:R-:W-:-:S11]  /*1880*/  MOV R6, R2 ;  /* 0x0000000200067202 */ /* 0x000fd60000000f00 */
[----:B------:R-:W-:-:S10]  /*1890*/  @!P0 DMUL R6, R6, 1.80143985094819840000e+16 ;  /* 0x4350000006068828 */ /* 0x000fd40000000000 */
[----:B------:R-:W-:Y:S01]  /*18a0*/  @!P0 MOV R3, R7 ;  /* 0x0000000700038202 */ /* 0x000fe20000000f00 */
[----:B------:R-:W-:-:S04]  /*18b0*/  @!P0 IMAD.MOV.U32 R2, RZ, RZ, R6 ;  /* 0x000000ffff028224 */ /* 0x000fc800078e0006 */
[----:B------:R-:W-:-:S05]  /*18c0*/  VIADD R0, R3, 0xffffffff ;  /* 0xffffffff03007836 */ /* 0x000fca0000000000 */
[----:B------:R-:W-:Y:S02]  /*18d0*/  ISETP.GE.U32.AND P1, PT, R0, 0x7fefffff, PT ;  /* 0x7fefffff0000780c */ /* 0x000fe40003f26070 */
[----:B------:R-:W-:Y:S02]  /*18e0*/  MOV R0, 0xfffffc01 ;  /* 0xfffffc0100007802 */ /* 0x000fe40000000f00 */
[----:B------:R-:W-:-:S09]  /*18f0*/  @!P0 MOV R0, 0xfffffbcb ;  /* 0xfffffbcb00008802 */ /* 0x000fd20000000f00 */
[----:B------:R-:W-:Y:S01]  /*1900*/  @P1 MOV R4, 0x0 ;  /* 0x0000000000041802 */ /* 0x000fe20000000f00 */
[----:B------:R-:W-:Y:S01]  /*1910*/  @P1 IMAD.MOV.U32 R5, RZ, RZ, 0x7ff00000 ;  /* 0x7ff00000ff051424 */ /* 0x000fe200078e00ff */
[----:B------:R-:W-:-:S05]  /*1920*/  @P1 FSETP.NEU.FTZ.AND P2, PT, R7, RZ, PT ;  /* 0x000000ff0700120b */ /* 0x000fca0003f5d000 */
[----:B------:R-:W-:-:S10]  /*1930*/  @P1 DFMA R4, R6, R4, +INF ;  /* 0x7ff000000604142b */ /* 0x000fd40000000004 */
[----:B------:R-:W-:Y:S02]  /*1940*/  @P1 FSEL R4, R4, RZ, P2 ;  /* 0x000000ff04041208 */ /* 0x000fe40001000000 */
[----:B------:R-:W-:Y:S01]  /*1950*/  @P1 FSEL R5, R5, -QNAN , P2 ;  /* 0xfff0000005051808 */ /* 0x000fe20001000000 */
[----:B------:R-:W-:Y:S06]  /*1960*/  @P1 BRA `(.L_x_7235) ;  /* 0x0000000400d01947 */ /* 0x000fec0003800000 */
[----:B------:R-:W-:Y:S01]  /*1970*/  LOP3.LUT R4, R3, 0x800fffff, RZ, 0xc0, !PT ;  /* 0x800fffff03047812 */ /* 0x000fe200078ec0ff */
[----:B------:R-:W-:Y:S01]  /*1980*/  IMAD.MOV.U32 R14, RZ, RZ, -0x748574fc ;  /* 0x8b7a8b04ff0e7424 */ /* 0x000fe200078e00ff */
[----:B------:R-:W-:Y:S01]  /*1990*/  MOV R6, RZ ;  /* 0x000000ff00067202 */ /* 0x000fe20000000f00 */
[----:B------:R-:W-:Y:S01]  /*19a0*/  UMOV UR6, 0x3ae80f1e ;  /* 0x3ae80f1e00067882 */ /* 0x000fe20000000000 */
[----:B------:R-:W-:Y:S01]  /*19b0*/  LOP3.LUT R5, R4, 0x3ff00000, RZ, 0xfc, !PT ;  /* 0x3ff0000004057812 */ /* 0x000fe200078efcff */
[----:B------:R-:W-:Y:S01]  /*19c0*/  IMAD.MOV.U32 R4, RZ, RZ, R2 ;  /* 0x000000ffff047224 */ /* 0x000fe200078e0002 */
[----:B------:R-:W-:Y:S01]  /*19d0*/  MOV R15, 0x3ed0ee25 ;  /* 0x3ed0ee25000f7802 */ /* 0x000fe20000000f00 */
[----:B------:R-:W-:Y:S01]  /*19e0*/  UMOV UR7, 0x3eb1380b ;  /* 0x3eb1380b00077882 */ /* 0x000fe20000000000 */
[----:B------:R-:W-:Y:S01]  /*19f0*/  ISETP.GE.AND P0, PT, R5, 0x3ff6a09f, PT ;  /* 0x3ff6a09f0500780c */ /* 0x000fe20003f06270 */
[----:B------:R-:W-:Y:S01]  /*1a00*/  UMOV UR8, 0x80000000 ;  /* 0x8000000000087882 */ /* 0x000fe20000000000 */
[----:B------:R-:W-:Y:S01]  /*1a10*/  LEA.HI R0, R3, R0, RZ, 0xc ;  /* 0x0000000003007211 */ /* 0x000fe200078f60ff */
[----:B------:R-:W-:Y:S01]  /*1a20*/  UMOV UR9, 0x43300000 ;  /* 0x4330000000097882 */ /* 0x000fe20000000000 */
[----:B------:R-:W-:-:S09]  /*1a30*/  MOV R17, 0x43300000 ;  /* 0x4330000000117802 */ /* 0x000fd20000000f00 */
        /* <DEDUP_REMOVED lines=50> */
.L_x_7234:
        /* <DEDUP_REMOVED lines=18> */
[----:B------:R-:W-:Y:S02]  /*1e80*/  MOV R11, R23 ;  /* 0x00000017000b7202 */ /* 0x000fe40000000f00 */
[----:B------:R-:W-:-:S07]  /*1e90*/  MOV R0, 0x1eb0 ;  /* 0x00001eb000007802 */ /* 0x000fce0000000f00 */
[----:B------:R-:W-:Y:S05]  /*1ea0*/  CALL.REL.NOINC `($__internal_9_$__cuda_sm20_div_rn_f64_full) ;  /* 0x00000024009c7944 */ /* 0x000fea0003c00000 */
[----:B------:R-:W-:Y:S01]  /*1eb0*/  IMAD.MOV.U32 R2, RZ, RZ, R4 ;  /* 0x000000ffff027224 */ /* 0x000fe200078e0004 */
[----:B------:R-:W-:-:S07]  /*1ec0*/  MOV R3, R5 ;  /* 0x0000000500037202 */ /* 0x000fce0000000f00 */
.L_x_7237:
[----:B------:R-:W-:Y:S05]  /*1ed0*/  BSYNC B3 ;  /* 0x0000000000037941 */ /* 0x000fea0003800000 */
.L_x_7236:
[----:B------:R-:W-:Y:S01]  /*1ee0*/  DMUL R4, R2, R22 ;  /* 0x0000001602047228 */ /* 0x000fe20000000000 */
[----:B------:R-:W-:Y:S01]  /*1ef0*/  IMAD.MOV.U32 R8, RZ, RZ, -0x314d23bc ;  /* 0xceb2dc44ff087424 */ /* 0x000fe200078e00ff */
[----:B------:R-:W-:Y:S01]  /*1f00*/  MOV R9, 0x3ed087ff ;  /* 0x3ed087ff00097802 */ /* 0x000fe20000000f00 */
[----:B------:R-:W-:Y:S01]  /*1f10*/  UMOV UR6, 0x2fbe14b5 ;  /* 0x2fbe14b500067882 */ /* 0x000fe20000000000 */
        /* <DEDUP_REMOVED lines=25> */
.L_x_7235:
[----:B------:R-:W-:Y:S05]  /*20b0*/  BSYNC B2 ;  /* 0x0000000000027941 */ /* 0x000fea0003800000 */
.L_x_7233:
        /* <DEDUP_REMOVED lines=18> */
[----:B------:R-:W-:Y:S01]  /*21e0*/  MOV R11, R5 ;  /* 0x00000005000b7202 */ /* 0x000fe20000000f00 */
[----:B------:R-:W-:Y:S01]  /*21f0*/  IMAD.U32 R8, RZ, RZ, UR6 ;  /* 0x00000006ff087e24 */ /* 0x000fe2000f8e00ff */
[----:B------:R-:W-:Y:S02]  /*2200*/  MOV R5, UR7 ;  /* 0x0000000700057c02 */ /* 0x000fe40008000f00 */
[----:B------:R-:W-:-:S07]  /*2210*/  MOV R0, 0x2230 ;  /* 0x0000223000007802 */ /* 0x000fce0000000f00 */
[----:B------:R-:W-:Y:S05]  /*2220*/  CALL.REL.NOINC `($__internal_9_$__cuda_sm20_div_rn_f64_full) ;  /* 0x0000002000bc7944 */ /* 0x000fea0003c00000 */
[----:B------:R-:W-:Y:S01]  /*2230*/  IMAD.MOV.U32 R2, RZ, RZ, R4 ;  /* 0x000000ffff027224 */ /* 0x000fe200078e0004 */
[----:B------:R-:W-:-:S07]  /*2240*/  MOV R3, R5 ;  /* 0x0000000500037202 */ /* 0x000fce0000000f00 */
.L_x_7239:
[----:B------:R-:W-:Y:S05]  /*2250*/  BSYNC B2 ;  /* 0x0000000000027941 */ /* 0x000fea0003800000 */
.L_x_7238:
[----:B------:R-:W-:Y:S01]  /*2260*/  IMAD.MOV.U32 R4, RZ, RZ, R2 ;  /* 0x000000ffff047224 */ /* 0x000fe200078e0002 */
[----:B------:R-:W-:-:S07]  /*2270*/  MOV R5, R3 ;  /* 0x0000000300057202 */ /* 0x000fce0000000f00 */
.L_x_7230:
[----:B------:R-:W-:Y:S05]  /*2280*/  BSYNC B1 ;  /* 0x0000000000017941 */ /* 0x000fea0003800000 */
.L_x_7229:
[----:B------:R0:W-:Y:S01]  /*2290*/  STG.E.64 desc[UR4][R20.64], R4 ;  /* 0x0000000414007986 */ /* 0x0001e2000c101b04 */
[----:B------:R-:W-:-:S05]  /*22a0*/  IMAD R7, R26, 0x100, R27 ;  /* 0x000001001a077824 */ /* 0x000fca00078e021b */
[----:B------:R-:W-:-:S07]  /*22b0*/  IADD3 R7, R7, 0x80, RZ ;  /* 0x0000008007077810 */ /* 0x000fce0007ffe0ff */
.L_x_7227:
[----:B------:R-:W-:Y:S05]  /*22c0*/  BSYNC B0 ;  /* 0x0000000000007941 */ /* 0x000fea0003800000 */
.L_x_7226:
[----:B------:R-:W-:Y:S02]  /*22d0*/  ULDC UR6, c[0x0][0x210] ;  /* 0x0000840000067ab9 */ /* 0x000fe40000000800 */
[----:B------:R-:W-:-:S13]  /*22e0*/  ISETP.GE.AND P0, PT, R7, UR6, PT ;  /* 0x0000000607007c0c */ /* 0x000fda000bf06270 */
[----:B------:R-:W-:Y:S05]  /*22f0*/  @P0 EXIT ;  /* 0x000000000000094d */ /* 0x000fea0003800000 */
[----:B------:R-:W1:Y:S01]  /*2300*/  LDC R6, c[0x0][0x218] ;  /* 0x00008600ff067b82 */ /* 0x000e620000000800 */
[----:B0-----:R-:W-:Y:S01]  /*2310*/  HFMA2.MMA R21, -RZ, RZ, 0, 0 ;  /* 0x00000000ff157435 */ /* 0x001fe200000001ff */
[----:B------:R-:W-:Y:S01]  /*2320*/  IMAD.MOV.U32 R0, RZ, RZ, RZ ;  /* 0x000000ffff007224 */ /* 0x000fe200078e00ff */
[----:B-1----:R-:W-:-:S13]  /*2330*/  ISETP.NE.AND P0, PT, R6, RZ, PT ;  /* 0x000000ff0600720c */ /* 0x002fda0003f05270 */
        /* <DEDUP_REMOVED lines=294> */
[C---:B------:R-:W-:Y:S02]  /*35a0*/  IMAD R21, R2.reuse, UR6, R21 ;  /* 0x0000000602157c24 */ /* 0x040fe4000f8e0215 */
[----:B-1----:R-:W-:Y:S02]  /*35b0*/  @P0 IMAD R4, R11, R4, R5 ;  /* 0x000000040b040224 */ /* 0x002fe400078e0205 */
[----:B------:R-:W-:Y:S02]  /*35c0*/  IMAD R0, R2, UR7, R0 ;  /* 0x0000000702007c24 */ /* 0x000fe4000f8e0200 */
[C---:B--2---:R-:W-:Y:S02]  /*35d0*/  @P0 IMAD R21, R4.reuse, R12, R21 ;  /* 0x0000000c04150224 */ /* 0x044fe400078e0215 */
[----:B------:R-:W-:-:S07]  /*35e0*/  @P0 IMAD R0, R4, R13, R0 ;  /* 0x0000000d04000224 */ /* 0x000fce00078e0200 */
.L_x_7240:
        /* <DEDUP_REMOVED lines=72> */
.L_x_7244:
[----:B------:R-:W-:Y:S05]  /*3a70*/  BSYNC B1 ;  /* 0x0000000000017941 */ /* 0x000fea0003800000 */
.L_x_7243:
        /* <DEDUP_REMOVED lines=85> */
.L_x_7246:
        /* <DEDUP_REMOVED lines=23> */
.L_x_7249:
[----:B------:R-:W-:Y:S05]  /*4140*/  BSYNC B2 ;  /* 0x0000000000027941 */ /* 0x000fea0003800000 */
.L_x_7248:
        /* <DEDUP_REMOVED lines=29> */
.L_x_7247:
[----:B------:R-:W-:Y:S05]  /*4320*/  BSYNC B1 ;  /* 0x0000000000017941 */ /* 0x000fea0003800000 */
.L_x_7245:
        /* <DEDUP_REMOVED lines=25> */
.L_x_7251:
[----:B------:R-:W-:Y:S05]  /*44c0*/  BSYNC B1 ;  /* 0x0000000000017941 */ /* 0x000fea0003800000 */
.L_x_7250:
[----:B------:R-:W-:Y:S01]  /*44d0*/  IMAD.MOV.U32 R4, RZ, RZ, R2 ;  /* 0x000000ffff047224 */ /* 0x000fe200078e0002 */
[----:B------:R-:W-:-:S07]  /*44e0*/  MOV R5, R3 ;  /* 0x0000000300057202 */ /* 0x000fce0000000f00 */
.L_x_7242:
[----:B------:R-:W-:Y:S05]  /*44f0*/  BSYNC B0 ;  /* 0x0000000000007941 */ /* 0x000fea0003800000 */
.L_x_7241:
[----:B------:R-:W-:Y:S01]  /*4500*/  STG.E.64 desc[UR4][R20.64], R4 ;  /* 0x0000000414007986 */ /* 0x000fe2000c101b04 */
[----:B------:R-:W-:Y:S05]  /*4510*/  EXIT ;  /* 0x000000000000794d */ /* 0x000fea0003800000 */
        .weak           $__internal_9_$__cuda_sm20_div_rn_f64_full
        .type           $__internal_9_$__cuda_sm20_div_rn_f64_full,@function
        .size           $__internal_9_$__cuda_sm20_div_rn_f64_full,(.L_x_7899 - $__internal_9_$__cuda_sm20_div_rn_f64_full)
$__internal_9_$__cuda_sm20_div_rn_f64_full:
[C---:B------:R-:W-:Y:S01]  /*4520*/  FSETP.GEU.AND P0, PT, |R5|.reuse, 1.469367938527859385e-39, PT ;  /* 0x001000000500780b */ /* 0x040fe20003f0e200 */
[----:B------:R-:W-:Y:S01]  /*4530*/  IMAD.MOV.U32 R9, RZ, RZ, R5 ;  /* 0x000000ffff097224 */ /* 0x000fe200078e0005 */
[----:B------:R-:W-:Y:S01]  /*4540*/  LOP3.LUT R6, R5, 0x800fffff, RZ, 0xc0, !PT ;  /* 0x800fffff05067812 */ /* 0x000fe200078ec0ff */
[----:B------:R-:W-:Y:S01]  /*4550*/  IMAD.MOV.U32 R12, RZ, RZ, 0x1 ;  /* 0x00000001ff0c7424 */ /* 0x000fe200078e00ff */
[C---:B------:R-:W-:Y:S01]  /*4560*/  FSETP.GEU.AND P2, PT, |R11|.reuse, 1.469367938527859385e-39, PT ;  /* 0x001000000b00780b */ /* 0x040fe20003f4e200 */
[----:B------:R-:W-:Y:S01]  /*4570*/  BSSY B4, `(.L_x_7252) ;  /* 0x0000054000047945 */ /* 0x000fe20003800000 */
[----:B------:R-:W-:Y:S02]  /*4580*/  LOP3.LUT R7, R6, 0x3ff00000, RZ, 0xfc, !PT ;  /* 0x3ff0000006077812 */ /* 0x000fe400078efcff */
[----:B------:R-:W-:Y:S02]  /*4590*/  MOV R6, R8 ;  /* 0x0000000800067202 */ /* 0x000fe40000000f00 */
[----:B------:R-:W-:-:S02]  /*45a0*/  LOP3.LUT R2, R11, 0x7ff00000, RZ, 0xc0, !PT ;  /* 0x7ff000000b027812 */ /* 0x000fc400078ec0ff */
[----:B------:R-:W-:Y:S01]  /*45b0*/  LOP3.LUT R5, R5, 0x7ff00000, RZ, 0xc0, !PT ;  /* 0x7ff0000005057812 */ /* 0x000fe200078ec0ff */
[----:B------:R-:W-:Y:S01]  /*45c0*/  @!P0 DMUL R6, R8, 8.98846567431157953865e+307 ;  /* 0x7fe0000008068828 */ /* 0x000fe20000000000 */
[----:B------:R-:W-:Y:S02]  /*45d0*/  MOV R10, R4 ;  /* 0x00000004000a7202 */ /* 0x000fe40000000f00 */
[C---:B------:R-:W-:Y:S02]  /*45e0*/  ISETP.GE.U32.AND P1, PT, R2.reuse, R5, PT ;  /* 0x000000050200720c */ /* 0x040fe40003f26070 */
[----:B------:R-:W-:Y:S01]  /*45f0*/  @!P2 LOP3.LUT R3, R9, 0x7ff00000, RZ, 0xc0, !PT ;  /* 0x7ff000000903a812 */ /* 0x000fe200078ec0ff */
[----:B------:R-:W0:Y:S01]  /*4600*/  MUFU.RCP64H R13, R7 ;  /* 0x00000007000d7308 */ /* 0x000e220000001800 */
[----:B------:R-:W-:Y:S02]  /*4610*/  MOV R4, R2 ;  /* 0x0000000200047202 */ /* 0x000fe40000000f00 */
[----:B------:R-:W-:-:S02]  /*4620*/  @!P2 ISETP.GE.U32.AND P3, PT, R2, R3, PT ;  /* 0x000000030200a20c */ /* 0x000fc40003f66070 */
[----:B------:R-:W-:Y:S02]  /*4630*/  MOV R3, 0x1ca00000 ;  /* 0x1ca0000000037802 */ /* 0x000fe40000000f00 */
[----:B------:R-:W-:Y:S02]  /*4640*/  @!P0 LOP3.LUT R5, R7, 0x7ff00000, RZ, 0xc0, !PT ;  /* 0x7ff0000007058812 */ /* 0x000fe400078ec0ff */
[----:B------:R-:W-:-:S03]  /*4650*/  @!P2 SEL R15, R3, 0x63400000, !P3 ;  /* 0x63400000030fa807 */ /* 0x000fc60005800000 */
[----:B------:R-:W-:Y:S01]  /*4660*/  VIADD R25, R5, 0xffffffff ;  /* 0xffffffff05197836 */ /* 0x000fe20000000000 */
[----:B------:R-:W-:Y:S01]  /*4670*/  @!P2 LOP3.LUT R18, R15, 0x80000000, R11, 0xf8, !PT ;  /* 0x800000000f12a812 */ /* 0x000fe200078ef80b */
[----:B0-----:R-:W-:-:S03]  /*4680*/  DFMA R16, R12, -R6, 1 ;  /* 0x3ff000000c10742b */ /* 0x001fc60000000806 */
[----:B------:R-:W-:Y:S01]  /*4690*/  @!P2 LOP3.LUT R19, R18, 0x100000, RZ, 0xfc, !PT ;  /* 0x001000001213a812 */ /* 0x000fe200078efcff */
[----:B------:R-:W-:-:S04]  /*46a0*/  @!P2 IMAD.MOV.U32 R18, RZ, RZ, RZ ;  /* 0x000000ffff12a224 */ /* 0x000fc800078e00ff */
[----:B------:R-:W-:-:S08]  /*46b0*/  DFMA R16, R16, R16, R16 ;  /* 0x000000101010722b */ /* 0x000fd00000000010 */
        /* <DEDUP_REMOVED lines=15> */
[----:B------:R-:W-:-:S04]  /*47b0*/  LOP3.LUT R5, R9, 0x7ff00000, RZ, 0xc0, !PT ;  /* 0x7ff0000009057812 */ /* 0x000fc800078ec0ff */
[CC--:B------:R-:W-:Y:S02]  /*47c0*/  VIADDMNMX R4, R2.reuse, -R5.reuse, 0xb9600000, !PT ;  /* 0xb960000002047446 */ /* 0x0c0fe40007800905 */
[----:B------:R-:W-:Y:S02]  /*47d0*/  ISETP.GE.U32.AND P0, PT, R2, R5, PT ;  /* 0x000000050200720c */ /* 0x000fe40003f06070 */
[----:B------:R-:W-:Y:S02]  /*47e0*/  VIMNMX R4, R4, 0x46a00000, PT ;  /* 0x46a0000004047848 */ /* 0x000fe40003fe0100 */
[----:B------:R-:W-:-:S04]  /*47f0*/  SEL R3, R3, 0x63400000, !P0 ;  /* 0x6340000003037807 */ /* 0x000fc80004000000 */
[----:B------:R-:W-:Y:S01]  /*4800*/  IADD3 R10, -R3, R4, RZ ;  /* 0x00000004030a7210 */ /* 0x000fe20007ffe1ff */
[----:B------:R-:W-:-:S03]  /*4810*/  IMAD.MOV.U32 R4, RZ, RZ, RZ ;  /* 0x000000ffff047224 */ /* 0x000fc600078e00ff */
[----:B------:R-:W-:-:S06]  /*4820*/  IADD3 R5, R10, 0x7fe00000, RZ ;  /* 0x7fe000000a057810 */ /* 0x000fcc0007ffe0ff */
        /* <DEDUP_REMOVED lines=9> */
[----:B------:R-:W-:Y:S01]  /*48c0*/  IADD3 R5, -R10, RZ, RZ ;  /* 0x000000ff0a057210 */ /* 0x000fe20007ffe1ff */
[----:B------:R-:W-:Y:S01]  /*48d0*/  IMAD.MOV.U32 R4, RZ, RZ, RZ ;  /* 0x000000ffff047224 */ /* 0x000fe200078e00ff */
[----:B------:R-:W-:-:S05]  /*48e0*/  DMUL.RP R6, R18, R6 ;  /* 0x0000000612067228 */ /* 0x000fca0000008000 */
[----:B------:R-:W-:-:S05]  /*48f0*/  DFMA R4, R2, -R4, R18 ;  /* 0x800000040204722b */ /* 0x000fca0000000012 */
[----:B------:R-:W-:Y:S02]  /*4900*/  LOP3.LUT R9, R7, R9, RZ, 0x3c, !PT ;  /* 0x0000000907097212 */ /* 0x000fe400078e3cff */
[----:B------:R-:W-:-:S04]  /*4910*/  IADD3 R4, -R10, -0x43300000, RZ ;  /* 0xbcd000000a047810 */ /* 0x000fc80007ffe1ff */
[----:B------:R-:W-:-:S04]  /*4920*/  FSETP.NEU.AND P0, PT, |R5|, R4, PT ;  /* 0x000000040500720b */ /* 0x000fc80003f0d200 */
[----:B------:R-:W-:Y:S02]  /*4930*/  FSEL R2, R6, R2, !P0 ;  /* 0x0000000206027208 */ /* 0x000fe40004000000 */
[----:B------:R-:W-:Y:S01]  /*4940*/  FSEL R3, R9, R3, !P0 ;  /* 0x0000000309037208 */ /* 0x000fe20004000000 */
[----:B------:R-:W-:Y:S06]  /*4950*/  BRA `(.L_x_7254) ;  /* 0x0000000000547947 */ /* 0x000fec0003800000 */
.L_x_7253:
        /* <DEDUP_REMOVED lines=16> */
.L_x_7256:
[----:B------:R-:W-:Y:S01]  /*4a60*/  LOP3.LUT R3, R9, 0x80000, RZ, 0xfc, !PT ;  /* 0x0008000009037812 */ /* 0x000fe200078efcff */
[----:B------:R-:W-:Y:S01]  /*4a70*/  IMAD.MOV.U32 R2, RZ, RZ, R8 ;  /* 0x000000ffff027224 */ /* 0x000fe200078e0008 */
[----:B------:R-:W-:Y:S06]  /*4a80*/  BRA `(.L_x_7254) ;  /* 0x0000000000087947 */ /* 0x000fec0003800000 */
.L_x_7255:
[----:B------:R-:W-:Y:S02]  /*4a90*/  LOP3.LUT R3, R11, 0x80000, RZ, 0xfc, !PT ;  /* 0x000800000b037812 */ /* 0x000fe400078efcff */
[----:B------:R-:W-:-:S07]  /*4aa0*/  MOV R2, R10 ;  /* 0x0000000a00027202 */ /* 0x000fce0000000f00 */
.L_x_7254:
[----:B------:R-:W-:Y:S05]  /*4ab0*/  BSYNC B4 ;  /* 0x0000000000047941 */ /* 0x000fea0003800000 */
.L_x_7252:
[----:B------:R-:W-:Y:S01]  /*4ac0*/  IMAD.MOV.U32 R5, RZ, RZ, R3 ;  /* 0x000000ffff057224 */ /* 0x000fe200078e0003 */
[----:B------:R-:W-:Y:S01]  /*4ad0*/  HFMA2.MMA R3, -RZ, RZ, 0, 0 ;  /* 0x00000000ff037435 */ /* 0x000fe200000001ff */
[----:B------:R-:W-:Y:S02]  /*4ae0*/  MOV R4, R2 ;  /* 0x0000000200047202 */ /* 0x000fe40000000f00 */
[----:B------:R-:W-:-:S04]  /*4af0*/  MOV R2, R0 ;  /* 0x0000000000027202 */ /* 0x000fc80000000f00 */
[----:B------:R-:W-:Y:S05]  /*4b00*/  RET.REL.NODEC R2 `(_ZN2at6native18elementwise_kernelILi128ELi2EZNS0_22gpu_kernel_impl_nocastIZZZNS0_65_GLOBAL__N__cd49fe81_27_ActivationSoftplusKernel_cu_1520ed90_292715softplus_kernelERNS_18TensorIteratorBaseERKN3c106ScalarES9_ENKUlvE_clEvENKUlvE_clEvEUldE_EEvS5_RKT_EUliE_EEviT1_) ;  /* 0xffffffb4023c7950 */ /* 0x000fea0003c3ffff */
.L_x_7257:
        /* <DEDUP_REMOVED lines=15> */
.L_x_7899:


//--------------------- .text._ZN2at6native27unrolled_elementwise_kernelIZZZNS0_65_GLOBAL__N__cd49fe81_27_ActivationSoftplusKernel_cu_1520ed90_292715softplus_kernelERNS_18TensorIteratorBaseERKN3c106ScalarES8_ENKUlvE_clEvENKUlvE_clEvEUldE_St5arrayIPcLm2EELi4E23TrivialOffsetCalculatorILi1EjESG_NS0_6memory15LoadWithoutCastENSH_16StoreWithoutCastEEEviT_T0_T2_T3_T4_T5_ --------------------------
	.section	.text._ZN2at6native27unrolled_elementwise_kernelIZZZNS0_65_GLOBAL__N__cd49fe81_27_ActivationSoftplusKernel_cu_1520ed90_292715softplus_kernelERNS_18TensorIteratorBaseERKN3c106ScalarES8_ENKUlvE_clEvENKUlvE_clEvEUldE_St5arrayIPcLm2EELi4E23TrivialOffsetCalculatorILi1EjESG_NS0_6memory15LoadWithoutCastENSH_16StoreWithoutCastEEEviT_T0_T2_T3_T4_T5_,"ax",@progbits
	.align	128
        .global         _ZN2at6native27unrolled_elementwise_kernelIZZZNS0_65_GLOBAL__N__cd49fe81_27_ActivationSoftplusKernel_cu_1520ed90_292715softplus_kernelERNS_18TensorIteratorBaseERKN3c106ScalarES8_ENKUlvE_clEvENKUlvE_clEvEUldE_St5arrayIPcLm2EELi4E23TrivialOffsetCalculatorILi1EjESG_NS0_6memory15LoadWithoutCastENSH_16StoreWithoutCastEEEviT_T0_T2_T3_T4_T5_
        .type           _ZN2at6native27unrolled_elementwise_kernelIZZZNS0_65_GLOBAL__N__cd49fe81_27_ActivationSoftplusKernel_cu_1520ed90_292715softplus_kernelERNS_18TensorIteratorBaseERKN3c106ScalarES8_ENKUlvE_clEvENKUlvE_clEvEUldE_St5arrayIPcLm2EELi4E23TrivialOffsetCalculatorILi1EjESG_NS0_6memory15LoadWithoutCastENSH_16StoreWithoutCastEEEviT_T0_T2_T3_T4_T5_,@function
        .size           _ZN2at6native27unrolled_elementwise_kernelIZZZNS0_65_GLOBAL__N__cd49fe81_27_ActivationSoftplusKernel_cu_1520ed90_292715softplus_kernelERNS_18TensorIteratorBaseERKN3c106ScalarES8_ENKUlvE_clEvENKUlvE_clEvEUldE_St5arrayIPcLm2EELi4E23TrivialOffsetCalculatorILi1EjESG_NS0_6memory15LoadWithoutCastENSH_16StoreWithoutCastEEEviT_T0_T2_T3_T4_T5_,(.L_x_7900 - _ZN2at6native27unrolled_elementwise_kernelIZZZNS0_65_GLOBAL__N__cd49fe81_27_ActivationSoftplusKernel_cu_1520ed90_292715softplus_kernelERNS_18TensorIteratorBaseERKN3c106ScalarES8_ENKUlvE_clEvENKUlvE_clEvEUldE_St5arrayIPcLm2EELi4E23TrivialOffsetCalculatorILi1EjESG_NS0_6memory15LoadWithoutCastENSH_16StoreWithoutCastEEEviT_T0_T2_T3_T4_T5_)
        .other          _ZN2at6native27unrolled_elementwise_kernelIZZZNS0_65_GLOBAL__N__cd49fe81_27_ActivationSoftplusKernel_cu_1520ed90_292715softplus_kernelERNS_18TensorIteratorBaseERKN3c106ScalarES8_ENKUlvE_clEvENKUlvE_clEvEUldE_St5arrayIPcLm2EELi4E23TrivialOffsetCalculatorILi1EjESG_NS0_6memory15LoadWithoutCastENSH_16StoreWithoutCastEEEviT_T0_T2_T3_T4_T5_,@"STO_CUDA_ENTRY STV_DEFAULT"
_ZN2at6native27unrolled_elementwise_kernelIZZZNS0_65_GLOBAL__N__cd49fe81_27_ActivationSoftplusKernel_cu_1520ed90_292715softplus_kernelERNS_18TensorIteratorBaseERKN3c106ScalarES8_ENKUlvE_clEvENKUlvE_clEvEUldE_St5arrayIPcLm2EELi4E23TrivialOffsetCalculatorILi1EjESG_NS0_6memory15LoadWithoutCastENSH_16StoreWithoutCastEEEviT_T0_T2_T3_T4_T5_:
.text._ZN2at6native27unrolled_elementwise_kernelIZZZNS0_65_GLOBAL__N__cd49fe81_27_ActivationSoftplusKernel_cu_1520ed90_292715softplus_kernelERNS_18TensorIteratorBaseERKN3c106ScalarES8_ENKUlvE_clEvENKUlvE_clEvEUldE_St5arrayIPcLm2EELi4E23TrivialOffsetCalculatorILi1EjESG_NS0_6memory15LoadWithoutCastENSH_16StoreWithoutCastEEEviT_T0_T2_T3_T4_T5_:
[----:B------:R-:W-:Y:S01]  /*0000*/  LDC R1, c[0x0][0x28] ;  /* 0x00000a00ff017b82 */ /* 0x000fe20000000800 */
[----:B------:R-:W0:Y:S07]  /*0010*/  S2R R5, SR_CTAID.X ;  /* 0x0000000000057919 */ /* 0x000e2e0000002500 */
[----:B------:R-:W0:Y:S01]  /*0020*/  LDC R2, c[0x0][0x210] ;  /* 0x00008400ff027b82 */ /* 0x000e220000000800 */
[----:B------:R-:W-:Y:S01]  /*0030*/  CS2R R22, SRZ ;  /* 0x0000000000167805 */ /* 0x000fe2000001ff00 */
[----:B------:R-:W-:Y:S01]  /*0040*/  ULDC.64 UR4, c[0x0][0x208] ;  /* 0x0000820000047ab9 */ /* 0x000fe20000000a00 */
[----:B------:R-:W1:Y:S01]  /*0050*/  S2R R0, SR_TID.X ;  /* 0x0000000000007919 */ /* 0x000e620000002100 */
[----:B0-----:R-:W-:-:S05]  /*0060*/  IMAD R3, R5, -0x200, R2 ;  /* 0xfffffe0005037824 */ /* 0x001fca00078e0202 */
[----:B-1----:R-:W-:-:S13]  /*0070*/  ISETP.GE.AND P2, PT, R0, R3, PT ;  /* 0x000000030000720c */ /* 0x002fda0003f46270 */
[----:B------:R-:W-:Y:S01]  /*0080*/  @!P2 IMAD R11, R5, 0x200, R0 ;  /* 0x00000200050ba824 */ /* 0x000fe200078e0200 */
[----:B------:R-:W0:Y:S01]  /*0090*/  @!P2 LDC.64 R14, c[0x0][0x238] ;  /* 0x00008e00ff0eab82 */ /* 0x000e220000000a00 */
[----:B------:R-:W-:-:S05]  /*00a0*/  @!P2 VIADD R0, R0, 0x80 ;  /* 0x000000800000a836 */ /* 0x000fca0000000000 */
[----:B------:R-:W-:-:S13]  /*00b0*/  ISETP.GE.AND P0, PT, R0, R3, PT ;  /* 0x000000030000720c */ /* 0x000fda0003f06270 */
[----:B------:R-:W-:Y:S01]  /*00c0*/  @!P0 IMAD R19, R5, 0x200, R0 ;  /* 0x0000020005138824 */ /* 0x000fe200078e0200 */
[----:B------:R-:W1:Y:S01]  /*00d0*/  @!P0 LDC.64 R6, c[0x0][0x238] ;  /* 0x00008e00ff068b82 */ /* 0x000e620000000a00 */
[----:B------:R-:W-:Y:S02]  /*00e0*/  @!P0 VIADD R0, R0, 0x80 ;  /* 0x0000008000008836 */ /* 0x000fe40000000000 */
[----:B0-----:R-:W-:Y:S01]  /*00f0*/  @!P2 IMAD.WIDE.U32 R14, R11, 0x8, R14 ;  /* 0x000000080b0ea825 */ /* 0x001fe200078e000e */
[----:B------:R-:W-:Y:S02]  /*0100*/  CS2R R10, SRZ ;  /* 0x00000000000a7805 */ /* 0x000fe4000001ff00 */
[----:B------:R-:W-:-:S04]  /*0110*/  ISETP.GE.AND P3, PT, R0, R3, PT ;  /* 0x000000030000720c */ /* 0x000fc80003f66270 */
[----:B------:R0:W5:Y:S09]  /*0120*/  @!P2 LDG.E.64 R10, desc[UR4][R14.64] ;  /* 0x000000040e0aa981 */ /* 0x000172000c1e1b00 */
[----:B------:R-:W-:Y:S01]  /*0130*/  @!P3 IMAD R21, R5, 0x200, R0 ;  /* 0x000002000515b824 */ /* 0x000fe200078e0200 */
[----:B------:R-:W2:Y:S01]  /*0140*/  @!P3 LDC.64 R8, c[0x0][0x238] ;  /* 0x00008e00ff08bb82 */ /* 0x000ea20000000a00 */
[----:B------:R-:W-:-:S02]  /*0150*/  @!P3 VIADD R0, R0, 0x80 ;  /* 0x000000800000b836 */ /* 0x000fc40000000000 */
[----:B-1----:R-:W-:-:S03]  /*0160*/  @!P0 IMAD.WIDE.U32 R6, R19, 0x8, R6 ;  /* 0x0000000813068825 */ /* 0x002fc600078e0006 */
[----:B------:R-:W-:-:S13]  /*0170*/  ISETP.GE.AND P1, PT, R0, R3, PT ;  /* 0x000000030000720c */ /* 0x000fda0003f26270 */
[----:B------:R-:W1:Y:S01]  /*0180*/  @!P1 LDC.64 R16, c[0x0][0x238] ;  /* 0x00008e00ff109b82 */ /* 0x000e620000000a00 */
[----:B------:R-:W-:Y:S01]  /*0190*/  @!P1 LEA R13, R5, R0, 0x9 ;  /* 0x00000000050d9211 */ /* 0x000fe200078e48ff */
[----:B--2---:R-:W-:Y:S01]  /*01a0*/  @!P3 IMAD.WIDE.U32 R18, R21, 0x8, R8 ;  /* 0x000000081512b825 */ /* 0x004fe200078e0008 */
[----:B------:R-:W-:-:S04]  /*01b0*/  CS2R R8, SRZ ;  /* 0x0000000000087805 */ /* 0x000fc8000001ff00 */
[----:B------:R0:W5:Y:S01]  /*01c0*/  @!P3 LDG.E.64 R22, desc[UR4][R18.64] ;  /* 0x000000041216b981 */ /* 0x000162000c1e1b00 */
[----:B-1----:R-:W-:Y:S01]  /*01d0*/  @!P1 IMAD.WIDE.U32 R16, R13, 0x8, R16 ;  /* 0x000000080d109825 */ /* 0x002fe200078e0010 */
[----:B------:R-:W-:-:S04]  /*01e0*/  CS2R R12, SRZ ;  /* 0x00000000000c7805 */ /* 0x000fc8000001ff00 */
[----:B------:R0:W5:Y:S04]  /*01f0*/  @!P1 LDG.E.64 R8, desc[UR4][R16.64] ;  /* 0x0000000410089981 */ /* 0x000168000c1e1b00 */
[----:B------:R0:W5:Y:S01]  /*0200*/  @!P0 LDG.E.64 R12, desc[UR4][R6.64] ;  /* 0x00000004060c8981 */ /* 0x000162000c1e1b00 */
[----:B------:R-:W-:Y:S04]  /*0210*/  BSSY B1, `(.L_x_7258) ;  /* 0x00000e7000017945 */ /* 0x000fe80003800000 */
[----:B------:R-:W-:Y:S05]  /*0220*/  @P2 BRA `(.L_x_7259) ;  /* 0x0000000c00942947 */ /* 0x000fea0003800000 */
[----:B------:R-:W-:Y:S02]  /*0230*/  ULDC.64 UR6, c[0x0][0x218] ;  /* 0x0000860000067ab9 */ /* 0x000fe40000000a00 */
[----:B0----5:R-:W-:Y:S01]  /*0240*/  DMUL R6, R10, UR6 ;  /* 0x000000060a067c28 */ /* 0x021fe20008000000 */
        /* <DEDUP_REMOVED lines=56> */
[----:B------:R-:W-:-:S04]  /*05d0*/  @!P0 SHF.R.S32.HI R7, RZ, 0x1, R0 ;  /* 0x00000001ff078819 */ /* 0x000fc80000011400 */
[----:B------:R-:W-:Y:S01]  /*05e0*/  @!P0 IADD3 R14, R14, -R7, RZ ;  /* 0x800000070e0e8210 */ /* 0x000fe20007ffe0ff */
[----:B------:R-:W-:-:S03]  /*05f0*/  @!P0 IMAD R7, R7, 0x100000, R17 ;  /* 0x0010000007078824 */ /* 0x000fc600078e0211 */
[----:B------:R-:W-:Y:S01]  /*0600*/  @!P0 LEA R15, R14, 0x3ff00000, 0x14 ;  /* 0x3ff000000e0f8811 */ /* 0x000fe200078ea0ff */
[----:B------:R-:W-:-:S06]  /*0610*/  @!P0 IMAD.MOV.U32 R14, RZ, RZ, RZ ;  /* 0x000000ffff0e8224 */ /* 0x000fcc00078e00ff */
[----:B------:R-:W-:-:S11]  /*0620*/  @!P0 DMUL R10, R6, R14 ;  /* 0x0000000e060a8228 */ /* 0x000fd60000000000 */
.L_x_7261:
[----:B------:R-:W-:Y:S05]  /*0630*/  BSYNC B0 ;  /* 0x0000000000007941 */ /* 0x000fea0003800000 */
.L_x_7260:
        /* <DEDUP_REMOVED lines=10> */
[----:B------:R-:W-:-:S03]  /*06e0*/  @!P0 IMAD.MOV.U32 R6, RZ, RZ, R10 ;  /* 0x000000ffff068224 */ /* 0x000fc600078e000a */
[----:B------:R-:W-:-:S04]  /*06f0*/  IADD3 R0, R7, -0x1, RZ ;  /* 0xffffffff07007810 */ /* 0x000fc80007ffe0ff */
        /* <DEDUP_REMOVED lines=12> */
[----:B------:R-:W-:Y:S01]  /*07c0*/  MOV R10, R6 ;  /* 0x00000006000a7202 */ /* 0x000fe20000000f00 */
[----:B------:R-:W-:Y:S01]  /*07d0*/  IMAD.MOV.U32 R24, RZ, RZ, -0x748574fc ;  /* 0x8b7a8b04ff187424 */ /* 0x000fe200078e00ff */
[----:B------:R-:W-:Y:S01]  /*07e0*/  LOP3.LUT R11, R2, 0x3ff00000, RZ, 0xfc, !PT ;  /* 0x3ff00000020b7812 */ /* 0x000fe200078efcff */
[----:B------:R-:W-:Y:S01]  /*07f0*/  IMAD.MOV.U32 R25, RZ, RZ, 0x3ed0ee25 ;  /* 0x3ed0ee25ff197424 */ /* 0x000fe200078e00ff */
[----:B------:R-:W-:Y:S01]  /*0800*/  UMOV UR6, 0x3ae80f1e ;  /* 0x3ae80f1e00067882 */ /* 0x000fe20000000000 */
[----:B------:R-:W-:Y:S01]  /*0810*/  UMOV UR7, 0x3eb1380b ;  /* 0x3eb1380b00077882 */ /* 0x000fe20000000000 */
[----:B------:R-:W-:Y:S01]  /*0820*/  ISETP.GE.AND P0, PT, R11, 0x3ff6a09f, PT ;  /* 0x3ff6a09f0b00780c */ /* 0x000fe20003f06270 */
[----:B------:R-:W-:Y:S01]  /*0830*/  IMAD.MOV.U32 R27, RZ, RZ, 0x43300000 ;  /* 0x43300000ff1b7424 */ /* 0x000fe200078e00ff */
[----:B------:R-:W-:Y:S01]  /*0840*/  LEA.HI R0, R7, R0, RZ, 0xc ;  /* 0x0000000007007211 */ /* 0x000fe200078f60ff */
[----:B------:R-:W-:Y:S01]  /*0850*/  UMOV UR8, 0x80000000 ;  /* 0x8000000000087882 */ /* 0x000fe20000000000 */
[----:B------:R-:W-:-:S09]  /*0860*/  UMOV UR9, 0x43300000 ;  /* 0x4330000000097882 */ /* 0x000fd20000000000 */
[----:B------:R-:W-:Y:S01]  /*0870*/  @P0 VIADD R15, R11, 0xfff00000 ;  /* 0xfff000000b0f0836 */ /* 0x000fe20000000000 */
[----:B------:R-:W-:-:S03]  /*0880*/  @P0 IADD3 R0, R0, 0x1, RZ ;  /* 0x0000000100000810 */ /* 0x000fc60007ffe0ff */
        /* <DEDUP_REMOVED lines=39> */
[----:B------:R-:W-:Y:S01]  /*0b00*/  DFMA R20, -R6, UR8, R10 ;  /* 0x0000000806147c2b */ /* 0x000fe2000800010a */
[----:B------:R-:W-:-:S05]  /*0b10*/  UMOV UR7, 0x3c7abc9e ;  /* 0x3c7abc9e00077882 */ /* 0x000fca0000000000 */
[----:B------:R-:W-:Y:S02]  /*0b20*/  DMUL R24, R18, R24 ;  /* 0x0000001812187228 */ /* 0x000fe40000000000 */
[----:B------:R-:W-:-:S06]  /*0b30*/  DADD R20, -R16, R20 ;  /* 0x0000000010147229 */ /* 0x000fcc0000000114 */
[----:B------:R-:W-:-:S08]  /*0b40*/  DFMA R24, R16, R24, R26 ;  /* 0x000000181018722b */ /* 0x000fd0000000001a */
[----:B------:R-:W-:-:S08]  /*0b50*/  DADD R20, R24, -R20 ;  /* 0x0000000018147229 */ /* 0x000fd00000000814 */
[----:B------:R-:W-:-:S08]  /*0b60*/  DFMA R20, R6, UR6, R20 ;  /* 0x0000000606147c2b */ /* 0x000fd00008000014 */
[----:B------:R-:W-:Y:S01]  /*0b70*/  DADD R14, R10, R20 ;  /* 0x000000000a0e7229 */ /* 0x000fe20000000014 */
[----:B------:R-:W-:Y:S10]  /*0b80*/  BRA `(.L_x_7264) ;  /* 0x0000000000d47947 */ /* 0x000ff40003800000 */
.L_x_7263:
        /* <DEDUP_REMOVED lines=20> */
[----:B------:R-:W-:Y:S05]  /*0cd0*/  CALL.REL.NOINC `($__internal_10_$__cuda_sm20_div_rn_f64_full) ;  /* 0x0000003000707944 */ /* 0x000fea0003c00000 */
[----:B------:R-:W-:Y:S01]  /*0ce0*/  MOV R6, R24 ;  /* 0x0000001800067202 */ /* 0x000fe20000000f00 */
[----:B------:R-:W-:-:S07]  /*0cf0*/  IMAD.MOV.U32 R7, RZ, RZ, R25 ;  /* 0x000000ffff077224 */ /* 0x000fce00078e0019 */
.L_x_7266:
[----:B------:R-:W-:Y:S05]  /*0d00*/  BSYNC B3 ;  /* 0x0000000000037941 */ /* 0x000fea0003800000 */
.L_x_7265:
        /* <DEDUP_REMOVED lines=29> */
.L_x_7264:
[----:B------:R-:W-:Y:S05]  /*0ee0*/  BSYNC B2 ;  /* 0x0000000000027941 */ /* 0x000fea0003800000 */
.L_x_7262:
        /* <DEDUP_REMOVED lines=21> */
[----:B------:R-:W-:Y:S05]  /*1040*/  CALL.REL.NOINC `($__internal_10_$__cuda_sm20_div_rn_f64_full) ;  /* 0x0000002c00947944 */ /* 0x000fea0003c00000 */
[----:B------:R-:W-:Y:S02]  /*1050*/  IMAD.MOV.U32 R10, RZ, RZ, R24 ;  /* 0x000000ffff0a7224 */ /* 0x000fe400078e0018 */
[----:B------:R-:W-:-:S07]  /*1060*/  IMAD.MOV.U32 R11, RZ, RZ, R25 ;  /* 0x000000ffff0b7224 */ /* 0x000fce00078e0019 */
.L_x_7267:
[----:B------:R-:W-:Y:S05]  /*1070*/  BSYNC B2 ;  /* 0x0000000000027941 */ /* 0x000fea0003800000 */
.L_x_7259:
[----:B------:R-:W-:Y:S05]  /*1080*/  BSYNC B1 ;  /* 0x0000000000017941 */ /* 0x000fea0003800000 */
.L_x_7258:
[----:B------:R-:W1:Y:S01]  /*1090*/  S2R R2, SR_TID.X ;  /* 0x0000000000027919 */ /* 0x000e620000002100 */
[----:B------:R-:W-:Y:S01]  /*10a0*/  BSSY B1, `(.L_x_7268) ;  /* 0x00000e9000017945 */ /* 0x000fe20003800000 */
[----:B-1----:R-:W-:-:S05]  /*10b0*/  VIADD R0, R2, 0x80 ;  /* 0x0000008002007836 */ /* 0x002fca0000000000 */
[----:B------:R-:W-:-:S13]  /*10c0*/  ISETP.GE.AND P0, PT, R0, R3, PT ;  /* 0x000000030000720c */ /* 0x000fda0003f06270 */
        /* <DEDUP_REMOVED lines=57> */
[----:B------:R-:W-:Y:S02]  /*1460*/  @!P0 MOV R6, R16 ;  /* 0x0000001000068202 */ /* 0x000fe40000000f00 */
[----:B------:R-:W-:Y:S02]  /*1470*/  @!P0 SHF.R.S32.HI R7, RZ, 0x1, R0 ;  /* 0x00000001ff078819 */ /* 0x000fe40000011400 */
[----:B------:R-:W-:-:S03]  /*1480*/  FSEL R13, R13, RZ, P1 ;  /* 0x000000ff0d0d7208 */ /* 0x000fc60000800000 */
[----:B------:R-:W-:Y:S02]  /*1490*/  @!P0 IMAD.IADD R14, R14, 0x1, -R7 ;  /* 0x000000010e0e8824 */ /* 0x000fe400078e0a07 */
[----:B------:R-:W-:-:S03]  /*14a0*/  @!P0 IMAD R7, R7, 0x100000, R17 ;  /* 0x0010000007078824 */ /* 0x000fc600078e0211 */
[----:B------:R-:W-:Y:S01]  /*14b0*/  @!P0 LEA R15, R14, 0x3ff00000, 0x14 ;  /* 0x3ff000000e0f8811 */ /* 0x000fe200078ea0ff */
[----:B------:R-:W-:-:S06]  /*14c0*/  @!P0 IMAD.MOV.U32 R14, RZ, RZ, RZ ;  /* 0x000000ffff0e8224 */ /* 0x000fcc00078e00ff */
[----:B------:R-:W-:-:S11]  /*14d0*/  @!P0 DMUL R12, R6, R14 ;  /* 0x0000000e060c8228 */ /* 0x000fd60000000000 */
.L_x_7271:
[----:B------:R-:W-:Y:S05]  /*14e0*/  BSYNC B0 ;  /* 0x0000000000007941 */ /* 0x000fea0003800000 */
.L_x_7270:
        /* <DEDUP_REMOVED lines=16> */
[----:B------:R-:W-:Y:S01]  /*15f0*/  @P1 MOV R12, 0x0 ;  /* 0x00000000000c1802 */ /* 0x000fe20000000f00 */
[----:B------:R-:W-:Y:S01]  /*1600*/  @P1 IMAD.MOV.U32 R13, RZ, RZ, 0x7ff00000 ;  /* 0x7ff00000ff0d1424 */ /* 0x000fe200078e00ff */
[----:B------:R-:W-:-:S05]  /*1610*/  @P1 FSETP.NEU.FTZ.AND P2, PT, R7, RZ, PT ;  /* 0x000000ff0700120b */ /* 0x000fca0003f5d000 */
        /* <DEDUP_REMOVED lines=15> */
[----:B------:R-:W-:Y:S01]  /*1710*/  @P0 IADD3 R7, R17, -0x100000, RZ ;  /* 0xfff0000011070810 */ /* 0x000fe20007ffe0ff */
[----:B------:R-:W-:-:S04]  /*1720*/  @P0 VIADD R19, R19, 0x1 ;  /* 0x0000000113130836 */ /* 0x000fc80000000000 */
[----:B------:R-:W-:Y:S01]  /*1730*/  @P0 IMAD.MOV.U32 R17, RZ, RZ, R7 ;  /* 0x000000ffff110224 */ /* 0x000fe200078e0007 */
[----:B------:R-:W-:Y:S02]  /*1740*/  LOP3.LUT R18, R19, 0x80000000, RZ, 0x3c, !PT ;  /* 0x8000000013127812 */ /* 0x000fe400078e3cff */
[----:B------:R-:W-:-:S03]  /*1750*/  MOV R19, 0x43300000 ;  /* 0x4330000000137802 */ /* 0x000fc60000000f00 */
        /* <DEDUP_REMOVED lines=46> */
.L_x_7273:
        /* <DEDUP_REMOVED lines=21> */
[----:B------:R-:W-:Y:S01]  /*1b90*/  IMAD.MOV.U32 R6, RZ, RZ, R24 ;  /* 0x000000ffff067224 */ /* 0x000fe200078e0018 */
[----:B------:R-:W-:-:S07]  /*1ba0*/  MOV R7, R25 ;  /* 0x0000001900077202 */ /* 0x000fce0000000f00 */
.L_x_7276:
[----:B------:R-:W-:Y:S05]  /*1bb0*/  BSYNC B3 ;  /* 0x0000000000037941 */ /* 0x000fea0003800000 */
.L_x_7275:
        /* <DEDUP_REMOVED lines=29> */
.L_x_7274:
[----:B------:R-:W-:Y:S05]  /*1d90*/  BSYNC B2 ;  /* 0x0000000000027941 */ /* 0x000fea0003800000 */
.L_x_7272:
        /* <DEDUP_REMOVED lines=21> */
[----:B------:R-:W-:Y:S05]  /*1ef0*/  CALL.REL.NOINC `($__internal_10_$__cuda_sm20_div_rn_f64_full) ;  /* 0x0000001c00e87944 */ /* 0x000fea0003c00000 */
[----:B------:R-:W-:Y:S01]  /*1f00*/  MOV R12, R24 ;  /* 0x00000018000c7202 */ /* 0x000fe20000000f00 */
[----:B------:R-:W-:-:S07]  /*1f10*/  IMAD.MOV.U32 R13, RZ, RZ, R25 ;  /* 0x000000ffff0d7224 */ /* 0x000fce00078e0019 */
.L_x_7277:
[----:B------:R-:W-:Y:S05]  /*1f20*/  BSYNC B2 ;  /* 0x0000000000027941 */ /* 0x000fea0003800000 */
.L_x_7269:
[----:B------:R-:W-:Y:S05]  /*1f30*/  BSYNC B1 ;  /* 0x0000000000017941 */ /* 0x000fea0003800000 */
.L_x_7268:
[----:B------:R-:W-:Y:S01]  /*1f40*/  VIADD R0, R2, 0x100 ;  /* 0x0000010002007836 */ /* 0x000fe20000000000 */
[----:B------:R-:W-:Y:S04]  /*1f50*/  BSSY B1, `(.L_x_7278) ;  /* 0x00000e8000017945 */ /* 0x000fe80003800000 */
        /* <DEDUP_REMOVED lines=63> */
[----:B------:R-:W-:Y:S02]  /*2350*/  @!P0 LEA R15, R14, 0x3ff00000, 0x14 ;  /* 0x3ff000000e0f8811 */ /* 0x000fe400078ea0ff */
[----:B------:R-:W-:-:S06]  /*2360*/  @!P0 MOV R14, RZ ;  /* 0x000000ff000e8202 */ /* 0x000fcc0000000f00 */
[----:B------:R-:W-:-:S11]  /*2370*/  @!P0 DMUL R22, R6, R14 ;  /* 0x0000000e06168228 */ /* 0x000fd60000000000 */
.L_x_7281:
[----:B------:R-:W-:Y:S05]  /*2380*/  BSYNC B0 ;  /* 0x0000000000007941 */ /* 0x000fea0003800000 */
.L_x_7280:
        /* <DEDUP_REMOVED lines=17> */
[----:B------:R-:W-:Y:S02]  /*24a0*/  @P1 MOV R15, 0x7ff00000 ;  /* 0x7ff00000000f1802 */ /* 0x000fe40000000f00 */
[----:B------:R-:W-:-:S04]  /*24b0*/  @P1 FSETP.NEU.FTZ.AND P2, PT, R7, RZ, PT ;  /* 0x000000ff0700120b */ /* 0x000fc80003f5d000 */
        /* <DEDUP_REMOVED lines=16> */
[----:B------:R-:W-:-:S03]  /*25c0*/  @P0 VIADD R21, R21, 0x1 ;  /* 0x0000000115150836 */ /* 0x000fc60000000000 */
[----:B------:R-:W-:Y:S02]  /*25d0*/  @P0 MOV R19, R7 ;  /* 0x0000000700130202 */ /* 0x000fe40000000f00 */
[----:B------:R-:W-:Y:S01]  /*25e0*/  LOP3.LUT R20, R21, 0x80000000, RZ, 0x3c, !PT ;  /* 0x8000000015147812 */ /* 0x000fe200078e3cff */
[----:B------:R-:W-:-:S03]  /*25f0*/  IMAD.MOV.U32 R21, RZ, RZ, 0x43300000 ;  /* 0x43300000ff157424 */ /* 0x000fc600078e00ff */
        /* <DEDUP_REMOVED lines=46> */
.L_x_7283:
        /* <DEDUP_REMOVED lines=21> */
[----:B------:R-:W-:Y:S02]  /*2a30*/  IMAD.MOV.U32 R6, RZ, RZ, R24 ;  /* 0x000000ffff067224 */ /* 0x000fe400078e0018 */
[----:B------:R-:W-:-:S07]  /*2a40*/  IMAD.MOV.U32 R7, RZ, RZ, R25 ;  /* 0x000000ffff077224 */ /* 0x000fce00078e0019 */
.L_x_7286:
[----:B------:R-:W-:Y:S05]  /*2a50*/  BSYNC B3 ;  /* 0x0000000000037941 */ /* 0x000fea0003800000 */
.L_x_7285:
[----:B------:R-:W-:Y:S01]  /*2a60*/  DMUL R14, R6, R22 ;  /* 0x00000016060e7228 */ /* 0x000fe20000000000 */
[----:B------:R-:W-:Y:S01]  /*2a70*/  MOV R18, 0xceb2dc44 ;  /* 0xceb2dc4400127802 */ /* 0x000fe20000000f00 */
[----:B------:R-:W-:Y:S01]  /*2a80*/  IMAD.MOV.U32 R19, RZ, RZ, 0x3ed087ff ;  /* 0x3ed087ffff137424 */ /* 0x000fe200078e00ff */
        /* <DEDUP_REMOVED lines=26> */
.L_x_7284:
[----:B------:R-:W-:Y:S05]  /*2c30*/  BSYNC B2 ;  /* 0x0000000000027941 */ /* 0x000fea0003800000 */
.L_x_7282:
        /* <DEDUP_REMOVED lines=22> */
[----:B------:R-:W-:Y:S01]  /*2da0*/  IMAD.MOV.U32 R22, RZ, RZ, R24 ;  /* 0x000000ffff167224 */ /* 0x000fe200078e0018 */
[----:B------:R-:W-:-:S07]  /*2db0*/  MOV R23, R25 ;  /* 0x0000001900177202 */ /* 0x000fce0000000f00 */
.L_x_7287:
[----:B------:R-:W-:Y:S05]  /*2dc0*/  BSYNC B2 ;  /* 0x0000000000027941 */ /* 0x000fea0003800000 */
.L_x_7279:
[----:B------:R-:W-:Y:S05]  /*2dd0*/  BSYNC B1 ;  /* 0x0000000000017941 */ /* 0x000fea0003800000 */
.L_x_7278:
        /* <DEDUP_REMOVED lines=68> */
.L_x_7291:
[----:B------:R-:W-:Y:S05]  /*3220*/  BSYNC B0 ;  /* 0x0000000000007941 */ /* 0x000fea0003800000 */
.L_x_7290:
[C---:B------:R-:W-:Y:S01]  /*3230*/  FSETP.GEU.FTZ.AND P1, PT, R9.reuse, 1.7916666269302368164, PT ;  /* 0x3fe555550900780b */ /* 0x040fe20003f3e000 */
[----:B------:R-:W-:Y:S01]  /*3240*/  BSSY B2, `(.L_x_7292) ;  /* 0x0000089000027945 */ /* 0x000fe20003800000 */
[----:B------:R-:W-:-:S13]  /*3250*/  FSETP.GT.FTZ.AND P0, PT, R9, -1.6999999284744262695, PT ;  /* 0xbfd999990900780b */ /* 0x000fda0003f14000 */
[----:B------:R-:W-:Y:S05]  /*3260*/  @P0 BRA !P1, `(.L_x_7293) ;  /* 0x0000000400440947 */ /* 0x000fea0004800000 */
[----:B------:R-:W-:-:S10]  /*3270*/  DADD R18, R8, 1 ;  /* 0x3ff0000008127429 */ /* 0x000fd40000000000 */
[----:B------:R-:W-:Y:S01]  /*3280*/  ISETP.GT.AND P0, PT, R19, 0xfffff, PT ;  /* 0x000fffff1300780c */ /* 0x000fe20003f04270 */
[----:B------:R-:W-:Y:S01]  /*3290*/  IMAD.MOV.U32 R7, RZ, RZ, R19 ;  /* 0x000000ffff077224 */ /* 0x000fe200078e0013 */
[-C--:B------:R-:W-:Y:S02]  /*32a0*/  MOV R6, R18.reuse ;  /* 0x0000001200067202 */ /* 0x080fe40000000f00 */
[----:B------:R-:W-:-:S09]  /*32b0*/  MOV R16, R18 ;  /* 0x0000001200107202 */ /* 0x000fd20000000f00 */
        /* <DEDUP_REMOVED lines=15> */
[----:B------:R-:W-:Y:S01]  /*33b0*/  IMAD.MOV.U32 R24, RZ, RZ, -0x748574fc ;  /* 0x8b7a8b04ff187424 */ /* 0x000fe200078e00ff */
[----:B------:R-:W-:Y:S01]  /*33c0*/  MOV R14, RZ ;  /* 0x000000ff000e7202 */ /* 0x000fe20000000f00 */
[----:B------:R-:W-:Y:S01]  /*33d0*/  IMAD.MOV.U32 R25, RZ, RZ, 0x3ed0ee25 ;  /* 0x3ed0ee25ff197424 */ /* 0x000fe200078e00ff */
[----:B------:R-:W-:Y:S01]  /*33e0*/  LOP3.LUT R17, R4, 0x3ff00000, RZ, 0xfc, !PT ;  /* 0x3ff0000004117812 */ /* 0x000fe200078efcff */
[----:B------:R-:W-:Y:S01]  /*33f0*/  UMOV UR6, 0x3ae80f1e ;  /* 0x3ae80f1e00067882 */ /* 0x000fe20000000000 */
        /* <DEDUP_REMOVED lines=56> */
.L_x_7293:
        /* <DEDUP_REMOVED lines=18> */
[----:B------:R-:W-:Y:S01]  /*38a0*/  MOV R4, 0x38d0 ;  /* 0x000038d000047802 */ /* 0x000fe20000000f00 */
[----:B------:R-:W-:-:S07]  /*38b0*/  IMAD.MOV.U32 R15, RZ, RZ, R9 ;  /* 0x000000ffff0f7224 */ /* 0x000fce00078e0009 */
[----:B------:R-:W-:Y:S05]  /*38c0*/  CALL.REL.NOINC `($__internal_10_$__cuda_sm20_div_rn_f64_full) ;  /* 0x0000000400747944 */ /* 0x000fea0003c00000 */
[----:B------:R-:W-:Y:S02]  /*38d0*/  IMAD.MOV.U32 R6, RZ, RZ, R24 ;  /* 0x000000ffff067224 */ /* 0x000fe400078e0018 */
[----:B------:R-:W-:-:S07]  /*38e0*/  IMAD.MOV.U32 R7, RZ, RZ, R25 ;  /* 0x000000ffff077224 */ /* 0x000fce00078e0019 */
.L_x_7296:
[----:B------:R-:W-:Y:S05]  /*38f0*/  BSYNC B3 ;  /* 0x0000000000037941 */ /* 0x000fea0003800000 */
.L_x_7295:
        /* <DEDUP_REMOVED lines=29> */
.L_x_7294:
[----:B------:R-:W-:Y:S05]  /*3ad0*/  BSYNC B2 ;  /* 0x0000000000027941 */ /* 0x000fea0003800000 */
.L_x_7292:
        /* <DEDUP_REMOVED lines=22> */
[----:B------:R-:W-:Y:S02]  /*3c40*/  IMAD.MOV.U32 R8, RZ, RZ, R24 ;  /* 0x000000ffff087224 */ /* 0x000fe400078e0018 */
[----:B------:R-:W-:-:S07]  /*3c50*/  IMAD.MOV.U32 R9, RZ, RZ, R25 ;  /* 0x000000ffff097224 */ /* 0x000fce00078e0019 */
.L_x_7297:
[----:B------:R-:W-:Y:S05]  /*3c60*/  BSYNC B2 ;  /* 0x0000000000027941 */ /* 0x000fea0003800000 */
.L_x_7289:
[----:B------:R-:W-:Y:S05]  /*3c70*/  BSYNC B1 ;  /* 0x0000000000017941 */ /* 0x000fea0003800000 */
.L_x_7288:
[----:B------:R-:W-:Y:S01]  /*3c80*/  ISETP.GE.AND P0, PT, R2, R3, PT ;  /* 0x000000030200720c */ /* 0x000fe20003f06270 */
[----:B------:R-:W-:Y:S04]  /*3c90*/  BSSY B0, `(.L_x_7298) ;  /* 0x0000018000007945 */ /* 0x000fe80003800000 */
[----:B------:R-:W-:Y:S08]  /*3ca0*/  BSSY B1, `(.L_x_7299) ;  /* 0x0000010000017945 */ /* 0x000ff00003800000 */
[----:B------:R-:W-:Y:S05]  /*3cb0*/  @P0 BRA `(.L_x_7300) ;  /* 0x0000000000380947 */ /* 0x000fea0003800000 */
[----:B------:R-:W1:Y:S01]  /*3cc0*/  S2R R2, SR_TID.X ;  /* 0x0000000000027919 */ /* 0x000e620000002100 */
[----:B0-----:R-:W0:Y:S01]  /*3cd0*/  LDC.64 R6, c[0x0][0x230] ;  /* 0x00008c00ff067b82 */ /* 0x001e220000000a00 */
[----:B-1----:R-:W-:Y:S01]  /*3ce0*/  LEA R15, R5, R2, 0x9 ;  /* 0x00000002050f7211 */ /* 0x002fe200078e48ff */
[----:B------:R-:W-:-:S04]  /*3cf0*/  VIADD R2, R2, 0x80 ;  /* 0x0000008002027836 */ /* 0x000fc80000000000 */
[----:B0-----:R-:W-:Y:S01]  /*3d00*/  IMAD.WIDE.U32 R6, R15, 0x8, R6 ;  /* 0x000000080f067825 */ /* 0x001fe200078e0006 */
[----:B------:R-:W-:-:S04]  /*3d10*/  ISETP.GE.AND P0, PT, R2, R3, PT ;  /* 0x000000030200720c */ /* 0x000fc80003f06270 */
[----:B-----5:R0:W-:Y:S09]  /*3d20*/  STG.E.64 desc[UR4][R6.64], R10 ;  /* 0x0000000a06007986 */ /* 0x0201f2000c101b04 */
[----:B------:R-:W-:Y:S05]  /*3d30*/  @P0 BREAK B1 ;  /* 0x0000000000010942 */ /* 0x000fea0003800000 */
[----:B------:R-:W-:Y:S05]  /*3d40*/  @P0 BRA `(.L_x_7301) ;  /* 0x0000000000300947 */ /* 0x000fea0003800000 */
[----:B0-----:R-:W0:Y:S01]  /*3d50*/  LDC.64 R6, c[0x0][0x230] ;  /* 0x00008c00ff067b82 */ /* 0x001e220000000a00 */
[----:B------:R-:W-:Y:S02]  /*3d60*/  IMAD R11, R5, 0x200, R2 ;  /* 0x00000200050b7824 */ /* 0x000fe400078e0202 */
[----:B------:R-:W-:Y:S02]  /*3d70*/  VIADD R2, R2, 0x80 ;  /* 0x0000008002027836 */ /* 0x000fe40000000000 */
[----:B0-----:R-:W-:-:S05]  /*3d80*/  IMAD.WIDE.U32 R6, R11, 0x8, R6 ;  /* 0x000000080b067825 */ /* 0x001fca00078e0006 */
[----:B------:R1:W-:Y:S02]  /*3d90*/  STG.E.64 desc[UR4][R6.64], R12 ;  /* 0x0000000c06007986 */ /* 0x0003e4000c101b04 */
.L_x_7300:
[----:B------:R-:W-:Y:S05]  /*3da0*/  BSYNC B1 ;  /* 0x0000000000017941 */ /* 0x000fea0003800000 */
.L_x_7299:
[----:B------:R-:W-:-:S13]  /*3db0*/  ISETP.GE.AND P0, PT, R2, R3, PT ;  /* 0x000000030200720c */ /* 0x000fda0003f06270 */
[----:B01----:R-:W0:Y:S01]  /*3dc0*/  @!P0 LDC.64 R6, c[0x0][0x230] ;  /* 0x00008c00ff068b82 */ /* 0x003e220000000a00 */
[----:B-----5:R-:W-:Y:S02]  /*3dd0*/  @!P0 IMAD R11, R5, 0x200, R2 ;  /* 0x00000200050b8824 */ /* 0x020fe400078e0202 */
[----:B------:R-:W-:Y:S02]  /*3de0*/  @!P0 VIADD R2, R2, 0x80 ;  /* 0x0000008002028836 */ /* 0x000fe40000000000 */
[----:B0-----:R-:W-:-:S05]  /*3df0*/  @!P0 IMAD.WIDE.U32 R6, R11, 0x8, R6 ;  /* 0x000000080b068825 */ /* 0x001fca00078e0006 */
[----:B------:R1:W-:Y:S02]  /*3e00*/  @!P0 STG.E.64 desc[UR4][R6.64], R22 ;  /* 0x0000001606008986 */ /* 0x0003e4000c101b04 */
.L_x_7301:
[----:B------:R-:W-:Y:S05]  /*3e10*/  BSYNC B0 ;  /* 0x0000000000007941 */ /* 0x000fea0003800000 */
.L_x_7298:
[----:B------:R-:W-:Y:S05]  /*3e20*/  WARPSYNC.ALL ;  /* 0x0000000000007948 */ /* 0x000fea0003800000 */
[----:B------:R-:W-:-:S13]  /*3e30*/  ISETP.GE.AND P0, PT, R2, R3, PT ;  /* 0x000000030200720c */ /* 0x000fda0003f06270 */
[----:B------:R-:W-:Y:S05]  /*3e40*/  @P0 EXIT ;  /* 0x000000000000094d */ /* 0x000fea0003800000 */
[----:B01----:R-:W0:Y:S01]  /*3e50*/  LDC.64 R6, c[0x0][0x230] ;  /* 0x00008c00ff067b82 */ /* 0x003e220000000a00 */
[----:B------:R-:W-:-:S05]  /*3e60*/  LEA R3, R5, R2, 0x9 ;  /* 0x0000000205037211 */ /* 0x000fca00078e48ff */
[----:B0-----:R-:W-:-:S05]  /*3e70*/  IMAD.WIDE.U32 R2, R3, 0x8, R6 ;  /* 0x0000000803027825 */ /* 0x001fca00078e0006 */
[----:B------:R-:W-:Y:S01]  /*3e80*/  STG.E.64 desc[UR4][R2.64], R8 ;  /* 0x0000000802007986 */ /* 0x000fe2000c101b04 */
[----:B------:R-:W-:Y:S05]  /*3e90*/  EXIT ;  /* 0x000000000000794d */ /* 0x000fea0003800000 */
        .weak           $__internal_10_$__cuda_sm20_div_rn_f64_full
        .type           $__internal_10_$__cuda_sm20_div_rn_f64_full,@function
        .size           $__internal_10_$__cuda_sm20_div_rn_f64_full,(.L_x_7900 - $__internal_10_$__cuda_sm20_div_rn_f64_full)
$__internal_10_$__cuda_sm20_div_rn_f64_full:
[----:B------:R-:W-:Y:S01]  /*3ea0*/  FSETP.GEU.AND P2, PT, |R15|, 1.469367938527859385e-39, PT ;  /* 0x001000000f00780b */ /* 0x000fe20003f4e200 */
[----:B------:R-:W-:Y:S01]  /*3eb0*/  IMAD.MOV.U32 R18, RZ, RZ, R16 ;  /* 0x000000ffff127224 */ /* 0x000fe200078e0010 */
[C---:B------:R-:W-:Y:S01]  /*3ec0*/  FSETP.GEU.AND P0, PT, |R19|.reuse, 1.469367938527859385e-39, PT ;  /* 0x001000001300780b */ /* 0x040fe20003f0e200 */
[----:B------:R-:W-:Y:S01]  /*3ed0*/  IMAD.MOV.U32 R0, RZ, RZ, 0x1ca00000 ;  /* 0x1ca00000ff007424 */ /* 0x000fe200078e00ff */
[----:B------:R-:W-:Y:S01]  /*3ee0*/  LOP3.LUT R17, R19, 0x800fffff, RZ, 0xc0, !PT ;  /* 0x800fffff13117812 */ /* 0x000fe200078ec0ff */
[----:B------:R-:W-:Y:S01]  /*3ef0*/  IMAD.MOV.U32 R26, RZ, RZ, 0x1 ;  /* 0x00000001ff1a7424 */ /* 0x000fe200078e00ff */
[----:B------:R-:W-:Y:S01]  /*3f00*/  LOP3.LUT R6, R15, 0x7ff00000, RZ, 0xc0, !PT ;  /* 0x7ff000000f067812 */ /* 0x000fe200078ec0ff */
[----:B------:R-:W-:Y:S01]  /*3f10*/  BSSY B0, `(.L_x_7302) ;  /* 0x0000050000007945 */ /* 0x000fe20003800000 */
[----:B------:R-:W-:Y:S02]  /*3f20*/  LOP3.LUT R17, R17, 0x3ff00000, RZ, 0xfc, !PT ;  /* 0x3ff0000011117812 */ /* 0x000fe400078efcff */
[----:B------:R-:W-:-:S03]  /*3f30*/  LOP3.LUT R7, R19, 0x7ff00000, RZ, 0xc0, !PT ;  /* 0x7ff0000013077812 */ /* 0x000fc600078ec0ff */
[----:B------:R-:W-:Y:S01]  /*3f40*/  @!P2 LOP3.LUT R21, R19, 0x7ff00000, RZ, 0xc0, !PT ;  /* 0x7ff000001315a812 */ /* 0x000fe200078ec0ff */
[----:B------:R-:W-:Y:S01]  /*3f50*/  @!P2 IMAD.MOV.U32 R24, RZ, RZ, RZ ;  /* 0x000000ffff18a224 */ /* 0x000fe200078e00ff */
[----:B------:R-:W-:Y:S01]  /*3f60*/  @!P0 DMUL R16, R18, 8.98846567431157953865e+307 ;  /* 0x7fe0000012108828 */ /* 0x000fe20000000000 */
[C---:B------:R-:W-:Y:S02]  /*3f70*/  ISETP.GE.U32.AND P1, PT, R6.reuse, R7, PT ;  /* 0x000000070600720c */ /* 0x040fe40003f26070 */
[----:B------:R-:W-:Y:S02]  /*3f80*/  @!P2 ISETP.GE.U32.AND P3, PT, R6, R21, PT ;  /* 0x000000150600a20c */ /* 0x000fe40003f66070 */
[C---:B------:R-:W-:Y:S01]  /*3f90*/  SEL R21, R0.reuse, 0x63400000, !P1 ;  /* 0x6340000000157807 */ /* 0x040fe20004800000 */
[----:B------:R-:W0:Y:S01]  /*3fa0*/  MUFU.RCP64H R27, R17 ;  /* 0x00000011001b7308 */ /* 0x000e220000001800 */
[----:B------:R-:W-:Y:S02]  /*3fb0*/  @!P2 SEL R25, R0, 0x63400000, !P3 ;  /* 0x634000000019a807 */ /* 0x000fe40005800000 */
[----:B------:R-:W-:-:S02]  /*3fc0*/  LOP3.LUT R21, R21, 0x800fffff, R15, 0xf8, !PT ;  /* 0x800fffff15157812 */ /* 0x000fc400078ef80f */
[----:B------:R-:W-:Y:S02]  /*3fd0*/  @!P2 LOP3.LUT R20, R25, 0x80000000, R15, 0xf8, !PT ;  /* 0x800000001914a812 */ /* 0x000fe400078ef80f */
[----:B------:R-:W-:Y:S02]  /*3fe0*/  @!P0 LOP3.LUT R7, R17, 0x7ff00000, RZ, 0xc0, !PT ;  /* 0x7ff0000011078812 */ /* 0x000fe400078ec0ff */
[----:B------:R-:W-:Y:S01]  /*3ff0*/  @!P2 LOP3.LUT R25, R20, 0x100000, RZ, 0xfc, !PT ;  /* 0x001000001419a812 */ /* 0x000fe200078efcff */
[----:B------:R-:W-:-:S06]  /*4000*/  IMAD.MOV.U32 R20, RZ, RZ, R14 ;  /* 0x000000ffff147224 */ /* 0x000fcc00078e000e */
[----:B------:R-:W-:Y:S02]  /*4010*/  @!P2 DFMA R20, R20, 2, -R24 ;  /* 0x400000001414a82b */ /* 0x000fe40000000818 */
[----:B0-----:R-:W-:-:S08]  /*4020*/  DFMA R24, R26, -R16, 1 ;  /* 0x3ff000001a18742b */ /* 0x001fd00000000810 */
[----:B------:R-:W-:Y:S01]  /*4030*/  DFMA R24, R24, R24, R24 ;  /* 0x000000181818722b */ /* 0x000fe20000000018 */
[----:B------:R-:W-:-:S07]  /*4040*/  @!P2 LOP3.LUT R6, R21, 0x7ff00000, RZ, 0xc0, !PT ;  /* 0x7ff000001506a812 */ /* 0x000fce00078ec0ff */
[----:B------:R-:W-:-:S08]  /*4050*/  DFMA R26, R26, R24, R26 ;  /* 0x000000181a1a722b */ /* 0x000fd0000000001a */
[----:B------:R-:W-:-:S08]  /*4060*/  DFMA R28, R26, -R16, 1 ;  /* 0x3ff000001a1c742b */ /* 0x000fd00000000810 */
[----:B------:R-:W-:-:S08]  /*4070*/  DFMA R28, R26, R28, R26 ;  /* 0x0000001c1a1c722b */ /* 0x000fd0000000001a */
[----:B------:R-:W-:-:S08]  /*4080*/  DMUL R24, R28, R20 ;  /* 0x000000141c187228 */ /* 0x000fd00000000000 */
[----:B------:R-:W-:-:S08]  /*4090*/  DFMA R26, R24, -R16, R20 ;  /* 0x80000010181a722b */ /* 0x000fd00000000014 */
[----:B------:R-:W-:Y:S01]  /*40a0*/  DFMA R26, R28, R26, R24 ;  /* 0x0000001a1c1a722b */ /* 0x000fe20000000018 */
[----:B------:R-:W-:-:S04]  /*40b0*/  IADD3 R24, R6, -0x1, RZ ;  /* 0xffffffff06187810 */ /* 0x000fc80007ffe0ff */
[----:B------:R-:W-:Y:S01]  /*40c0*/  ISETP.GT.U32.AND P0, PT, R24, 0x7feffffe, PT ;  /* 0x7feffffe1800780c */ /* 0x000fe20003f04070 */
[----:B------:R-:W-:-:S05]  /*40d0*/  VIADD R24, R7, 0xffffffff ;  /* 0xffffffff07187836 */ /* 0x000fca0000000000 */
[----:B------:R-:W-:-:S13]  /*40e0*/  ISETP.GT.U32.OR P0, PT, R24, 0x7feffffe, P0 ;  /* 0x7feffffe1800780c */ /* 0x000fda0000704470 */
[----:B------:R-:W-:Y:S05]  /*40f0*/  @P0 BRA `(.L_x_7303) ;  /* 0x0000000000700947 */ /* 0x000fea0003800000 */
[----:B------:R-:W-:Y:S02]  /*4100*/  LOP3.LUT R14, R15, 0x7ff00000, RZ, 0xc0, !PT ;  /* 0x7ff000000f0e7812 */ /* 0x000fe400078ec0ff */
        /* <DEDUP_REMOVED lines=17> */
[C---:B------:R-:W-:Y:S01]  /*4220*/  IADD3 R15, -R6.reuse, RZ, RZ ;  /* 0x000000ff060f7210 */ /* 0x040fe20007ffe1ff */
[----:B------:R-:W-:Y:S01]  /*4230*/  IMAD.MOV.U32 R14, RZ, RZ, RZ ;  /* 0x000000ffff0e7224 */ /* 0x000fe200078e00ff */
[----:B------:R-:W-:Y:S01]  /*4240*/  DMUL.RP R16, R26, R16 ;  /* 0x000000101a107228 */ /* 0x000fe20000008000 */
[----:B------:R-:W-:-:S04]  /*4250*/  IADD3 R7, -R6, -0x43300000, RZ ;  /* 0xbcd0000006077810 */ /* 0x000fc80007ffe1ff */
[----:B------:R-:W-:-:S05]  /*4260*/  DFMA R14, R24, -R14, R26 ;  /* 0x8000000e180e722b */ /* 0x000fca000000001a */
[----:B------:R-:W-:-:S05]  /*4270*/  LOP3.LUT R19, R17, R19, RZ, 0x3c, !PT ;  /* 0x0000001311137212 */ /* 0x000fca00078e3cff */
[----:B------:R-:W-:-:S04]  /*4280*/  FSETP.NEU.AND P0, PT, |R15|, R7, PT ;  /* 0x000000070f00720b */ /* 0x000fc80003f0d200 */
[----:B------:R-:W-:Y:S02]  /*4290*/  FSEL R24, R16, R24, !P0 ;  /* 0x0000001810187208 */ /* 0x000fe40004000000 */
[----:B------:R-:W-:Y:S01]  /*42a0*/  FSEL R25, R19, R25, !P0 ;  /* 0x0000001913197208 */ /* 0x000fe20004000000 */
[----:B------:R-:W-:Y:S06]  /*42b0*/  BRA `(.L_x_7304) ;  /* 0x0000000000547947 */ /* 0x000fec0003800000 */
.L_x_7303:
        /* <DEDUP_REMOVED lines=16> */
.L_x_7306:
[----:B------:R-:W-:Y:S01]  /*43c0*/  LOP3.LUT R25, R19, 0x80000, RZ, 0xfc, !PT ;  /* 0x0008000013197812 */ /* 0x000fe200078efcff */
[----:B------:R-:W-:Y:S01]  /*43d0*/  IMAD.MOV.U32 R24, RZ, RZ, R18 ;  /* 0x000000ffff187224 */ /* 0x000fe200078e0012 */
[----:B------:R-:W-:Y:S06]  /*43e0*/  BRA `(.L_x_7304) ;  /* 0x0000000000087947 */ /* 0x000fec0003800000 */
.L_x_7305:
[----:B------:R-:W-:Y:S01]  /*43f0*/  LOP3.LUT R25, R15, 0x80000, RZ, 0xfc, !PT ;  /* 0x000800000f197812 */ /* 0x000fe200078efcff */
[----:B------:R-:W-:-:S07]  /*4400*/  IMAD.MOV.U32 R24, RZ, RZ, R14 ;  /* 0x000000ffff187224 */ /* 0x000fce00078e000e */
.L_x_7304:
[----:B------:R-:W-:Y:S05]  /*4410*/  BSYNC B0 ;  /* 0x0000000000007941 */ /* 0x000fea0003800000 */
.L_x_7302:
[----:B------:R-:W-:Y:S02]  /*4420*/  IMAD.MOV.U32 R6, RZ, RZ, R4 ;  /* 0x000000ffff067224 */ /* 0x000fe400078e0004 */
[----:B------:R-:W-:-:S04]  /*4430*/  IMAD.MOV.U32 R7, RZ, RZ, 0x0 ;  /* 0x00000000ff077424 */ /* 0x000fc800078e00ff */
[----:B------:R-:W-:Y:S05]  /*4440*/  RET.REL.NODEC R6 `(_ZN2at6native27unrolled_elementwise_kernelIZZZNS0_65_GLOBAL__N__cd49fe81_27_ActivationSoftplusKernel_cu_1520ed90_292715softplus_kernelERNS_18TensorIteratorBaseERKN3c106ScalarES8_ENKUlvE_clEvENKUlvE_clEvEUldE_St5arrayIPcLm2EELi4E23TrivialOffsetCalculatorILi1EjESG_NS0_6memory15LoadWithoutCastENSH_16StoreWithoutCastEEEviT_T0_T2_T3_T4_T5_) ;  /* 0xffffffb806ec7950 */ /* 0x000fea0003c3ffff */
.L_x_7307:
        /* <DEDUP_REMOVED lines=11> */
.L_x_7900:


//--------------------- .text._ZN2at6native29vectorized_elementwise_kernelILi2EZZZNS0_65_GLOBAL__N__cd49fe81_27_ActivationSoftplusKernel_cu_1520ed90_292715softplus_kernelERNS_18TensorIteratorBaseERKN3c106ScalarES8_ENKUlvE_clEvENKUlvE_clEvEUldE_St5arrayIPcLm2EEEEviT0_T1_ --------------------------
	.section	.text._ZN2at6native29vectorized_elementwise_kernelILi2EZZZNS0_65_GLOBAL__N__cd49fe81_27_ActivationSoftplusKernel_cu_1520ed90_292715softplus_kernelERNS_18TensorIteratorBaseERKN3c106ScalarES8_ENKUlvE_clEvENKUlvE_clEvEUldE_St5arrayIPcLm2EEEEviT0_T1_,"ax",@progbits
	.align	128
        .global         _ZN2at6native29vectorized_elementwise_kernelILi2EZZZNS0_65_GLOBAL__N__cd49fe81_27_ActivationSoftplusKernel_cu_1520ed90_292715softplus_kernelERNS_18TensorIteratorBaseERKN3c106ScalarES8_ENKUlvE_clEvENKUlvE_clEvEUldE_St5arrayIPcLm2EEEEviT0_T1_
        .type           _ZN2at6native29vectorized_elementwise_kernelILi2EZZZNS0_65_GLOBAL__N__cd49fe81_27_ActivationSoftplusKernel_cu_1520ed90_292715softplus_kernelERNS_18TensorIteratorBaseERKN3c106ScalarES8_ENKUlvE_clEvENKUlvE_clEvEUldE_St5arrayIPcLm2EEEEviT0_T1_,@function
        .size           _ZN2at6native29vectorized_elementwise_kernelILi2EZZZNS0_65_GLOBAL__N__cd49fe81_27_ActivationSoftplusKernel_cu_1520ed90_292715softplus_kernelERNS_18TensorIteratorBaseERKN3c106ScalarES8_ENKUlvE_clEvENKUlvE_clEvEUldE_St5arrayIPcLm2EEEEviT0_T1_,(.L_x_7901 - _ZN2at6native29vectorized_elementwise_kernelILi2EZZZNS0_65_GLOBAL__N__cd49fe81_27_ActivationSoftplusKernel_cu_1520ed90_292715softplus_kernelERNS_18TensorIteratorBaseERKN3c106ScalarES8_ENKUlvE_clEvENKUlvE_clEvEUldE_St5arrayIPcLm2EEEEviT0_T1_)
        .other          _ZN2at6native29vectorized_elementwise_kernelILi2EZZZNS0_65_GLOBAL__N__cd49fe81_27_ActivationSoftplusKernel_cu_1520ed90_292715softplus_kernelERNS_18TensorIteratorBaseERKN3c106ScalarES8_ENKUlvE_clEvENKUlvE_clEvEUldE_St5arrayIPcLm2EEEEviT0_T1_,@"STO_CUDA_ENTRY STV_DEFAULT"
_ZN2at6native29vectorized_elementwise_kernelILi2EZZZNS0_65_GLOBAL__N__cd49fe81_27_ActivationSoftplusKernel_cu_1520ed90_292715softplus_kernelERNS_18TensorIteratorBaseERKN3c106ScalarES8_ENKUlvE_clEvENKUlvE_clEvEUldE_St5arrayIPcLm2EEEEviT0_T1_:
.text._ZN2at6native29vectorized_elementwise_kernelILi2EZZZNS0_65_GLOBAL__N__cd49fe81_27_ActivationSoftplusKernel_cu_1520ed90_292715softplus_kernelERNS_18TensorIteratorBaseERKN3c106ScalarES8_ENKUlvE_clEvENKUlvE_clEvEUldE_St5arrayIPcLm2EEEEviT0_T1_:
        /* <DEDUP_REMOVED lines=14> */
[----:B------:R0:W5:Y:S04]  /*00e0*/  LDG.E.128 R12, desc[UR4][R4.64+0x800] ;  /* 0x00080004040c7981 */ /* 0x000168000c1e1d00 */
[----:B------:R0:W5:Y:S04]  /*00f0*/  LDG.E.128 R16, desc[UR4][R4.64+0x1000] ;  /* 0x0010000404107981 */ /* 0x000168000c1e1d00 */
[----:B------:R0:W5:Y:S01]  /*0100*/  LDG.E.128 R20, desc[UR4][R4.64+0x1800] ;  /* 0x0018000404147981 */ /* 0x000162000c1e1d00 */
[----:B------:R-:W-:Y:S01]  /*0110*/  BSSY B1, `(.L_x_7309) ;  /* 0x00000e7000017945 */ /* 0x000fe20003800000 */
[----:B--2---:R-:W-:Y:S01]  /*0120*/  DMUL R2, R8, UR6 ;  /* 0x0000000608027c28 */ /* 0x004fe20008000000 */
[----:B------:R-:W-:-:S07]  /*0130*/  ULDC.64 UR6, c[0x0][0x220] ;  /* 0x0000880000067ab9 */ /* 0x000fce0000000a00 */
[----:B------:R-:W-:-:S14]  /*0140*/  DSETP.GT.AND P0, PT, R2, UR6, PT ;  /* 0x0000000602007e2a */ /* 0x000fdc000bf04000 */
[----:B0-----:R-:W-:Y:S05]  /*0150*/  @P0 BRA `(.L_x_7310) ;  /* 0x0000000c00880947 */ /* 0x001fea0003800000 */
        /* <DEDUP_REMOVED lines=58> */
.L_x_7312:
[----:B------:R-:W-:Y:S05]  /*0500*/  BSYNC B0 ;  /* 0x0000000000007941 */ /* 0x000fea0003800000 */
.L_x_7311:
        /* <DEDUP_REMOVED lines=8> */
[----:B------:R-:W-:Y:S02]  /*0590*/  IMAD.MOV.U32 R24, RZ, RZ, R2 ;  /* 0x000000ffff187224 */ /* 0x000fe400078e0002 */
[----:B------:R-:W-:-:S06]  /*05a0*/  IMAD.MOV.U32 R2, RZ, RZ, -0x3ff ;  /* 0xfffffc01ff027424 */ /* 0x000fcc00078e00ff */
[----:B------:R-:W-:Y:S01]  /*05b0*/  @!P0 DMUL R4, R4, 1.80143985094819840000e+16 ;  /* 0x4350000004048828 */ /* 0x000fe20000000000 */
[----:B------:R-:W-:-:S09]  /*05c0*/  @!P0 MOV R2, 0xfffffbcb ;  /* 0xfffffbcb00028802 */ /* 0x000fd20000000f00 */
[----:B------:R-:W-:Y:S02]  /*05d0*/  @!P0 IMAD.MOV.U32 R3, RZ, RZ, R5 ;  /* 0x000000ffff038224 */ /* 0x000fe400078e0005 */
[----:B------:R-:W-:Y:S02]  /*05e0*/  @!P0 IMAD.MOV.U32 R24, RZ, RZ, R4 ;  /* 0x000000ffff188224 */ /* 0x000fe400078e0004 */
[----:B------:R-:W-:-:S05]  /*05f0*/  VIADD R6, R3, 0xffffffff ;  /* 0xffffffff03067836 */ /* 0x000fca0000000000 */
[----:B------:R-:W-:-:S13]  /*0600*/  ISETP.GE.U32.AND P1, PT, R6, 0x7fefffff, PT ;  /* 0x7fefffff0600780c */ /* 0x000fda0003f26070 */
        /* <DEDUP_REMOVED lines=70> */
.L_x_7314:
        /* <DEDUP_REMOVED lines=20> */
[----:B-----5:R-:W-:Y:S05]  /*0bb0*/  CALL.REL.NOINC `($__internal_11_$__cuda_sm20_div_rn_f64_full) ;  /* 0x000000e8006c7944 */ /* 0x020fea0003c00000 */
[----:B------:R-:W-:-:S07]  /*0bc0*/  IMAD.MOV.U32 R5, RZ, RZ, R3 ;  /* 0x000000ffff057224 */ /* 0x000fce00078e0003 */
.L_x_7317:
[----:B------:R-:W-:Y:S05]  /*0bd0*/  BSYNC B3 ;  /* 0x0000000000037941 */ /* 0x000fea0003800000 */
.L_x_7316:
        /* <DEDUP_REMOVED lines=29> */
.L_x_7315:
[----:B------:R-:W-:Y:S05]  /*0db0*/  BSYNC B2 ;  /* 0x0000000000027941 */ /* 0x000fea0003800000 */
.L_x_7313:
        /* <DEDUP_REMOVED lines=18> */
[----:B------:R-:W-:Y:S01]  /*0ee0*/  IMAD.MOV.U32 R4, RZ, RZ, R8 ;  /* 0x000000ffff047224 */ /* 0x000fe200078e0008 */
[----:B------:R-:W-:Y:S01]  /*0ef0*/  MOV R5, UR7 ;  /* 0x0000000700057c02 */ /* 0x000fe20008000f00 */
[----:B------:R-:W-:Y:S01]  /*0f00*/  IMAD.MOV.U32 R3, RZ, RZ, R9 ;  /* 0x000000ffff037224 */ /* 0x000fe200078e0009 */
[----:B------:R-:W-:Y:S01]  /*0f10*/  MOV R2, 0xf40 ;  /* 0x00000f4000027802 */ /* 0x000fe20000000f00 */
[----:B------:R-:W-:-:S07]  /*0f20*/  IMAD.U32 R6, RZ, RZ, UR6 ;  /* 0x00000006ff067e24 */ /* 0x000fce000f8e00ff */
[----:B-----5:R-:W-:Y:S05]  /*0f30*/  CALL.REL.NOINC `($__internal_11_$__cuda_sm20_div_rn_f64_full) ;  /* 0x000000e4008c7944 */ /* 0x020fea0003c00000 */
[----:B------:R-:W-:-:S07]  /*0f40*/  IMAD.MOV.U32 R5, RZ, RZ, R3 ;  /* 0x000000ffff057224 */ /* 0x000fce00078e0003 */
.L_x_7319:
[----:B------:R-:W-:Y:S05]  /*0f50*/  BSYNC B2 ;  /* 0x0000000000027941 */ /* 0x000fea0003800000 */
.L_x_7318:
[----:B------:R-:W-:Y:S02]  /*0f60*/  IMAD.MOV.U32 R8, RZ, RZ, R4 ;  /* 0x000000ffff087224 */ /* 0x000fe400078e0004 */
[----:B------:R-:W-:-:S07]  /*0f70*/  IMAD.MOV.U32 R9, RZ, RZ, R5 ;  /* 0x000000ffff097224 */ /* 0x000fce00078e0005 */
.L_x_7310:
[----:B------:R-:W-:Y:S05]  /*0f80*/  BSYNC B1 ;  /* 0x0000000000017941 */ /* 0x000fea0003800000 */
.L_x_7309:
[----:B------:R-:W-:Y:S01]  /*0f90*/  ULDC.64 UR6, c[0x0][0x218] ;  /* 0x0000860000067ab9 */ /* 0x000fe20000000a00 */
[----:B------:R-:W-:Y:S01]  /*0fa0*/  BSSY B1, `(.L_x_7320) ;  /* 0x00000e8000017945 */ /* 0x000fe20003800000 */
[----:B------:R-:W-:Y:S01]  /*0fb0*/  DMUL R2, R10, UR6 ;  /* 0x000000060a027c28 */ /* 0x000fe20008000000 */
        /* <DEDUP_REMOVED lines=62> */
.L_x_7323:
[----:B------:R-:W-:Y:S05]  /*13a0*/  BSYNC B0 ;  /* 0x0000000000007941 */ /* 0x000fea0003800000 */
.L_x_7322:
[C---:B------:R-:W-:Y:S01]  /*13b0*/  FSETP.GEU.FTZ.AND P1, PT, R11.reuse, 1.7916666269302368164, PT ;  /* 0x3fe555550b00780b */ /* 0x040fe20003f3e000 */
[----:B------:R-:W-:Y:S01]  /*13c0*/  BSSY B2, `(.L_x_7324) ;  /* 0x0000089000027945 */ /* 0x000fe20003800000 */
[----:B------:R-:W-:-:S13]  /*13d0*/  FSETP.GT.FTZ.AND P0, PT, R11, -1.6999999284744262695, PT ;  /* 0xbfd999990b00780b */ /* 0x000fda0003f14000 */
[----:B------:R-:W-:Y:S05]  /*13e0*/  @P0 BRA !P1, `(.L_x_7325) ;  /* 0x0000000400480947 */ /* 0x000fea0004800000 */
[----:B------:R-:W-:-:S10]  /*13f0*/  DADD R2, R10, 1 ;  /* 0x3ff000000a027429 */ /* 0x000fd40000000000 */
[----:B------:R-:W-:Y:S01]  /*1400*/  ISETP.GT.AND P0, PT, R3, 0xfffff, PT ;  /* 0x000fffff0300780c */ /* 0x000fe20003f04270 */
[----:B------:R-:W-:Y:S01]  /*1410*/  IMAD.MOV.U32 R4, RZ, RZ, R2 ;  /* 0x000000ffff047224 */ /* 0x000fe200078e0002 */
[----:B------:R-:W-:Y:S02]  /*1420*/  MOV R5, R3 ;  /* 0x0000000300057202 */ /* 0x000fe40000000f00 */
[----:B------:R-:W-:Y:S01]  /*1430*/  MOV R24, R2 ;  /* 0x0000000200187202 */ /* 0x000fe20000000f00 */
[----:B------:R-:W-:-:S08]  /*1440*/  IMAD.MOV.U32 R2, RZ, RZ, -0x3ff ;  /* 0xfffffc01ff027424 */ /* 0x000fd000078e00ff */
[----:B------:R-:W-:Y:S01]  /*1450*/  @!P0 DMUL R4, R4, 1.80143985094819840000e+16 ;  /* 0x4350000004048828 */ /* 0x000fe20000000000 */
[----:B------:R-:W-:-:S09]  /*1460*/  @!P0 IMAD.MOV.U32 R2, RZ, RZ, -0x435 ;  /* 0xfffffbcbff028424 */ /* 0x000fd200078e00ff */
[----:B------:R-:W-:Y:S02]  /*1470*/  @!P0 IMAD.MOV.U32 R3, RZ, RZ, R5 ;  /* 0x000000ffff038224 */ /* 0x000fe400078e0005 */
[----:B------:R-:W-:Y:S02]  /*1480*/  @!P0 IMAD.MOV.U32 R24, RZ, RZ, R4 ;  /* 0x000000ffff188224 */ /* 0x000fe400078e0004 */
[----:B------:R-:W-:-:S05]  /*1490*/  VIADD R6, R3, 0xffffffff ;  /* 0xffffffff03067836 */ /* 0x000fca0000000000 */
[----:B------:R-:W-:-:S13]  /*14a0*/  ISETP.GE.U32.AND P1, PT, R6, 0x7fefffff, PT ;  /* 0x7fefffff0600780c */ /* 0x000fda0003f26070 */
        /* <DEDUP_REMOVED lines=20> */
[----:B------:R-:W-:Y:S02]  /*15f0*/  @P0 IADD3 R7, R5, -0x100000, RZ ;  /* 0xfff0000005070810 */ /* 0x000fe40007ffe0ff */
        /* <DEDUP_REMOVED lines=49> */
.L_x_7325:
        /* <DEDUP_REMOVED lines=19> */
[----:B------:R-:W-:-:S07]  /*1a40*/  MOV R2, 0x1a60 ;  /* 0x00001a6000027802 */ /* 0x000fce0000000f00 */
[----:B-----5:R-:W-:Y:S05]  /*1a50*/  CALL.REL.NOINC `($__internal_11_$__cuda_sm20_div_rn_f64_full) ;  /* 0x000000d800c47944 */ /* 0x020fea0003c00000 */
[----:B------:R-:W-:-:S07]  /*1a60*/  IMAD.MOV.U32 R5, RZ, RZ, R3 ;  /* 0x000000ffff057224 */ /* 0x000fce00078e0003 */
.L_x_7328:
[----:B------:R-:W-:Y:S05]  /*1a70*/  BSYNC B3 ;  /* 0x0000000000037941 */ /* 0x000fea0003800000 */
.L_x_7327:
        /* <DEDUP_REMOVED lines=29> */
.L_x_7326:
[----:B------:R-:W-:Y:S05]  /*1c50*/  BSYNC B2 ;  /* 0x0000000000027941 */ /* 0x000fea0003800000 */
.L_x_7324:
        /* <DEDUP_REMOVED lines=19> */
[----:B------:R-:W-:Y:S01]  /*1d90*/  IMAD.MOV.U32 R3, RZ, RZ, R11 ;  /* 0x000000ffff037224 */ /* 0x000fe200078e000b */
[----:B------:R-:W-:Y:S01]  /*1da0*/  MOV R2, 0x1de0 ;  /* 0x00001de000027802 */ /* 0x000fe20000000f00 */
[----:B------:R-:W-:Y:S02]  /*1db0*/  IMAD.U32 R6, RZ, RZ, UR6 ;  /* 0x00000006ff067e24 */ /* 0x000fe4000f8e00ff */
[----:B------:R-:W-:-:S07]  /*1dc0*/  IMAD.U32 R5, RZ, RZ, UR7 ;  /* 0x00000007ff057e24 */ /* 0x000fce000f8e00ff */
[----:B-----5:R-:W-:Y:S05]  /*1dd0*/  CALL.REL.NOINC `($__internal_11_$__cuda_sm20_div_rn_f64_full) ;  /* 0x000000d400e47944 */ /* 0x020fea0003c00000 */
[----:B------:R-:W-:-:S07]  /*1de0*/  IMAD.MOV.U32 R5, RZ, RZ, R3 ;  /* 0x000000ffff057224 */ /* 0x000fce00078e0003 */
.L_x_7330:
[----:B------:R-:W-:Y:S05]  /*1df0*/  BSYNC B2 ;  /* 0x0000000000027941 */ /* 0x000fea0003800000 */
.L_x_7329:
[----:B------:R-:W-:Y:S01]  /*1e00*/  MOV R10, R4 ;  /* 0x00000004000a7202 */ /* 0x000fe20000000f00 */
[----:B------:R-:W-:-:S07]  /*1e10*/  IMAD.MOV.U32 R11, RZ, RZ, R5 ;  /* 0x000000ffff0b7224 */ /* 0x000fce00078e0005 */
.L_x_7321:
[----:B------:R-:W-:Y:S05]  /*1e20*/  BSYNC B1 ;  /* 0x0000000000017941 */ /* 0x000fea0003800000 */
.L_x_7320:
[----:B------:R-:W-:Y:S01]  /*1e30*/  ULDC.64 UR6, c[0x0][0x218] ;  /* 0x0000860000067ab9 */ /* 0x000fe20000000a00 */
[----:B------:R-:W-:Y:S01]  /*1e40*/  BSSY B1, `(.L_x_7331) ;  /* 0x00000e8000017945 */ /* 0x000fe20003800000 */
[----:B-----5:R-:W-:Y:S01]  /*1e50*/  DMUL R2, R12, UR6 ;  /* 0x000000060c027c28 */ /* 0x020fe20008000000 */
        /* <DEDUP_REMOVED lines=62> */
.L_x_7334:
[----:B------:R-:W-:Y:S05]  /*2240*/  BSYNC B0 ;  /* 0x0000000000007941 */ /* 0x000fea0003800000 */
.L_x_7333:
        /* <DEDUP_REMOVED lines=11> */
[----:B------:R-:W-:-:S09]  /*2300*/  @!P0 IMAD.MOV.U32 R2, RZ, RZ, -0x435 ;  /* 0xfffffbcbff028424 */ /* 0x000fd200078e00ff */
[----:B------:R-:W-:Y:S01]  /*2310*/  @!P0 IMAD.MOV.U32 R3, RZ, RZ, R5 ;  /* 0x000000ffff038224 */ /* 0x000fe200078e0005 */
[----:B------:R-:W-:-:S04]  /*2320*/  @!P0 MOV R24, R4 ;  /* 0x0000000400188202 */ /* 0x000fc80000000f00 */
[----:B------:R-:W-:-:S04]  /*2330*/  IADD3 R6, R3, -0x1, RZ ;  /* 0xffffffff03067810 */ /* 0x000fc80007ffe0ff */
        /* <DEDUP_REMOVED lines=9> */
[----:B------:R-:W-:Y:S01]  /*23d0*/  IMAD.MOV.U32 R28, RZ, RZ, -0x748574fc ;  /* 0x8b7a8b04ff1c7424 */ /* 0x000fe200078e00ff */
[----:B------:R-:W-:Y:S01]  /*23e0*/  MOV R6, RZ ;  /* 0x000000ff00067202 */ /* 0x000fe20000000f00 */
        /* <DEDUP_REMOVED lines=60> */
.L_x_7336:
        /* <DEDUP_REMOVED lines=20> */
[----:B------:R-:W-:Y:S05]  /*28f0*/  CALL.REL.NOINC `($__internal_11_$__cuda_sm20_div_rn_f64_full) ;  /* 0x000000cc001c7944 */ /* 0x000fea0003c00000 */
[----:B------:R-:W-:-:S07]  /*2900*/  IMAD.MOV.U32 R5, RZ, RZ, R3 ;  /* 0x000000ffff057224 */ /* 0x000fce00078e0003 */
.L_x_7339:
[----:B------:R-:W-:Y:S05]  /*2910*/  BSYNC B3 ;  /* 0x0000000000037941 */ /* 0x000fea0003800000 */
.L_x_7338:
        /* <DEDUP_REMOVED lines=29> */
.L_x_7337:
[----:B------:R-:W-:Y:S05]  /*2af0*/  BSYNC B2 ;  /* 0x0000000000027941 */ /* 0x000fea0003800000 */
.L_x_7335:
        /* <DEDUP_REMOVED lines=23> */
[----:B------:R-:W-:Y:S05]  /*2c70*/  CALL.REL.NOINC `($__internal_11_$__cuda_sm20_div_rn_f64_full) ;  /* 0x000000c8003c7944 */ /* 0x000fea0003c00000 */
[----:B------:R-:W-:-:S07]  /*2c80*/  IMAD.MOV.U32 R5, RZ, RZ, R3 ;  /* 0x000000ffff057224 */ /* 0x000fce00078e0003 */
.L_x_7341:
[----:B------:R-:W-:Y:S05]  /*2c90*/  BSYNC B2 ;  /* 0x0000000000027941 */ /* 0x000fea0003800000 */
.L_x_7340:
[----:B------:R-:W-:Y:S02]  /*2ca0*/  IMAD.MOV.U32 R12, RZ, RZ, R4 ;  /* 0x000000ffff0c7224 */ /* 0x000fe400078e0004 */
[----:B------:R-:W-:-:S07]  /*2cb0*/  IMAD.MOV.U32 R13, RZ, RZ, R5 ;  /* 0x000000ffff0d7224 */ /* 0x000fce00078e0005 */
.L_x_7332:
[----:B------:R-:W-:Y:S05]  /*2cc0*/  BSYNC B1 ;  /* 0x0000000000017941 */ /* 0x000fea0003800000 */
.L_x_7331:
[----:B------:R-:W-:Y:S01]  /*2cd0*/  ULDC.64 UR6, c[0x0][0x218] ;  /* 0x0000860000067ab9 */ /* 0x000fe20000000a00 */
[----:B------:R-:W-:Y:S01]  /*2ce0*/  BSSY B1, `(.L_x_7342) ;  /* 0x00000e8000017945 */ /* 0x000fe20003800000 */
[----:B------:R-:W-:Y:S01]  /*2cf0*/  DMUL R2, R14, UR6 ;  /* 0x000000060e027c28 */ /* 0x000fe20008000000 */
[----:B------:R-:W-:-:S07]  /*2d00*/  ULDC.64 UR6, c[0x0][0x220] ;  /* 0x0000880000067ab9 */ /* 0x000fce0000000a00 */
[----:B------:R-:W-:-:S14]  /*2d10*/  DSETP.GT.AND P0, PT, R2, UR6, PT ;  /* 0x0000000602007e2a */ /* 0x000fdc000bf04000 */
        /* <DEDUP_REMOVED lines=60> */
.L_x_7345:
[----:B------:R-:W-:Y:S05]  /*30e0*/  BSYNC B0 ;  /* 0x0000000000007941 */ /* 0x000fea0003800000 */
.L_x_7344:
[C---:B------:R-:W-:Y:S01]  /*30f0*/  FSETP.GEU.FTZ.AND P1, PT, R15.reuse, 1.7916666269302368164, PT ;  /* 0x3fe555550f00780b */ /* 0x040fe20003f3e000 */
[----:B------:R-:W-:Y:S01]  /*3100*/  BSSY B2, `(.L_x_7346) ;  /* 0x0000089000027945 */ /* 0x000fe20003800000 */
[----:B------:R-:W-:-:S13]  /*3110*/  FSETP.GT.FTZ.AND P0, PT, R15, -1.6999999284744262695, PT ;  /* 0xbfd999990f00780b */ /* 0x000fda0003f14000 */
[----:B------:R-:W-:Y:S05]  /*3120*/  @P0 BRA !P1, `(.L_x_7347) ;  /* 0x0000000400480947 */ /* 0x000fea0004800000 */
[----:B------:R-:W-:-:S10]  /*3130*/  DADD R2, R14, 1 ;  /* 0x3ff000000e027429 */ /* 0x000fd40000000000 */
[----:B------:R-:W-:Y:S01]  /*3140*/  ISETP.GT.AND P0, PT, R3, 0xfffff, PT ;  /* 0x000fffff0300780c */ /* 0x000fe20003f04270 */
[----:B------:R-:W-:Y:S01]  /*3150*/  IMAD.MOV.U32 R5, RZ, RZ, R3 ;  /* 0x000000ffff057224 */ /* 0x000fe200078e0003 */
[----:B------:R-:W-:Y:S01]  /*3160*/  MOV R4, R2 ;  /* 0x0000000200047202 */ /* 0x000fe20000000f00 */
[----:B------:R-:W-:Y:S02]  /*3170*/  IMAD.MOV.U32 R24, RZ, RZ, R2 ;  /* 0x000000ffff187224 */ /* 0x000fe400078e0002 */
        /* <DEDUP_REMOVED lines=8> */
[----:B------:R-:W-:Y:S02]  /*3200*/  @P1 MOV R7, 0x7ff00000 ;  /* 0x7ff0000000071802 */ /* 0x000fe40000000f00 */
[----:B------:R-:W-:-:S04]  /*3210*/  @P1 FSETP.NEU.FTZ.AND P2, PT, R5, RZ, PT ;  /* 0x000000ff0500120b */ /* 0x000fc80003f5d000 */
[----:B------:R-:W-:-:S10]  /*3220*/  @P1 DFMA R6, R4, R6, +INF ;  /* 0x7ff000000406142b */ /* 0x000fd40000000006 */
[----:B------:R-:W-:Y:S02]  /*3230*/  @P1 FSEL R14, R6, RZ, P2 ;  /* 0x000000ff060e1208 */ /* 0x000fe40001000000 */
[----:B------:R-:W-:Y:S01]  /*3240*/  @P1 FSEL R15, R7, -QNAN , P2 ;  /* 0xfff00000070f1808 */ /* 0x000fe20001000000 */
[----:B------:R-:W-:Y:S06]  /*3250*/  @P1 BRA `(.L_x_7348) ;  /* 0x0000000400cc1947 */ /* 0x000fec0003800000 */
[----:B------:R-:W-:Y:S01]  /*3260*/  LOP3.LUT R4, R3, 0x800fffff, RZ, 0xc0, !PT ;  /* 0x800fffff03047812 */ /* 0x000fe200078ec0ff */
[----:B------:R-:W-:Y:S01]  /*3270*/  IMAD.MOV.U32 R6, RZ, RZ, RZ ;  /* 0x000000ffff067224 */ /* 0x000fe200078e00ff */
[----:B------:R-:W-:Y:S01]  /*3280*/  MOV R29, 0x3ed0ee25 ;  /* 0x3ed0ee25001d7802 */ /* 0x000fe20000000f00 */
[----:B------:R-:W-:Y:S01]  /*3290*/  IMAD.MOV.U32 R28, RZ, RZ, -0x748574fc ;  /* 0x8b7a8b04ff1c7424 */ /* 0x000fe200078e00ff */
[----:B------:R-:W-:Y:S01]  /*32a0*/  LOP3.LUT R5, R4, 0x3ff00000, RZ, 0xfc, !PT ;  /* 0x3ff0000004057812 */ /* 0x000fe200078efcff */
[----:B------:R-:W-:Y:S01]  /*32b0*/  UMOV UR6, 0x3ae80f1e ;  /* 0x3ae80f1e00067882 */ /* 0x000fe20000000000 */
[----:B------:R-:W-:Y:S01]  /*32c0*/  MOV R4, R24 ;  /* 0x0000001800047202 */ /* 0x000fe20000000f00 */
        /* <DEDUP_REMOVED lines=56> */
.L_x_7347:
        /* <DEDUP_REMOVED lines=20> */
[----:B------:R-:W-:Y:S05]  /*3790*/  CALL.REL.NOINC `($__internal_11_$__cuda_sm20_div_rn_f64_full) ;  /* 0x000000bc00747944 */ /* 0x000fea0003c00000 */
[----:B------:R-:W-:-:S07]  /*37a0*/  IMAD.MOV.U32 R5, RZ, RZ, R3 ;  /* 0x000000ffff057224 */ /* 0x000fce00078e0003 */
.L_x_7350:
[----:B------:R-:W-:Y:S05]  /*37b0*/  BSYNC B3 ;  /* 0x0000000000037941 */ /* 0x000fea0003800000 */
.L_x_7349:
        /* <DEDUP_REMOVED lines=29> */
.L_x_7348:
[----:B------:R-:W-:Y:S05]  /*3990*/  BSYNC B2 ;  /* 0x0000000000027941 */ /* 0x000fea0003800000 */
.L_x_7346:
[----:B------:R-:W0:Y:S01]  /*39a0*/  LDC.64 R6, c[0x0][0x218] ;  /* 0x00008600ff067b82 */ /* 0x000e220000000a00 */
[----:B------:R-:W-:Y:S01]  /*39b0*/  ULDC UR6, c[0x0][0x21c] ;  /* 0x0000870000067ab9 */ /* 0x000fe20000000800 */
[----:B------:R-:W-:Y:S01]  /*39c0*/  MOV R2, 0x1 ;  /* 0x0000000100027802 */ /* 0x000fe20000000f00 */
        /* <DEDUP_REMOVED lines=16> */
[----:B------:R-:W-:Y:S01]  /*3ad0*/  MOV R2, 0x3b20 ;  /* 0x00003b2000027802 */ /* 0x000fe20000000f00 */
[----:B------:R-:W-:Y:S02]  /*3ae0*/  IMAD.MOV.U32 R3, RZ, RZ, R15 ;  /* 0x000000ffff037224 */ /* 0x000fe400078e000f */
[----:B------:R-:W-:Y:S02]  /*3af0*/  IMAD.U32 R6, RZ, RZ, UR6 ;  /* 0x00000006ff067e24 */ /* 0x000fe4000f8e00ff */
[----:B------:R-:W-:-:S07]  /*3b00*/  IMAD.U32 R5, RZ, RZ, UR7 ;  /* 0x00000007ff057e24 */ /* 0x000fce000f8e00ff */
[----:B------:R-:W-:Y:S05]  /*3b10*/  CALL.REL.NOINC `($__internal_11_$__cuda_sm20_div_rn_f64_full) ;  /* 0x000000b800947944 */ /* 0x000fea0003c00000 */
[----:B------:R-:W-:-:S07]  /*3b20*/  MOV R5, R3 ;  /* 0x0000000300057202 */ /* 0x000fce0000000f00 */
.L_x_7352:
[----:B------:R-:W-:Y:S05]  /*3b30*/  BSYNC B2 ;  /* 0x0000000000027941 */ /* 0x000fea0003800000 */
.L_x_7351:
[----:B------:R-:W-:Y:S02]  /*3b40*/  IMAD.MOV.U32 R14, RZ, RZ, R4 ;  /* 0x000000ffff0e7224 */ /* 0x000fe400078e0004 */
[----:B------:R-:W-:-:S07]  /*3b50*/  IMAD.MOV.U32 R15, RZ, RZ, R5 ;  /* 0x000000ffff0f7224 */ /* 0x000fce00078e0005 */
.L_x_7343:
[----:B------:R-:W-:Y:S05]  /*3b60*/  BSYNC B1 ;  /* 0x0000000000017941 */ /* 0x000fea0003800000 */
.L_x_7342:
[----:B------:R-:W-:Y:S01]  /*3b70*/  ULDC.64 UR6, c[0x0][0x218] ;  /* 0x0000860000067ab9 */ /* 0x000fe20000000a00 */
[----:B------:R-:W-:Y:S01]  /*3b80*/  BSSY B1, `(.L_x_7353) ;  /* 0x00000e8000017945 */ /* 0x000fe20003800000 */
[----:B------:R-:W-:Y:S01]  /*3b90*/  DMUL R2, R16, UR6 ;  /* 0x0000000610027c28 */ /* 0x000fe20008000000 */
        /* <DEDUP_REMOVED lines=57> */
[----:B------:R-:W-:Y:S01]  /*3f30*/  @!P0 LEA R3, R5, R7, 0x14 ;  /* 0x0000000705038211 */ /* 0x000fe200078ea0ff */
[----:B------:R-:W-:-:S05]  /*3f40*/  @!P0 IMAD.IADD R4, R4, 0x1, -R5 ;  /* 0x0000000104048824 */ /* 0x000fca00078e0a05 */
[----:B------:R-:W-:Y:S01]  /*3f50*/  @!P0 LEA R5, R4, 0x3ff00000, 0x14 ;  /* 0x3ff0000004058811 */ /* 0x000fe200078ea0ff */
[----:B------:R-:W-:-:S06]  /*3f60*/  @!P0 IMAD.MOV.U32 R4, RZ, RZ, RZ ;  /* 0x000000ffff048224 */ /* 0x000fcc00078e00ff */
[----:B------:R-:W-:-:S11]  /*3f70*/  @!P0 DMUL R16, R2, R4 ;  /* 0x0000000402108228 */ /* 0x000fd60000000000 */
.L_x_7356:
[----:B------:R-:W-:Y:S05]  /*3f80*/  BSYNC B0 ;  /* 0x0000000000007941 */ /* 0x000fea0003800000 */
.L_x_7355:
        /* <DEDUP_REMOVED lines=8> */
[----:B------:R-:W-:Y:S01]  /*4010*/  IMAD.MOV.U32 R24, RZ, RZ, R2 ;  /* 0x000000ffff187224 */ /* 0x000fe200078e0002 */
[----:B------:R-:W-:-:S07]  /*4020*/  MOV R2, 0xfffffc01 ;  /* 0xfffffc0100027802 */ /* 0x000fce0000000f00 */
[----:B------:R-:W-:Y:S01]  /*4030*/  @!P0 DMUL R4, R4, 1.80143985094819840000e+16 ;  /* 0x4350000004048828 */ /* 0x000fe20000000000 */
[----:B------:R-:W-:-:S09]  /*4040*/  @!P0 IMAD.MOV.U32 R2, RZ, RZ, -0x435 ;  /* 0xfffffbcbff028424 */ /* 0x000fd200078e00ff */
[----:B------:R-:W-:Y:S01]  /*4050*/  @!P0 MOV R3, R5 ;  /* 0x0000000500038202 */ /* 0x000fe20000000f00 */
[----:B------:R-:W-:-:S04]  /*4060*/  @!P0 IMAD.MOV.U32 R24, RZ, RZ, R4 ;  /* 0x000000ffff188224 */ /* 0x000fc800078e0004 */
        /* <DEDUP_REMOVED lines=18> */
[----:B------:R-:W-:Y:S01]  /*4190*/  UMOV UR8, 0x80000000 ;  /* 0x8000000000087882 */ /* 0x000fe20000000000 */
[----:B------:R-:W-:Y:S01]  /*41a0*/  LEA.HI R30, R3, R2, RZ, 0xc ;  /* 0x00000002031e7211 */ /* 0x000fe200078f60ff */
[----:B------:R-:W-:Y:S01]  /*41b0*/  UMOV UR9, 0x43300000 ;  /* 0x4330000000097882 */ /* 0x000fe20000000000 */
[----:B------:R-:W-:-:S09]  /*41c0*/  MOV R31, 0x43300000 ;  /* 0x43300000001f7802 */ /* 0x000fd20000000f00 */
[----:B------:R-:W-:Y:S02]  /*41d0*/  @P0 VIADD R7, R5, 0xfff00000 ;  /* 0xfff0000005070836 */ /* 0x000fe40000000000 */
[----:B------:R-:W-:-:S03]  /*41e0*/  @P0 VIADD R30, R30, 0x1 ;  /* 0x000000011e1e0836 */ /* 0x000fc60000000000 */
[----:B------:R-:W-:Y:S02]  /*41f0*/  @P0 MOV R5, R7 ;  /* 0x0000000700050202 */ /* 0x000fe40000000f00 */
[----:B------:R-:W-:-:S04]  /*4200*/  LOP3.LUT R30, R30, 0x80000000, RZ, 0x3c, !PT ;  /* 0x800000001e1e7812 */ /* 0x000fc800078e3cff */
        /* <DEDUP_REMOVED lines=46> */
.L_x_7358:
        /* <DEDUP_REMOVED lines=21> */
[----:B------:R-:W-:-:S07]  /*4640*/  MOV R5, R3 ;  /* 0x0000000300057202 */ /* 0x000fce0000000f00 */
.L_x_7361:
[----:B------:R-:W-:Y:S05]  /*4650*/  BSYNC B3 ;  /* 0x0000000000037941 */ /* 0x000fea0003800000 */
.L_x_7360:
        /* <DEDUP_REMOVED lines=29> */
.L_x_7359:
[----:B------:R-:W-:Y:S05]  /*4830*/  BSYNC B2 ;  /* 0x0000000000027941 */ /* 0x000fea0003800000 */
.L_x_7357:
        /* <DEDUP_REMOVED lines=19> */
[----:B------:R-:W-:Y:S01]  /*4970*/  MOV R3, R17 ;  /* 0x0000001100037202 */ /* 0x000fe20000000f00 */
[----:B------:R-:W-:Y:S01]  /*4980*/  IMAD.U32 R6, RZ, RZ, UR6 ;  /* 0x00000006ff067e24 */ /* 0x000fe2000f8e00ff */
[----:B------:R-:W-:Y:S01]  /*4990*/  MOV R2, 0x49c0 ;  /* 0x000049c000027802 */ /* 0x000fe20000000f00 */
[----:B------:R-:W-:-:S07]  /*49a0*/  IMAD.U32 R5, RZ, RZ, UR7 ;  /* 0x00000007ff057e24 */ /* 0x000fce000f8e00ff */
[----:B------:R-:W-:Y:S05]  /*49b0*/  CALL.REL.NOINC `($__internal_11_$__cuda_sm20_div_rn_f64_full) ;  /* 0x000000a800ec7944 */ /* 0x000fea0003c00000 */
[----:B------:R-:W-:-:S07]  /*49c0*/  IMAD.MOV.U32 R5, RZ, RZ, R3 ;  /* 0x000000ffff057224 */ /* 0x000fce00078e0003 */
.L_x_7363:
[----:B------:R-:W-:Y:S05]  /*49d0*/  BSYNC B2 ;  /* 0x0000000000027941 */ /* 0x000fea0003800000 */
.L_x_7362:
[----:B------:R-:W-:Y:S01]  /*49e0*/  IMAD.MOV.U32 R16, RZ, RZ, R4 ;  /* 0x000000ffff107224 */ /* 0x000fe200078e0004 */
[----:B------:R-:W-:-:S07]  /*49f0*/  MOV R17, R5 ;  /* 0x0000000500117202 */ /* 0x000fce0000000f00 */
.L_x_7354:
[----:B------:R-:W-:Y:S05]  /*4a00*/  BSYNC B1 ;  /* 0x0000000000017941 */ /* 0x000fea0003800000 */
.L_x_7353:
        /* <DEDUP_REMOVED lines=65> */
.L_x_7367:
[----:B------:R-:W-:Y:S05]  /*4e20*/  BSYNC B0 ;  /* 0x0000000000007941 */ /* 0x000fea0003800000 */
.L_x_7366:
        /* <DEDUP_REMOVED lines=86> */
.L_x_7369:
        /* <DEDUP_REMOVED lines=20> */
[----:B------:R-:W-:Y:S05]  /*54d0*/  CALL.REL.NOINC `($__internal_11_$__cuda_sm20_div_rn_f64_full) ;  /* 0x000000a000247944 */ /* 0x000fea0003c00000 */
[----:B------:R-:W-:-:S07]  /*54e0*/  IMAD.MOV.U32 R5, RZ, RZ, R3 ;  /* 0x000000ffff057224 */ /* 0x000fce00078e0003 */
.L_x_7372:
[----:B------:R-:W-:Y:S05]  /*54f0*/  BSYNC B3 ;  /* 0x0000000000037941 */ /* 0x000fea0003800000 */
.L_x_7371:
        /* <DEDUP_REMOVED lines=29> */
.L_x_7370:
[----:B------:R-:W-:Y:S05]  /*56d0*/  BSYNC B2 ;  /* 0x0000000000027941 */ /* 0x000fea0003800000 */
.L_x_7368:
        /* <DEDUP_REMOVED lines=25> */
.L_x_7374:
[----:B------:R-:W-:Y:S05]  /*5870*/  BSYNC B2 ;  /* 0x0000000000027941 */ /* 0x000fea0003800000 */
.L_x_7373:
[----:B------:R-:W-:Y:S02]  /*5880*/  IMAD.MOV.U32 R18, RZ, RZ, R4 ;  /* 0x000000ffff127224 */ /* 0x000fe400078e0004 */
[----:B------:R-:W-:-:S07]  /*5890*/  IMAD.MOV.U32 R19, RZ, RZ, R5 ;  /* 0x000000ffff137224 */ /* 0x000fce00078e0005 */
.L_x_7365:
[----:B------:R-:W-:Y:S05]  /*58a0*/  BSYNC B1 ;  /* 0x0000000000017941 */ /* 0x000fea0003800000 */
.L_x_7364:
        /* <DEDUP_REMOVED lines=65> */
.L_x_7378:
[----:B------:R-:W-:Y:S05]  /*5cc0*/  BSYNC B0 ;  /* 0x0000000000007941 */ /* 0x000fea0003800000 */
.L_x_7377:
        /* <DEDUP_REMOVED lines=86> */
.L_x_7380:
        /* <DEDUP_REMOVED lines=22> */
.L_x_7383:
[----:B------:R-:W-:Y:S05]  /*6390*/  BSYNC B3 ;  /* 0x0000000000037941 */ /* 0x000fea0003800000 */
.L_x_7382:
        /* <DEDUP_REMOVED lines=29> */
.L_x_7381:
[----:B------:R-:W-:Y:S05]  /*6570*/  BSYNC B2 ;  /* 0x0000000000027941 */ /* 0x000fea0003800000 */
.L_x_7379:
        /* <DEDUP_REMOVED lines=23> */
[----:B------:R-:W-:Y:S05]  /*66f0*/  CALL.REL.NOINC `($__internal_11_$__cuda_sm20_div_rn_f64_full) ;  /* 0x0000008c009c7944 */ /* 0x000fea0003c00000 */
[----:B------:R-:W-:-:S07]  /*6700*/  IMAD.MOV.U32 R5, RZ, RZ, R3 ;  /* 0x000000ffff057224 */ /* 0x000fce00078e0003 */
.L_x_7385:
[----:B------:R-:W-:Y:S05]  /*6710*/  BSYNC B2 ;  /* 0x0000000000027941 */ /* 0x000fea0003800000 */
.L_x_7384:
[----:B------:R-:W-:Y:S01]  /*6720*/  MOV R20, R4 ;  /* 0x0000000400147202 */ /* 0x000fe20000000f00 */
[----:B------:R-:W-:-:S07]  /*6730*/  IMAD.MOV.U32 R21, RZ, RZ, R5 ;  /* 0x000000ffff157224 */ /* 0x000fce00078e0005 */
.L_x_7376:
[----:B------:R-:W-:Y:S05]  /*6740*/  BSYNC B1 ;  /* 0x0000000000017941 */ /* 0x000fea0003800000 */
.L_x_7375:
        /* <DEDUP_REMOVED lines=65> */
.L_x_7389:
[----:B------:R-:W-:Y:S05]  /*6b60*/  BSYNC B0 ;  /* 0x0000000000007941 */ /* 0x000fea0003800000 */
.L_x_7388:
        /* <DEDUP_REMOVED lines=86> */
.L_x_7391:
        /* <DEDUP_REMOVED lines=22> */
.L_x_7394:
[----:B------:R-:W-:Y:S05]  /*7230*/  BSYNC B3 ;  /* 0x0000000000037941 */ /* 0x000fea0003800000 */
.L_x_7393:
        /* <DEDUP_REMOVED lines=29> */
.L_x_7392:
[----:B------:R-:W-:Y:S05]  /*7410*/  BSYNC B2 ;  /* 0x0000000000027941 */ /* 0x000fea0003800000 */
.L_x_7390:
        /* <DEDUP_REMOVED lines=25> */
.L_x_7396:
[----:B------:R-:W-:Y:S05]  /*75b0*/  BSYNC B2 ;  /* 0x0000000000027941 */ /* 0x000fea0003800000 */
.L_x_7395:
[----:B------:R-:W-:Y:S02]  /*75c0*/  IMAD.MOV.U32 R22, RZ, RZ, R4 ;  /* 0x000000ffff167224 */ /* 0x000fe400078e0004 */
[----:B------:R-:W-:-:S07]  /*75d0*/  IMAD.MOV.U32 R23, RZ, RZ, R5 ;  /* 0x000000ffff177224 */ /* 0x000fce00078e0005 */
.L_x_7387:
[----:B------:R-:W-:Y:S05]  /*75e0*/  BSYNC B1 ;  /* 0x0000000000017941 */ /* 0x000fea0003800000 */
.L_x_7386:
[----:B------:R-:W0:Y:S01]  /*75f0*/  S2R R5, SR_TID.X ;  /* 0x0000000000057919 */ /* 0x000e220000002100 */
[----:B------:R-:W1:Y:S02]  /*7600*/  LDC.64 R2, c[0x0][0x230] ;  /* 0x00008c00ff027b82 */ /* 0x000e640000000a00 */
[----:B-1----:R-:W-:-:S04]  /*7610*/  IMAD.WIDE.U32 R2, R0, 0x8, R2 ;  /* 0x0000000800027825 */ /* 0x002fc800078e0002 */
[----:B0-----:R-:W-:-:S05]  /*7620*/  IMAD.WIDE R2, R5, 0x10, R2 ;  /* 0x0000001005027825 */ /* 0x001fca00078e0202 */
[----:B------:R-:W-:Y:S04]  /*7630*/  STG.E.128 desc[UR4][R2.64], R8 ;  /* 0x0000000802007986 */ /* 0x000fe8000c101d04 */
[----:B------:R-:W-:Y:S04]  /*7640*/  STG.E.128 desc[UR4][R2.64+0x800], R12 ;  /* 0x0008000c02007986 */ /* 0x000fe8000c101d04 */
[----:B------:R-:W-:Y:S04]  /*7650*/  STG.E.128 desc[UR4][R2.64+0x1000], R16 ;  /* 0x0010001002007986 */ /* 0x000fe8000c101d04 */
[----:B------:R-:W-:Y:S01]  /*7660*/  STG.E.128 desc[UR4][R2.64+0x1800], R20 ;  /* 0x0018001402007986 */ /* 0x000fe2000c101d04 */
[----:B------:R-:W-:Y:S05]  /*7670*/  EXIT ;  /* 0x000000000000794d */ /* 0x000fea0003800000 */
.L_x_7308:
[----:B------:R-:W0:Y:S01]  /*7680*/  S2R R3, SR_TID.X ;  /* 0x0000000000037919 */ /* 0x000e220000002100 */
[----:B------:R-:W-:Y:S01]  /*7690*/  BSSY B0, `(.L_x_7397) ;  /* 0x0000015000007945 */ /* 0x000fe20003800000 */
[----:B------:R-:W-:Y:S02]  /*76a0*/  CS2R R8, SRZ ;  /* 0x0000000000087805 */ /* 0x000fe4000001ff00 */
[----:B------:R-:W-:Y:S02]  /*76b0*/  CS2R R10, SRZ ;  /* 0x00000000000a7805 */ /* 0x000fe4000001ff00 */
[----:B0-----:R-:W-:-:S13]  /*76c0*/  ISETP.GE.AND P0, PT, R3, R24, PT ;  /* 0x000000180300720c */ /* 0x001fda0003f06270 */
[----:B------:R-:W-:Y:S01]  /*76d0*/  @!P0 IADD3 R4, R0, R3, RZ ;  /* 0x0000000300048210 */ /* 0x000fe20007ffe0ff */
[----:B------:R-:W-:-:S05]  /*76e0*/  @!P0 VIADD R3, R3, 0x80 ;  /* 0x0000008003038836 */ /* 0x000fca0000000000 */
[----:B------:R-:W-:-:S13]  /*76f0*/  ISETP.GE.AND P1, PT, R3, R24, PT ;  /* 0x000000180300720c */ /* 0x000fda0003f26270 */
[----:B------:R-:W-:Y:S02]  /*7700*/  @!P1 IMAD.IADD R2, R0, 0x1, R3 ;  /* 0x0000000100029824 */ /* 0x000fe400078e0203 */
[----:B------:R-:W-:-:S05]  /*7710*/  @!P1 VIADD R3, R3, 0x80 ;  /* 0x0000008003039836 */ /* 0x000fca0000000000 */
[----:B------:R-:W-:-:S13]  /*7720*/  ISETP.GE.AND P2, PT, R3, R24, PT ;  /* 0x000000180300720c */ /* 0x000fda0003f46270 */
[----:B------:R-:W-:Y:S05]  /*7730*/  @P2 BRA `(.L_x_7398) ;  /* 0x0000000000282947 */ /* 0x000fea0003800000 */
[----:B------:R-:W0:Y:S01]  /*7740*/  LDC.64 R6, c[0x0][0x238] ;  /* 0x00008e00ff067b82 */ /* 0x000e220000000a00 */
[----:B------:R-:W-:Y:S01]  /*7750*/  IMAD.IADD R11, R0, 0x1, R3 ;  /* 0x00000001000b7824 */ /* 0x000fe200078e0203 */
[----:B------:R-:W-:-:S04]  /*7760*/  IADD3 R3, R3, 0x80, RZ ;  /* 0x0000008003037810 */ /* 0x000fc80007ffe0ff */
[----:B------:R-:W-:-:S13]  /*7770*/  ISETP.GE.AND P2, PT, R3, R24, PT ;  /* 0x000000180300720c */ /* 0x000fda0003f46270 */
[----:B------:R-:W-:Y:S02]  /*7780*/  @!P2 IMAD.IADD R5, R0, 0x1, R3 ;  /* 0x000000010005a824 */ /* 0x000fe400078e0203 */
[----:B0-----:R-:W-:-:S04]  /*7790*/  IMAD.WIDE.U32 R10, R11, 0x8, R6 ;  /* 0x000000080b0a7825 */ /* 0x001fc800078e0006 */
[----:B------:R-:W-:Y:S02]  /*77a0*/  @!P2 IMAD.WIDE.U32 R6, R5, 0x8, R6 ;  /* 0x000000080506a825 */ /* 0x000fe400078e0006 */
[----:B------:R-:W5:Y:S04]  /*77b0*/  LDG.E.64 R10, desc[UR4][R10.64] ;  /* 0x000000040a0a7981 */ /* 0x000f68000c1e1b00 */
[----:B------:R0:W5:Y:S01]  /*77c0*/  @!P2 LDG.E.64 R8, desc[UR4][R6.64] ;  /* 0x000000040608a981 */ /* 0x000162000c1e1b00 */
[----:B------:R-:W-:-:S07]  /*77d0*/  @!P2 VIADD R3, R3, 0x80 ;  /* 0x000000800303a836 */ /* 0x000fce0000000000 */
.L_x_7398:
[----:B------:R-:W-:Y:S05]  /*77e0*/  BSYNC B0 ;  /* 0x0000000000007941 */ /* 0x000fea0003800000 */
.L_x_7397:
[----:B------:R-:W-:Y:S01]  /*77f0*/  ISETP.GE.AND P2, PT, R3, R24, PT ;  /* 0x000000180300720c */ /* 0x000fe20003f46270 */
[----:B------:R-:W-:Y:S01]  /*7800*/  BSSY B0, `(.L_x_7399) ;  /* 0x000000e000007945 */ /* 0x000fe20003800000 */
[----:B------:R-:W-:Y:S02]  /*7810*/  CS2R R12, SRZ ;  /* 0x00000000000c7805 */ /* 0x000fe4000001ff00 */
[----:B------:R-:W-:-:S09]  /*7820*/  CS2R R14, SRZ ;  /* 0x00000000000e7805 */ /* 0x000fd2000001ff00 */
[----:B------:R-:W-:Y:S05]  /*7830*/  @P2 BRA `(.L_x_7400) ;  /* 0x0000000000282947 */ /* 0x000fea0003800000 */
[----:B0-----:R-:W0:Y:S01]  /*7840*/  LDC.64 R6, c[0x0][0x238] ;  /* 0x00008e00ff067b82 */ /* 0x001e220000000a00 */
[----:B------:R-:W-:Y:S02]  /*7850*/  IMAD.IADD R15, R0, 0x1, R3 ;  /* 0x00000001000f7824 */ /* 0x000fe400078e0203 */
[----:B------:R-:W-:-:S05]  /*7860*/  VIADD R3, R3, 0x80 ;  /* 0x0000008003037836 */ /* 0x000fca0000000000 */
[----:B------:R-:W-:-:S13]  /*7870*/  ISETP.GE.AND P2, PT, R3, R24, PT ;  /* 0x000000180300720c */ /* 0x000fda0003f46270 */
[----:B------:R-:W-:Y:S01]  /*7880*/  @!P2 IADD3 R5, R0, R3, RZ ;  /* 0x000000030005a210 */ /* 0x000fe20007ffe0ff */
[----:B0-----:R-:W-:-:S04]  /*7890*/  IMAD.WIDE.U32 R14, R15, 0x8, R6 ;  /* 0x000000080f0e7825 */ /* 0x001fc800078e0006 */
[----:B------:R-:W-:Y:S02]  /*78a0*/  @!P2 IMAD.WIDE.U32 R6, R5, 0x8, R6 ;  /* 0x000000080506a825 */ /* 0x000fe400078e0006 */
[----:B------:R-:W5:Y:S04]  /*78b0*/  LDG.E.64 R14, desc[UR4][R14.64] ;  /* 0x000000040e0e7981 */ /* 0x000f68000c1e1b00 */
[----:B------:R1:W5:Y:S01]  /*78c0*/  @!P2 LDG.E.64 R12, desc[UR4][R6.64] ;  /* 0x00000004060ca981 */ /* 0x000362000c1e1b00 */
[----:B------:R-:W-:-:S07]  /*78d0*/  @!P2 VIADD R3, R3, 0x80 ;  /* 0x000000800303a836 */ /* 0x000fce0000000000 */
.L_x_7400:
[----:B------:R-:W-:Y:S05]  /*78e0*/  BSYNC B0 ;  /* 0x0000000000007941 */ /* 0x000fea0003800000 */
.L_x_7399:
[----:B------:R-:W-:Y:S01]  /*78f0*/  ISETP.GE.AND P3, PT, R3, R24, PT ;  /* 0x000000180300720c */ /* 0x000fe20003f66270 */
[----:B01----:R-:W0:Y:S08]  /*7900*/  @!P0 LDC.64 R6, c[0x0][0x238] ;  /* 0x00008e00ff068b82 */ /* 0x003e300000000a00 */
[----:B------:R-:W1:Y:S04]  /*7910*/  @!P1 LDC.64 R16, c[0x0][0x238] ;  /* 0x00008e00ff109b82 */ /* 0x000e680000000a00 */
[----:B------:R-:W-:-:S02]  /*7920*/  @!P3 IMAD.IADD R27, R0, 0x1, R3 ;  /* 0x00000001001bb824 */ /* 0x000fc400078e0203 */
[----:B------:R-:W-:Y:S02]  /*7930*/  @!P3 VIADD R3, R3, 0x80 ;  /* 0x000000800303b836 */ /* 0x000fe40000000000 */
[----:B------:R-:W2:Y:S03]  /*7940*/  @!P3 LDC.64 R18, c[0x0][0x238] ;  /* 0x00008e00ff12bb82 */ /* 0x000ea60000000a00 */
[----:B------:R-:W-:Y:S01]  /*7950*/  ISETP.GE.AND P2, PT, R3, R24, PT ;  /* 0x000000180300720c */ /* 0x000fe20003f46270 */
[----:B0-----:R-:W-:-:S12]  /*7960*/  @!P0 IMAD.WIDE.U32 R4, R4, 0x8, R6 ;  /* 0x0000000804048825 */ /* 0x001fd800078e0006 */
[----:B------:R-:W0:Y:S01]  /*7970*/  @!P2 LDC.64 R20, c[0x0][0x238] ;  /* 0x00008e00ff14ab82 */ /* 0x000e220000000a00 */
[----:B------:R-:W-:Y:S02]  /*7980*/  @!P2 IMAD.IADD R23, R0, 0x1, R3 ;  /* 0x000000010017a824 */ /* 0x000fe400078e0203 */
[----:B-1----:R-:W-:Y:S01]  /*7990*/  @!P1 IMAD.WIDE.U32 R2, R2, 0x8, R16 ;  /* 0x0000000802029825 */ /* 0x002fe200078e0010 */
[----:B------:R-:W-:-:S03]  /*79a0*/  CS2R R16, SRZ ;  /* 0x0000000000107805 */ /* 0x000fc6000001ff00 */
[----:B--2---:R-:W-:Y:S01]  /*79b0*/  @!P3 IMAD.WIDE.U32 R26, R27, 0x8, R18 ;  /* 0x000000081b1ab825 */ /* 0x004fe200078e0012 */
[----:B------:R-:W-:Y:S02]  /*79c0*/  CS2R R18, SRZ ;  /* 0x0000000000127805 */ /* 0x000fe4000001ff00 */
[----:B------:R1:W5:Y:S04]  /*79d0*/  @!P0 LDG.E.64 R16, desc[UR4][R4.64] ;  /* 0x0000000404108981 */ /* 0x000368000c1e1b00 */
[----:B------:R1:W5:Y:S01]  /*79e0*/  @!P3 LDG.E.64 R18, desc[UR4][R26.64] ;  /* 0x000000041a12b981 */ /* 0x000362000c1e1b00 */
[----:B0-----:R-:W-:Y:S01]  /*79f0*/  @!P2 IMAD.WIDE.U32 R6, R23, 0x8, R20 ;  /* 0x000000081706a825 */ /* 0x001fe200078e0014 */
[----:B------:R-:W-:Y:S02]  /*7a00*/  CS2R R22, SRZ ;  /* 0x0000000000167805 */ /* 0x000fe4000001ff00 */
[----:B------:R-:W-:-:S04]  /*7a10*/  CS2R R20, SRZ ;  /* 0x0000000000147805 */ /* 0x000fc8000001ff00 */
[----:B------:R1:W5:Y:S04]  /*7a20*/  @!P1 LDG.E.64 R22, desc[UR4][R2.64] ;  /* 0x0000000402169981 */ /* 0x000368000c1e1b00 */
[----:B------:R1:W5:Y:S01]  /*7a30*/  @!P2 LDG.E.64 R20, desc[UR4][R6.64] ;  /* 0x000000040614a981 */ /* 0x000362000c1e1b00 */
[----:B------:R-:W-:Y:S04]  /*7a40*/  BSSY B1, `(.L_x_7401) ;  /* 0x00000eb000017945 */ /* 0x000fe80003800000 */
[----:B------:R-:W-:Y:S05]  /*7a50*/  @P0 BRA `(.L_x_7402) ;  /* 0x0000000c00a40947 */ /* 0x000fea0003800000 */
[----:B------:R-:W-:Y:S02]  /*7a60*/  ULDC.64 UR6, c[0x0][0x218] ;  /* 0x0000860000067ab9 */ /* 0x000fe40000000a00 */
[----:B-1---5:R-:W-:Y:S01]  /*7a70*/  DMUL R2, R16, UR6 ;  /* 0x0000000610027c28 */ /* 0x022fe20008000000 */
        /* <DEDUP_REMOVED lines=53> */
[----:B------:R-:W-:Y:S01]  /*7dd0*/  FSEL R17, R17, RZ, P1 ;  /* 0x000000ff11117208 */ /* 0x000fe20000800000 */
[----:B------:R-:W-:Y:S06]  /*7de0*/  @P0 BRA `(.L_x_7404) ;  /* 0x0000000000200947 */ /* 0x000fec0003800000 */
[----:B------:R-:W-:Y:S01]  /*7df0*/  DFMA R2, R4, R2, 6.75539944105574400000e+15 ;  /* 0x433800000402742b */ /* 0x000fe20000000002 */
[----:B------:R-:W-:-:S09]  /*7e00*/  IMAD.MOV.U32 R16, RZ, RZ, RZ ;  /* 0x000000ffff107224 */ /* 0x000fd200078e00ff */
[----:B------:R-:W-:-:S04]  /*7e10*/  LEA.HI R3, R2, R2, RZ, 0x1 ;  /* 0x0000000202037211 */ /* 0x000fc800078f08ff */
[----:B------:R-:W-:-:S05]  /*7e20*/  SHF.R.S32.HI R3, RZ, 0x1, R3 ;  /* 0x00000001ff037819 */ /* 0x000fca0000011403 */
[----:B------:R-:W-:Y:S02]  /*7e30*/  IMAD.IADD R2, R2, 0x1, -R3 ;  /* 0x0000000102027824 */ /* 0x000fe400078e0a03 */
[----:B------:R-:W-:-:S03]  /*7e40*/  IMAD R7, R3, 0x100000, R7 ;  /* 0x0010000003077824 */ /* 0x000fc600078e0207 */
[----:B------:R-:W-:-:S06]  /*7e50*/  LEA R17, R2, 0x3ff00000, 0x14 ;  /* 0x3ff0000002117811 */ /* 0x000fcc00078ea0ff */
[----:B------:R-:W-:-:S11]  /*7e60*/  DMUL R16, R6, R16 ;  /* 0x0000001006107228 */ /* 0x000fd60000000000 */
.L_x_7404:
[----:B------:R-:W-:Y:S05]  /*7e70*/  BSYNC B0 ;  /* 0x0000000000007941 */ /* 0x000fea0003800000 */
.L_x_7403:
        /* <DEDUP_REMOVED lines=86> */
.L_x_7406:
        /* <DEDUP_REMOVED lines=22> */
.L_x_7409:
[----:B------:R-:W-:Y:S05]  /*8540*/  BSYNC B3 ;  /* 0x0000000000037941 */ /* 0x000fea0003800000 */
.L_x_7408:
        /* <DEDUP_REMOVED lines=29> */
.L_x_7407:
[----:B------:R-:W-:Y:S05]  /*8720*/  BSYNC B2 ;  /* 0x0000000000027941 */ /* 0x000fea0003800000 */
.L_x_7405:
        /* <DEDUP_REMOVED lines=25> */
.L_x_7411:
[----:B------:R-:W-:Y:S05]  /*88c0*/  BSYNC B2 ;  /* 0x0000000000027941 */ /* 0x000fea0003800000 */
.L_x_7410:
[----:B------:R-:W-:Y:S01]  /*88d0*/  MOV R16, R4 ;  /* 0x0000000400107202 */ /* 0x000fe20000000f00 */
[----:B------:R-:W-:-:S07]  /*88e0*/  IMAD.MOV.U32 R17, RZ, RZ, R5 ;  /* 0x000000ffff117224 */ /* 0x000fce00078e0005 */
.L_x_7402:
[----:B------:R-:W-:Y:S05]  /*88f0*/  BSYNC B1 ;  /* 0x0000000000017941 */ /* 0x000fea0003800000 */
.L_x_7401:
[----:B-1----:R-:W0:Y:S01]  /*8900*/  S2R R3, SR_TID.X ;  /* 0x0000000000037919 */ /* 0x002e220000002100 */
[----:B------:R-:W-:Y:S01]  /*8910*/  BSSY B1, `(.L_x_7412) ;  /* 0x00000ed000017945 */ /* 0x000fe20003800000 */
[----:B0-----:R-:W-:-:S05]  /*8920*/  VIADD R3, R3, 0x80 ;  /* 0x0000008003037836 */ /* 0x001fca0000000000 */
[----:B------:R-:W-:-:S13]  /*8930*/  ISETP.GE.AND P0, PT, R3, R24, PT ;  /* 0x000000180300720c */ /* 0x000fda0003f06270 */
[----:B------:R-:W-:Y:S05]  /*8940*/  @P0 BRA `(.L_x_7413) ;  /* 0x0000000c00a40947 */ /* 0x000fea0003800000 */
[----:B------:R-:W-:Y:S02]  /*8950*/  ULDC.64 UR6, c[0x0][0x218] ;  /* 0x0000860000067ab9 */ /* 0x000fe40000000a00 */
        /* <DEDUP_REMOVED lines=59> */
[----:B------:R-:W-:-:S04]  /*8d10*/  SHF.R.S32.HI R3, RZ, 0x1, R3 ;  /* 0x00000001ff037819 */ /* 0x000fc80000011403 */
[----:B------:R-:W-:Y:S01]  /*8d20*/  LEA R7, R3, R7, 0x14 ;  /* 0x0000000703077211 */ /* 0x000fe200078ea0ff */
[----:B------:R-:W-:-:S05]  /*8d30*/  IMAD.IADD R2, R2, 0x1, -R3 ;  /* 0x0000000102027824 */ /* 0x000fca00078e0a03 */
[----:B------:R-:W-:-:S06]  /*8d40*/  LEA R23, R2, 0x3ff00000, 0x14 ;  /* 0x3ff0000002177811 */ /* 0x000fcc00078ea0ff */
[----:B------:R-:W-:-:S11]  /*8d50*/  DMUL R22, R6, R22 ;  /* 0x0000001606167228 */ /* 0x000fd60000000000 */
.L_x_7415:
[----:B------:R-:W-:Y:S05]  /*8d60*/  BSYNC B0 ;  /* 0x0000000000007941 */ /* 0x000fea0003800000 */
.L_x_7414:
        /* <DEDUP_REMOVED lines=86> */
.L_x_7417:
        /* <DEDUP_REMOVED lines=22> */
.L_x_7420:
[----:B------:R-:W-:Y:S05]  /*9430*/  BSYNC B3 ;  /* 0x0000000000037941 */ /* 0x000fea0003800000 */
.L_x_7419:
        /* <DEDUP_REMOVED lines=29> */
.L_x_7418:
[----:B------:R-:W-:Y:S05]  /*9610*/  BSYNC B2 ;  /* 0x0000000000027941 */ /* 0x000fea0003800000 */
.L_x_7416:
        /* <DEDUP_REMOVED lines=24> */
[----:B------:R-:W-:-:S07]  /*97a0*/  MOV R5, R3 ;  /* 0x0000000300057202 */ /* 0x000fce0000000f00 */
.L_x_7422:
[----:B------:R-:W-:Y:S05]  /*97b0*/  BSYNC B2 ;  /* 0x0000000000027941 */ /* 0x000fea0003800000 */
.L_x_7421:
[----:B------:R-:W-:Y:S02]  /*97c0*/  IMAD.MOV.U32 R22, RZ, RZ, R4 ;  /* 0x000000ffff167224 */ /* 0x000fe400078e0004 */
[----:B------:R-:W-:-:S07]  /*97d0*/  IMAD.MOV.U32 R23, RZ, RZ, R5 ;  /* 0x000000ffff177224 */ /* 0x000fce00078e0005 */
.L_x_7413:
[----:B------:R-:W-:Y:S05]  /*97e0*/  BSYNC B1 ;  /* 0x0000000000017941 */ /* 0x000fea0003800000 */
.L_x_7412:
[----:B------:R-:W0:Y:S01]  /*97f0*/  S2R R3, SR_TID.X ;  /* 0x0000000000037919 */ /* 0x000e220000002100 */
        /* <DEDUP_REMOVED lines=62> */
[----:B------:R-:W-:-:S09]  /*9be0*/  MOV R10, RZ ;  /* 0x000000ff000a7202 */ /* 0x000fd20000000f00 */
[----:B------:R-:W-:-:S04]  /*9bf0*/  LEA.HI R3, R2, R2, RZ, 0x1 ;  /* 0x0000000202037211 */ /* 0x000fc800078f08ff */
[----:B------:R-:W-:-:S05]  /*9c00*/  SHF.R.S32.HI R3, RZ, 0x1, R3 ;  /* 0x00000001ff037819 */ /* 0x000fca0000011403 */
[----:B------:R-:W-:Y:S02]  /*9c10*/  IMAD.IADD R2, R2, 0x1, -R3 ;  /* 0x0000000102027824 */ /* 0x000fe400078e0a03 */
[----:B------:R-:W-:-:S03]  /*9c20*/  IMAD R7, R3, 0x100000, R7 ;  /* 0x0010000003077824 */ /* 0x000fc600078e0207 */
[----:B------:R-:W-:-:S06]  /*9c30*/  LEA R11, R2, 0x3ff00000, 0x14 ;  /* 0x3ff00000020b7811 */ /* 0x000fcc00078ea0ff */
[----:B------:R-:W-:-:S11]  /*9c40*/  DMUL R10, R6, R10 ;  /* 0x0000000a060a7228 */ /* 0x000fd60000000000 */
.L_x_7426:
[----:B------:R-:W-:Y:S05]  /*9c50*/  BSYNC B0 ;  /* 0x0000000000007941 */ /* 0x000fea0003800000 */
.L_x_7425:
        /* <DEDUP_REMOVED lines=12> */
[----:B------:R-:W-:Y:S02]  /*9d20*/  @!P0 IMAD.MOV.U32 R3, RZ, RZ, R5 ;  /* 0x000000ffff038224 */ /* 0x000fe400078e0005 */
[----:B------:R-:W-:-:S03]  /*9d30*/  @!P0 IMAD.MOV.U32 R25, RZ, RZ, R4 ;  /* 0x000000ffff198224 */ /* 0x000fc600078e0004 */
        /* <DEDUP_REMOVED lines=72> */
.L_x_7428:
        /* <DEDUP_REMOVED lines=22> */
.L_x_7431:
[----:B------:R-:W-:Y:S05]  /*a320*/  BSYNC B3 ;  /* 0x0000000000037941 */ /* 0x000fea0003800000 */
.L_x_7430:
        /* <DEDUP_REMOVED lines=29> */
.L_x_7429:
[----:B------:R-:W-:Y:S05]  /*a500*/  BSYNC B2 ;  /* 0x0000000000027941 */ /* 0x000fea0003800000 */
.L_x_7427:
        /* <DEDUP_REMOVED lines=25> */
.L_x_7433:
[----:B------:R-:W-:Y:S05]  /*a6a0*/  BSYNC B2 ;  /* 0x0000000000027941 */ /* 0x000fea0003800000 */
.L_x_7432:
[----:B------:R-:W-:Y:S01]  /*a6b0*/  MOV R10, R4 ;  /* 0x00000004000a7202 */ /* 0x000fe20000000f00 */
[----:B------:R-:W-:-:S07]  /*a6c0*/  IMAD.MOV.U32 R11, RZ, RZ, R5 ;  /* 0x000000ffff0b7224 */ /* 0x000fce00078e0005 */
.L_x_7424:
[----:B------:R-:W-:Y:S05]  /*a6d0*/  BSYNC B1 ;  /* 0x0000000000017941 */ /* 0x000fea0003800000 */
.L_x_7423:
        /* <DEDUP_REMOVED lines=70> */
.L_x_7437:
[----:B------:R-:W-:Y:S05]  /*ab40*/  BSYNC B0 ;  /* 0x0000000000007941 */ /* 0x000fea0003800000 */
.L_x_7436:
        /* <DEDUP_REMOVED lines=12> */
[----:B------:R-:W-:Y:S01]  /*ac10*/  @!P0 IMAD.MOV.U32 R3, RZ, RZ, R5 ;  /* 0x000000ffff038224 */ /* 0x000fe200078e0005 */
[----:B------:R-:W-:-:S03]  /*ac20*/  @!P0 MOV R25, R4 ;  /* 0x0000000400198202 */ /* 0x000fc60000000f00 */
        /* <DEDUP_REMOVED lines=22> */
[----:B------:R-:W-:Y:S01]  /*ad90*/  @P0 VIADD R7, R5, 0xfff00000 ;  /* 0xfff0000005070836 */ /* 0x000fe20000000000 */
[----:B------:R-:W-:-:S04]  /*ada0*/  @P0 IADD3 R32, R32, 0x1, RZ ;  /* 0x0000000120200810 */ /* 0x000fc80007ffe0ff */
        /* <DEDUP_REMOVED lines=48> */
.L_x_7439:
        /* <DEDUP_REMOVED lines=22> */
.L_x_7442:
[----:B------:R-:W-:Y:S05]  /*b210*/  BSYNC B3 ;  /* 0x0000000000037941 */ /* 0x000fea0003800000 */
.L_x_7441:
        /* <DEDUP_REMOVED lines=29> */
.L_x_7440:
[----:B------:R-:W-:Y:S05]  /*b3f0*/  BSYNC B2 ;  /* 0x0000000000027941 */ /* 0x000fea0003800000 */
.L_x_7438:
        /* <DEDUP_REMOVED lines=25> */
.L_x_7444:
[----:B------:R-:W-:Y:S05]  /*b590*/  BSYNC B2 ;  /* 0x0000000000027941 */ /* 0x000fea0003800000 */
.L_x_7443:
[----:B------:R-:W-:Y:S01]  /*b5a0*/  IMAD.MOV.U32 R8, RZ, RZ, R4 ;  /* 0x000000ffff087224 */ /* 0x000fe200078e0004 */
[----:B------:R-:W-:-:S07]  /*b5b0*/  MOV R9, R5 ;  /* 0x0000000500097202 */ /* 0x000fce0000000f00 */
.L_x_7435:
[----:B------:R-:W-:Y:S05]  /*b5c0*/  BSYNC B1 ;  /* 0x0000000000017941 */ /* 0x000fea0003800000 */
.L_x_7434:
        /* <DEDUP_REMOVED lines=66> */
[----:B------:R-:W-:Y:S01]  /*b9f0*/  IADD3 R2, R2, -R3, RZ ;  /* 0x8000000302027210 */ /* 0x000fe20007ffe0ff */
[----:B------:R-:W-:-:S03]  /*ba00*/  IMAD R7, R3, 0x100000, R7 ;  /* 0x0010000003077824 */ /* 0x000fc600078e0207 */
[----:B------:R-:W-:-:S06]  /*ba10*/  LEA R15, R2, 0x3ff00000, 0x14 ;  /* 0x3ff00000020f7811 */ /* 0x000fcc00078ea0ff */
[----:B------:R-:W-:-:S11]  /*ba20*/  DMUL R14, R6, R14 ;  /* 0x0000000e060e7228 */ /* 0x000fd60000000000 */
.L_x_7448:
[----:B------:R-:W-:Y:S05]  /*ba30*/  BSYNC B0 ;  /* 0x0000000000007941 */ /* 0x000fea0003800000 */
.L_x_7447:
        /* <DEDUP_REMOVED lines=8> */
[----:B------:R-:W-:Y:S02]  /*bac0*/  IMAD.MOV.U32 R25, RZ, RZ, R2 ;  /* 0x000000ffff197224 */ /* 0x000fe400078e0002 */
[----:B------:R-:W-:-:S08]  /*bad0*/  IMAD.MOV.U32 R2, RZ, RZ, -0x3ff ;  /* 0xfffffc01ff027424 */ /* 0x000fd000078e00ff */
[----:B------:R-:W-:Y:S01]  /*bae0*/  @!P0 DMUL R4, R4, 1.80143985094819840000e+16 ;  /* 0x4350000004048828 */ /* 0x000fe20000000000 */
[----:B------:R-:W-:-:S09]  /*baf0*/  @!P0 MOV R2, 0xfffffbcb ;  /* 0xfffffbcb00028802 */ /* 0x000fd20000000f00 */
        /* <DEDUP_REMOVED lines=20> */
[----:B------:R-:W-:Y:S01]  /*bc40*/  UMOV UR8, 0x80000000 ;  /* 0x8000000000087882 */ /* 0x000fe20000000000 */
[----:B------:R-:W-:Y:S01]  /*bc50*/  LEA.HI R32, R3, R2, RZ, 0xc ;  /* 0x0000000203207211 */ /* 0x000fe200078f60ff */
[----:B------:R-:W-:Y:S01]  /*bc60*/  UMOV UR9, 0x43300000 ;  /* 0x4330000000097882 */ /* 0x000fe20000000000 */
[----:B------:R-:W-:-:S09]  /*bc70*/  MOV R33, 0x43300000 ;  /* 0x4330000000217802 */ /* 0x000fd20000000f00 */
        /* <DEDUP_REMOVED lines=50> */
.L_x_7450:
        /* <DEDUP_REMOVED lines=22> */
.L_x_7453:
[----:B------:R-:W-:Y:S05]  /*c100*/  BSYNC B3 ;  /* 0x0000000000037941 */ /* 0x000fea0003800000 */
.L_x_7452:
        /* <DEDUP_REMOVED lines=29> */
.L_x_7451:
[----:B------:R-:W-:Y:S05]  /*c2e0*/  BSYNC B2 ;  /* 0x0000000000027941 */ /* 0x000fea0003800000 */
.L_x_7449:
        /* <DEDUP_REMOVED lines=25> */
.L_x_7455:
[----:B------:R-:W-:Y:S05]  /*c480*/  BSYNC B2 ;  /* 0x0000000000027941 */ /* 0x000fea0003800000 */
.L_x_7454:
[----:B------:R-:W-:Y:S02]  /*c490*/  IMAD.MOV.U32 R14, RZ, RZ, R4 ;  /* 0x000000ffff0e7224 */ /* 0x000fe400078e0004 */
[----:B------:R-:W-:-:S07]  /*c4a0*/  IMAD.MOV.U32 R15, RZ, RZ, R5 ;  /* 0x000000ffff0f7224 */ /* 0x000fce00078e0005 */
.L_x_7446:
[----:B------:R-:W-:Y:S05]  /*c4b0*/  BSYNC B1 ;  /* 0x0000000000017941 */ /* 0x000fea0003800000 */
.L_x_7445:
[----:B------:R-:W0:Y:S01]  /*c4c0*/  S2R R3, SR_TID.X ;  /* 0x0000000000037919 */ /* 0x000e220000002100 */
[----:B------:R-:W-:Y:S01]  /*c4d0*/  BSSY B1, `(.L_x_7456) ;  /* 0x00000ed000017945 */ /* 0x000fe20003800000 */
[----:B0-----:R-:W-:-:S04]  /*c4e0*/  IADD3 R3, R3, 0x280, RZ ;  /* 0x0000028003037810 */ /* 0x001fc80007ffe0ff */
        /* <DEDUP_REMOVED lines=67> */
.L_x_7459:
[----:B------:R-:W-:Y:S05]  /*c920*/  BSYNC B0 ;  /* 0x0000000000007941 */ /* 0x000fea0003800000 */
.L_x_7458:
        /* <DEDUP_REMOVED lines=86> */
.L_x_7461:
        /* <DEDUP_REMOVED lines=22> */
.L_x_7464:
[----:B------:R-:W-:Y:S05]  /*cff0*/  BSYNC B3 ;  /* 0x0000000000037941 */ /* 0x000fea0003800000 */
.L_x_7463:
        /* <DEDUP_REMOVED lines=29> */
.L_x_7462:
[----:B------:R-:W-:Y:S05]  /*d1d0*/  BSYNC B2 ;  /* 0x0000000000027941 */ /* 0x000fea0003800000 */
.L_x_7460:
        /* <DEDUP_REMOVED lines=25> */
.L_x_7466:
[----:B------:R-:W-:Y:S05]  /*d370*/  BSYNC B2 ;  /* 0x0000000000027941 */ /* 0x000fea0003800000 */
.L_x_7465:
[----:B------:R-:W-:Y:S02]  /*d380*/  IMAD.MOV.U32 R12, RZ, RZ, R4 ;  /* 0x000000ffff0c7224 */ /* 0x000fe400078e0004 */
[----:B------:R-:W-:-:S07]  /*d390*/  IMAD.MOV.U32 R13, RZ, RZ, R5 ;  /* 0x000000ffff0d7224 */ /* 0x000fce00078e0005 */
.L_x_7457:
[----:B------:R-:W-:Y:S05]  /*d3a0*/  BSYNC B1 ;  /* 0x0000000000017941 */ /* 0x000fea0003800000 */
.L_x_7456:
        /* <DEDUP_REMOVED lines=70> */
.L_x_7470:
[----:B------:R-:W-:Y:S05]  /*d810*/  BSYNC B0 ;  /* 0x0000000000007941 */ /* 0x000fea0003800000 */
.L_x_7469:
        /* <DEDUP_REMOVED lines=86> */
.L_x_7472:
        /* <DEDUP_REMOVED lines=22> */
.L_x_7475:
[----:B------:R-:W-:Y:S05]  /*dee0*/  BSYNC B3 ;  /* 0x0000000000037941 */ /* 0x000fea0003800000 */
.L_x_7474:
        /* <DEDUP_REMOVED lines=29> */
.L_x_7473:
[----:B------:R-:W-:Y:S05]  /*e0c0*/  BSYNC B2 ;  /* 0x0000000000027941 */ /* 0x000fea0003800000 */
.L_x_7471:
        /* <DEDUP_REMOVED lines=25> */
.L_x_7477:
[----:B------:R-:W-:Y:S05]  /*e260*/  BSYNC B2 ;  /* 0x0000000000027941 */ /* 0x000fea0003800000 */
.L_x_7476:
[----:B------:R-:W-:Y:S01]  /*e270*/  MOV R18, R4 ;  /* 0x0000000400127202 */ /* 0x000fe20000000f00 */
[----:B------:R-:W-:-:S07]  /*e280*/  IMAD.MOV.U32 R19, RZ, RZ, R5 ;  /* 0x000000ffff137224 */ /* 0x000fce00078e0005 */
.L_x_7468:
[----:B------:R-:W-:Y:S05]  /*e290*/  BSYNC B1 ;  /* 0x0000000000017941 */ /* 0x000fea0003800000 */
.L_x_7467:
        /* <DEDUP_REMOVED lines=70> */
.L_x_7481:
[----:B------:R-:W-:Y:S05]  /*e700*/  BSYNC B0 ;  /* 0x0000000000007941 */ /* 0x000fea0003800000 */
.L_x_7480:
        /* <DEDUP_REMOVED lines=86> */
.L_x_7483:
        /* <DEDUP_REMOVED lines=22> */
.L_x_7486:
[----:B------:R-:W-:Y:S05]  /*edd0*/  BSYNC B3 ;  /* 0x0000000000037941 */ /* 0x000fea0003800000 */
.L_x_7485:
        /* <DEDUP_REMOVED lines=29> */
.L_x_7484:
[----:B------:R-:W-:Y:S05]  /*efb0*/  BSYNC B2 ;  /* 0x0000000000027941 */ /* 0x000fea0003800000 */
.L_x_7482:
        /* <DEDUP_REMOVED lines=25> */
.L_x_7488:
[----:B------:R-:W-:Y:S05]  /*f150*/  BSYNC B2 ;  /* 0x0000000000027941 */ /* 0x000fea0003800000 */
.L_x_7487:
[----:B------:R-:W-:Y:S01]  /*f160*/  IMAD.MOV.U32 R20, RZ, RZ, R4 ;  /* 0x000000ffff147224 */ /* 0x000fe200078e0004 */
[----:B------:R-:W-:-:S07]  /*f170*/  MOV R21, R5 ;  /* 0x0000000500157202 */ /* 0x000fce0000000f00 */
.L_x_7479:
[----:B------:R-:W-:Y:S05]  /*f180*/  BSYNC B1 ;  /* 0x0000000000017941 */ /* 0x000fea0003800000 */
.L_x_7478:
[----:B------:R-:W0:Y:S01]  /*f190*/  S2R R7, SR_TID.X ;  /* 0x0000000000077919 */ /* 0x000e220000002100 */
[----:B------:R-:W-:Y:S04]  /*f1a0*/  BSSY B0, `(.L_x_7489) ;  /* 0x0000034000007945 */ /* 0x000fe80003800000 */
[----:B------:R-:W-:Y:S01]  /*f1b0*/  BSSY B1, `(.L_x_7490) ;  /* 0x000002c000017945 */ /* 0x000fe20003800000 */
[----:B0-----:R-:W-:-:S13]  /*f1c0*/  ISETP.GE.AND P0, PT, R7, R24, PT ;  /* 0x000000180700720c */ /* 0x001fda0003f06270 */
[----:B------:R-:W0:Y:S01]  /*f1d0*/  @!P0 LDC.64 R4, c[0x0][0x230] ;  /* 0x00008c00ff048b82 */ /* 0x000e220000000a00 */
[----:B------:R-:W-:-:S04]  /*f1e0*/  @!P0 IMAD.IADD R3, R0, 0x1, R7 ;  /* 0x0000000100038824 */ /* 0x000fc800078e0207 */
[----:B0-----:R-:W-:-:S04]  /*f1f0*/  @!P0 IMAD.WIDE.U32 R4, R3, 0x8, R4 ;  /* 0x0000000803048825 */ /* 0x001fc800078e0004 */
[----:B------:R-:W-:Y:S01]  /*f200*/  IMAD.MOV.U32 R3, RZ, RZ, R7 ;  /* 0x000000ffff037224 */ /* 0x000fe200078e0007 */
[----:B-----5:R0:W-:Y:S01]  /*f210*/  @!P0 STG.E.64 desc[UR4][R4.64], R16 ;  /* 0x0000001004008986 */ /* 0x0201e2000c101b04 */
[----:B------:R-:W-:-:S05]  /*f220*/  @!P0 VIADD R3, R7, 0x80 ;  /* 0x0000008007038836 */ /* 0x000fca0000000000 */
[----:B------:R-:W-:-:S13]  /*f230*/  ISETP.GE.AND P0, PT, R3, R24, PT ;  /* 0x000000180300720c */ /* 0x000fda0003f06270 */
[----:B0-----:R-:W-:Y:S05]  /*f240*/  @P0 BRA `(.L_x_7491) ;  /* 0x0000000000300947 */ /* 0x001fea0003800000 */
[----:B------:R-:W0:Y:S01]  /*f250*/  LDC.64 R4, c[0x0][0x230] ;  /* 0x00008c00ff047b82 */ /* 0x000e220000000a00 */
[----:B------:R-:W-:Y:S01]  /*f260*/  IADD3 R7, R0, R3, RZ ;  /* 0x0000000300077210 */ /* 0x000fe20007ffe0ff */
[----:B------:R-:W-:-:S05]  /*f270*/  VIADD R3, R3, 0x80 ;  /* 0x0000008003037836 */ /* 0x000fca0000000000 */
        /* <DEDUP_REMOVED lines=9> */
.L_x_7491:
[----:B------:R-:W-:-:S13]  /*f310*/  ISETP.GE.AND P0, PT, R3, R24, PT ;  /* 0x000000180300720c */ /* 0x000fda0003f06270 */
[----:B------:R-:W-:Y:S05]  /*f320*/  @P0 BRA `(.L_x_7493) ;  /* 0x0000000000300947 */ /* 0x000fea0003800000 */
[----:B0-----:R-:W0:Y:S01]  /*f330*/  LDC.64 R4, c[0x0][0x230] ;  /* 0x00008c00ff047b82 */ /* 0x001e220000000a00 */
[----:B------:R-:W-:Y:S01]  /*f340*/  IADD3 R7, R0, R3, RZ ;  /* 0x0000000300077210 */ /* 0x000fe20007ffe0ff */
[----:B------:R-:W-:-:S04]  /*f350*/  VIADD R3, R3, 0x80 ;  /* 0x0000008003037836 */ /* 0x000fc80000000000 */
[----:B0-----:R-:W-:-:S05]  /*f360*/  IMAD.WIDE.U32 R4, R7, 0x8, R4 ;  /* 0x0000000807047825 */ /* 0x001fca00078e0004 */
[----:B------:R1:W-:Y:S02]  /*f370*/  STG.E.64 desc[UR4][R4.64], R8 ;  /* 0x0000000804007986 */ /* 0x0003e4000c101b04 */
.L_x_7492:
[----:B------:R-:W-:-:S13]  /*f380*/  ISETP.GE.AND P0, PT, R3, R24, PT ;  /* 0x000000180300720c */ /* 0x000fda0003f06270 */
[----:B------:R-:W-:Y:S05]  /*f390*/  @P0 BRA `(.L_x_7494) ;  /* 0x0000000000340947 */ /* 0x000fea0003800000 */
[----:B01----:R-:W0:Y:S01]  /*f3a0*/  LDC.64 R4, c[0x0][0x230] ;  /* 0x00008c00ff047b82 */ /* 0x003e220000000a00 */
[----:B------:R-:W-:Y:S02]  /*f3b0*/  IMAD.IADD R7, R0, 0x1, R3 ;  /* 0x0000000100077824 */ /* 0x000fe400078e0203 */
[----:B------:R-:W-:Y:S02]  /*f3c0*/  VIADD R3, R3, 0x80 ;  /* 0x0000008003037836 */ /* 0x000fe40000000000 */
[----:B0-----:R-:W-:-:S05]  /*f3d0*/  IMAD.WIDE.U32 R4, R7, 0x8, R4 ;  /* 0x0000000807047825 */ /* 0x001fca00078e0004 */
[----:B------:R1:W-:Y:S02]  /*f3e0*/  STG.E.64 desc[UR4][R4.64], R14 ;  /* 0x0000000e04007986 */ /* 0x0003e4000c101b04 */
.L_x_7493:
[----:B------:R-:W-:-:S13]  /*f3f0*/  ISETP.GE.AND P0, PT, R3, R24, PT ;  /* 0x000000180300720c */ /* 0x000fda0003f06270 */
[----:B------:R-:W-:Y:S05]  /*f400*/  @P0 BREAK B1 ;  /* 0x0000000000010942 */ /* 0x000fea0003800000 */
[----:B------:R-:W-:Y:S05]  /*f410*/  @P0 BRA `(.L_x_7495) ;  /* 0x0000000000300947 */ /* 0x000fea0003800000 */
[----:B01----:R-:W0:Y:S01]  /*f420*/  LDC.64 R4, c[0x0][0x230] ;  /* 0x00008c00ff047b82 */ /* 0x003e220000000a00 */
[----:B------:R-:W-:Y:S01]  /*f430*/  IADD3 R7, R0, R3, RZ ;  /* 0x0000000300077210 */ /* 0x000fe20007ffe0ff */
[----:B------:R-:W-:-:S04]  /*f440*/  VIADD R3, R3, 0x80 ;  /* 0x0000008003037836 */ /* 0x000fc80000000000 */
[----:B0-----:R-:W-:-:S05]  /*f450*/  IMAD.WIDE.U32 R4, R7, 0x8, R4 ;  /* 0x0000000807047825 */ /* 0x001fca00078e0004 */
[----:B------:R2:W-:Y:S02]  /*f460*/  STG.E.64 desc[UR4][R4.64], R12 ;  /* 0x0000000c04007986 */ /* 0x0005e4000c101b04 */
.L_x_7494:
[----:B------:R-:W-:Y:S05]  /*f470*/  BSYNC B1 ;  /* 0x0000000000017941 */ /* 0x000fea0003800000 */
.L_x_7490:
[----:B------:R-:W-:-:S13]  /*f480*/  ISETP.GE.AND P0, PT, R3, R24, PT ;  /* 0x000000180300720c */ /* 0x000fda0003f06270 */
[----:B012---:R-:W0:Y:S01]  /*f490*/  @!P0 LDC.64 R4, c[0x0][0x230] ;  /* 0x00008c00ff048b82 */ /* 0x007e220000000a00 */
[----:B------:R-:W-:Y:S02]  /*f4a0*/  @!P0 IMAD.IADD R7, R0, 0x1, R3 ;  /* 0x0000000100078824 */ /* 0x000fe400078e0203 */
[----:B------:R-:W-:Y:S02]  /*f4b0*/  @!P0 VIADD R3, R3, 0x80 ;  /* 0x0000008003038836 */ /* 0x000fe40000000000 */
[----:B0-----:R-:W-:-:S05]  /*f4c0*/  @!P0 IMAD.WIDE.U32 R4, R7, 0x8, R4 ;  /* 0x0000000807048825 */ /* 0x001fca00078e0004 */
[----:B------:R2:W-:Y:S02]  /*f4d0*/  @!P0 STG.E.64 desc[UR4][R4.64], R18 ;  /* 0x0000001204008986 */ /* 0x0005e4000c101b04 */
.L_x_7495:
[----:B------:R-:W-:Y:S05]  /*f4e0*/  BSYNC B0 ;  /* 0x0000000000007941 */ /* 0x000fea0003800000 */
.L_x_7489:
[----:B------:R-:W-:Y:S05]  /*f4f0*/  WARPSYNC.ALL ;  /* 0x0000000000007948 */ /* 0x000fea0003800000 */
[----:B------:R-:W-:-:S13]  /*f500*/  ISETP.GE.AND P0, PT, R3, R24, PT ;  /* 0x000000180300720c */ /* 0x000fda0003f06270 */
[----:B------:R-:W-:Y:S05]  /*f510*/  @P0 EXIT ;  /* 0x000000000000094d */ /* 0x000fea0003800000 */
[----:B012---:R-:W0:Y:S01]  /*f520*/  LDC.64 R4, c[0x0][0x230] ;  /* 0x00008c00ff047b82 */ /* 0x007e220000000a00 */
[----:B------:R-:W-:-:S05]  /*f530*/  IADD3 R3, R0, R3, RZ ;  /* 0x0000000300037210 */ /* 0x000fca0007ffe0ff */
[----:B0-----:R-:W-:-:S05]  /*f540*/  IMAD.WIDE.U32 R2, R3, 0x8, R4 ;  /* 0x0000000803027825 */ /* 0x001fca00078e0004 */
[----:B------:R-:W-:Y:S01]  /*f550*/  STG.E.64 desc[UR4][R2.64], R20 ;  /* 0x0000001402007986 */ /* 0x000fe2000c101b04 */
[----:B------:R-:W-:Y:S05]  /*f560*/  EXIT ;  /* 0x000000000000794d */ /* 0x000fea0003800000 */
        .weak           $__internal_11_$__cuda_sm20_div_rn_f64_full
        .type           $__internal_11_$__cuda_sm20_div_rn_f64_full,@function
        .size           $__internal_11_$__cuda_sm20_div_rn_f64_full,(.L_x_7901 - $__internal_11_$__cuda_sm20_div_rn_f64_full)
$__internal_11_$__cuda_sm20_div_rn_f64_full:
[----:B------:R-:W-:Y:S01]  /*f570*/  IMAD.MOV.U32 R31, RZ, RZ, R3 ;  /* 0x000000ffff1f7224 */ /* 0x000fe200078e0003 */
[C---:B------:R-:W-:Y:S01]  /*f580*/  FSETP.GEU.AND P0, PT, |R5|.reuse, 1.469367938527859385e-39, PT ;  /* 0x001000000500780b */ /* 0x040fe20003f0e200 */
[----:B------:R-:W-:Y:S01]  /*f590*/  IMAD.MOV.U32 R26, RZ, RZ, R6 ;  /* 0x000000ffff1a7224 */ /* 0x000fe200078e0006 */
[----:B------:R-:W-:Y:S01]  /*f5a0*/  LOP3.LUT R3, R5, 0x800fffff, RZ, 0xc0, !PT ;  /* 0x800fffff05037812 */ /* 0x000fe200078ec0ff */
[----:B------:R-:W-:Y:S01]  /*f5b0*/  IMAD.MOV.U32 R30, RZ, RZ, R4 ;  /* 0x000000ffff1e7224 */ /* 0x000fe200078e0004 */
[----:B------:R-:W-:Y:S01]  /*f5c0*/  FSETP.GEU.AND P2, PT, |R31|, 1.469367938527859385e-39, PT ;  /* 0x001000001f00780b */ /* 0x000fe20003f4e200 */
[----:B------:R-:W-:Y:S01]  /*f5d0*/  IMAD.MOV.U32 R28, RZ, RZ, R6 ;  /* 0x000000ffff1c7224 */ /* 0x000fe200078e0006 */
[----:B------:R-:W-:Y:S01]  /*f5e0*/  MOV R27, R5 ;  /* 0x00000005001b7202 */ /* 0x000fe20000000f00 */
[----:B------:R-:W-:Y:S01]  /*f5f0*/  IMAD.MOV.U32 R34, RZ, RZ, R30 ;  /* 0x000000ffff227224 */ /* 0x000fe200078e001e */
[----:B------:R-:W-:Y:S01]  /*f600*/  LOP3.LUT R29, R3, 0x3ff00000, RZ, 0xfc, !PT ;  /* 0x3ff00000031d7812 */ /* 0x000fe200078efcff */
[----:B------:R-:W-:Y:S01]  /*f610*/  IMAD.MOV.U32 R32, RZ, RZ, 0x1 ;  /* 0x00000001ff207424 */ /* 0x000fe200078e00ff */
[----:B------:R-:W-:Y:S01]  /*f620*/  LOP3.LUT R3, R31, 0x7ff00000, RZ, 0xc0, !PT ;  /* 0x7ff000001f037812 */ /* 0x000fe200078ec0ff */
[----:B------:R-:W-:Y:S01]  /*f630*/  BSSY B0, `(.L_x_7496) ;  /* 0x0000054000007945 */ /* 0x000fe20003800000 */
[----:B------:R-:W-:Y:S01]  /*f640*/  LOP3.LUT R5, R5, 0x7ff00000, RZ, 0xc0, !PT ;  /* 0x7ff0000005057812 */ /* 0x000fe200078ec0ff */
[----:B------:R-:W-:-:S03]  /*f650*/  @!P0 DMUL R28, R26, 8.98846567431157953865e+307 ;  /* 0x7fe000001a1c8828 */ /* 0x000fc60000000000 */
[----:B------:R-:W-:Y:S02]  /*f660*/  ISETP.GE.U32.AND P1, PT, R3, R5, PT ;  /* 0x000000050300720c */ /* 0x000fe40003f26070 */
[----:B------:R-:W-:Y:S01]  /*f670*/  @!P2 LOP3.LUT R4, R27, 0x7ff00000, RZ, 0xc0, !PT ;  /* 0x7ff000001b04a812 */ /* 0x000fe200078ec0ff */
[----:B------:R-:W0:Y:S03]  /*f680*/  MUFU.RCP64H R33, R29 ;  /* 0x0000001d00217308 */ /* 0x000e260000001800 */
[----:B------:R-:W-:Y:S01]  /*f690*/  @!P2 ISETP.GE.U32.AND P3, PT, R3, R4, PT ;  /* 0x000000040300a20c */ /* 0x000fe20003f66070 */
[----:B------:R-:W-:Y:S01]  /*f6a0*/  IMAD.MOV.U32 R4, RZ, RZ, 0x1ca00000 ;  /* 0x1ca00000ff047424 */ /* 0x000fe200078e00ff */
[----:B------:R-:W-:-:S04]  /*f6b0*/  @!P0 LOP3.LUT R5, R29, 0x7ff00000, RZ, 0xc0, !PT ;  /* 0x7ff000001d058812 */ /* 0x000fc800078ec0ff */
[C---:B------:R-:W-:Y:S02]  /*f6c0*/  @!P2 SEL R7, R4.reuse, 0x63400000, !P3 ;  /* 0x634000000407a807 */ /* 0x040fe40005800000 */
[----:B------:R-:W-:Y:S02]  /*f6d0*/  SEL R6, R4, 0x63400000, !P1 ;  /* 0x6340000004067807 */ /* 0x000fe40004800000 */
[--C-:B------:R-:W-:Y:S02]  /*f6e0*/  @!P2 LOP3.LUT R7, R7, 0x80000000, R31.reuse, 0xf8, !PT ;  /* 0x800000000707a812 */ /* 0x100fe400078ef81f */
[----:B------:R-:W-:Y:S02]  /*f6f0*/  LOP3.LUT R35, R6, 0x800fffff, R31, 0xf8, !PT ;  /* 0x800fffff06237812 */ /* 0x000fe400078ef81f */
[----:B------:R-:W-:Y:S02]  /*f700*/  @!P2 LOP3.LUT R7, R7, 0x100000, RZ, 0xfc, !PT ;  /* 0x001000000707a812 */ /* 0x000fe400078efcff */
[----:B------:R-:W-:-:S06]  /*f710*/  @!P2 MOV R6, RZ ;  /* 0x000000ff0006a202 */ /* 0x000fcc0000000f00 */
[----:B------:R-:W-:Y:S02]  /*f720*/  @!P2 DFMA R34, R34, 2, -R6 ;  /* 0x400000002222a82b */ /* 0x000fe40000000806 */
[----:B0-----:R-:W-:-:S08]  /*f730*/  DFMA R6, R32, -R28, 1 ;  /* 0x3ff000002006742b */ /* 0x001fd0000000081c */
[----:B------:R-:W-:-:S08]  /*f740*/  DFMA R6, R6, R6, R6 ;  /* 0x000000060606722b */ /* 0x000fd00000000006 */
[----:B------:R-:W-:-:S08]  /*f750*/  DFMA R32, R32, R6, R32 ;  /* 0x000000062020722b */ /* 0x000fd00000000020 */
[----:B------:R-:W-:-:S08]  /*f760*/  DFMA R36, R32, -R28, 1 ;  /* 0x3ff000002024742b */ /* 0x000fd0000000081c */
[----:B------:R-:W-:-:S08]  /*f770*/  DFMA R36, R32, R36, R32 ;  /* 0x000000242024722b */ /* 0x000fd00000000020 */
[----:B------:R-:W-:-:S08]  /*f780*/  DMUL R6, R36, R34 ;  /* 0x0000002224067228 */ /* 0x000fd00000000000 */
[----:B------:R-:W-:-:S08]  /*f790*/  DFMA R32, R6, -R28, R34 ;  /* 0x8000001c0620722b */ /* 0x000fd00000000022 */
[----:B------:R-:W-:Y:S01]  /*f7a0*/  DFMA R32, R36, R32, R6 ;  /* 0x000000202420722b */ /* 0x000fe20000000006 */
[----:B------:R-:W-:Y:S01]  /*f7b0*/  IMAD.MOV.U32 R6, RZ, RZ, R3 ;  /* 0x000000ffff067224 */ /* 0x000fe200078e0003 */
[----:B------:R-:W-:-:S05]  /*f7c0*/  @!P2 LOP3.LUT R6, R35, 0x7ff00000, RZ, 0xc0, !PT ;  /* 0x7ff000002306a812 */ /* 0x000fca00078ec0ff */
[----:B------:R-:W-:-:S05]  /*f7d0*/  VIADD R7, R6, 0xffffffff ;  /* 0xffffffff06077836 */ /* 0x000fca0000000000 */
[----:B------:R-:W-:Y:S02]  /*f7e0*/  ISETP.GT.U32.AND P0, PT, R7, 0x7feffffe, PT ;  /* 0x7feffffe0700780c */ /* 0x000fe40003f04070 */
[----:B------:R-:W-:-:S04]  /*f7f0*/  IADD3 R7, R5, -0x1, RZ ;  /* 0xffffffff05077810 */ /* 0x000fc80007ffe0ff */
        /* <DEDUP_REMOVED lines=28> */
[----:B------:R-:W-:Y:S01]  /*f9c0*/  IMAD.MOV.U32 R36, RZ, RZ, R3 ;  /* 0x000000ffff247224 */ /* 0x000fe200078e0003 */
[----:B------:R-:W-:Y:S01]  /*f9d0*/  MOV R37, R4 ;  /* 0x0000000400257202 */ /* 0x000fe20000000f00 */
[----:B------:R-:W-:Y:S06]  /*f9e0*/  BRA `(.L_x_7498) ;  /* 0x0000000000607947 */ /* 0x000fec0003800000 */
.L_x_7497:
        /* <DEDUP_REMOVED lines=12> */
[----:B------:R-:W-:Y:S01]  /*fab0*/  @!P0 IMAD.MOV.U32 R36, RZ, RZ, RZ ;  /* 0x000000ffff248224 */ /* 0x000fe200078e00ff */
[----:B------:R-:W-:Y:S01]  /*fac0*/  @!P0 MOV R37, R3 ;  /* 0x0000000300258202 */ /* 0x000fe20000000f00 */
[----:B------:R-:W-:Y:S02]  /*fad0*/  @P0 IMAD.MOV.U32 R36, RZ, RZ, RZ ;  /* 0x000000ffff240224 */ /* 0x000fe400078e00ff */
[----:B------:R-:W-:Y:S01]  /*fae0*/  @P0 IMAD.MOV.U32 R37, RZ, RZ, R4 ;  /* 0x000000ffff250224 */ /* 0x000fe200078e0004 */
[----:B------:R-:W-:Y:S06]  /*faf0*/  BRA `(.L_x_7498) ;  /* 0x00000000001c7947 */ /* 0x000fec0003800000 */
.L_x_7500:
[----:B------:R-:W-:Y:S01]  /*fb00*/  LOP3.LUT R3, R27, 0x80000, RZ, 0xfc, !PT ;  /* 0x000800001b037812 */ /* 0x000fe200078efcff */
[----:B------:R-:W-:-:S03]  /*fb10*/  IMAD.MOV.U32 R36, RZ, RZ, R26 ;  /* 0x000000ffff247224 */ /* 0x000fc600078e001a */
[----:B------:R-:W-:Y:S01]  /*fb20*/  MOV R37, R3 ;  /* 0x0000000300257202 */ /* 0x000fe20000000f00 */
[----:B------:R-:W-:Y:S06]  /*fb30*/  BRA `(.L_x_7498) ;  /* 0x00000000000c7947 */ /* 0x000fec0003800000 */
.L_x_7499:
[----:B------:R-:W-:Y:S01]  /*fb40*/  LOP3.LUT R3, R31, 0x80000, RZ, 0xfc, !PT ;  /* 0x000800001f037812 */ /* 0x000fe200078efcff */
[----:B------:R-:W-:-:S04]  /*fb50*/  IMAD.MOV.U32 R36, RZ, RZ, R30 ;  /* 0x000000ffff247224 */ /* 0x000fc800078e001e */
[----:B------:R-:W-:-:S07]  /*fb60*/  IMAD.MOV.U32 R37, RZ, RZ, R3 ;  /* 0x000000ffff257224 */ /* 0x000fce00078e0003 */
.L_x_7498:
[----:B------:R-:W-:Y:S05]  /*fb70*/  BSYNC B0 ;  /* 0x0000000000007941 */ /* 0x000fea0003800000 */
.L_x_7496:
[----:B------:R-:W-:Y:S01]  /*fb80*/  IMAD.MOV.U32 R6, RZ, RZ, R2 ;  /* 0x000000ffff067224 */ /* 0x000fe200078e0002 */
[----:B------:R-:W-:Y:S01]  /*fb90*/  MOV R3, R37 ;  /* 0x0000002500037202 */ /* 0x000fe20000000f00 */
[----:B------:R-:W-:Y:S02]  /*fba0*/  IMAD.MOV.U32 R7, RZ, RZ, 0x0 ;  /* 0x00000000ff077424 */ /* 0x000fe400078e00ff */
[----:B------:R-:W-:Y:S02]  /*fbb0*/  IMAD.MOV.U32 R4, RZ, RZ, R36 ;  /* 0x000000ffff047224 */ /* 0x000fe400078e0024 */
[----:B------:R-:W-:Y:S05]  /*fbc0*/  RET.REL.NODEC R6 `(_ZN2at6native29vectorized_elementwise_kernelILi2EZZZNS0_65_GLOBAL__N__cd49fe81_27_ActivationSoftplusKernel_cu_1520ed90_292715softplus_kernelERNS_18TensorIteratorBaseERKN3c106ScalarES8_ENKUlvE_clEvENKUlvE_clEvEUldE_St5arrayIPcLm2EEEEviT0_T1_) ;  /* 0xffffff04060c7950 */ /* 0x000fea0003c3ffff */
.L_x_7501:
        /* <DEDUP_REMOVED lines=11> */
.L_x_7901:


//--------------------- .text._ZN2at6native29vectorized_elementwise_kernelILi4EZZZNS0_65_GLOBAL__N__cd49fe81_27_ActivationSoftplusKernel_cu_1520ed90_292715softplus_kernelERNS_18TensorIteratorBaseERKN3c106ScalarES8_ENKUlvE_clEvENKUlvE_clEvEUldE_St5arrayIPcLm2EEEEviT0_T1_ --------------------------
	.section	.text._ZN2at6native29vectorized_elementwise_kernelILi4EZZZNS0_65_GLOBAL__N__cd49fe81_27_ActivationSoftplusKernel_cu_1520ed90_292715softplus_kernelERNS_18TensorIteratorBaseERKN3c106ScalarES8_ENKUlvE_clEvENKUlvE_clEvEUldE_St5arrayIPcLm2EEEEviT0_T1_,"ax",@progbits
	.align	128
        .global         _ZN2at6native29vectorized_elementwise_kernelILi4EZZZNS0_65_GLOBAL__N__cd49fe81_27_ActivationSoftplusKernel_cu_1520ed90_292715softplus_kernelERNS_18TensorIteratorBaseERKN3c106ScalarES8_ENKUlvE_clEvENKUlvE_clEvEUldE_St5arrayIPcLm2EEEEviT0_T1_
        .type           _ZN2at6native29vectorized_elementwise_kernelILi4EZZZNS0_65_GLOBAL__N__cd49fe81_27_ActivationSoftplusKernel_cu_1520ed90_292715softplus_kernelERNS_18TensorIteratorBaseERKN3c106ScalarES8_ENKUlvE_clEvENKUlvE_clEvEUldE_St5arrayIPcLm2EEEEviT0_T1_,@function
        .size           _ZN2at6native29vectorized_elementwise_kernelILi4EZZZNS0_65_GLOBAL__N__cd49fe81_27_ActivationSoftplusKernel_cu_1520ed90_292715softplus_kernelERNS_18TensorIteratorBaseERKN3c106ScalarES8_ENKUlvE_clEvENKUlvE_clEvEUldE_St5arrayIPcLm2EEEEviT0_T1_,(.L_x_7902 - _ZN2at6native29vectorized_elementwise_kernelILi4EZZZNS0_65_GLOBAL__N__cd49fe81_27_ActivationSoftplusKernel_cu_1520ed90_292715softplus_kernelERNS_18TensorIteratorBaseERKN3c106ScalarES8_ENKUlvE_clEvENKUlvE_clEvEUldE_St5arrayIPcLm2EEEEviT0_T1_)
        .other          _ZN2at6native29vectorized_elementwise_kernelILi4EZZZNS0_65_GLOBAL__N__cd49fe81_27_ActivationSoftplusKernel_cu_1520ed90_292715softplus_kernelERNS_18TensorIteratorBaseERKN3c106ScalarES8_ENKUlvE_clEvENKUlvE_clEvEUldE_St5arrayIPcLm2EEEEviT0_T1_,@"STO_CUDA_ENTRY STV_DEFAULT"
_ZN2at6native29vectorized_elementwise_kernelILi4EZZZNS0_65_GLOBAL__N__cd49fe81_27_ActivationSoftplusKernel_cu_1520ed90_292715softplus_kernelERNS_18TensorIteratorBaseERKN3c106ScalarES8_ENKUlvE_clEvENKUlvE_clEvEUldE_St5arrayIPcLm2EEEEviT0_T1_:
.text._ZN2at6native29vectorized_elementwise_kernelILi4EZZZNS0_65_GLOBAL__N__cd49fe81_27_ActivationSoftplusKernel_cu_1520ed90_292715softplus_kernelERNS_18TensorIteratorBaseERKN3c106ScalarES8_ENKUlvE_clEvENKUlvE_clEvEUldE_St5arrayIPcLm2EEEEviT0_T1_:
        /* <DEDUP_REMOVED lines=80> */
.L_x_7506:
[----:B------:R-:W-:Y:S05]  /*0500*/  BSYNC B0 ;  /* 0x0000000000007941 */ /* 0x000fea0003800000 */
.L_x_7505:
        /* <DEDUP_REMOVED lines=86> */
.L_x_7508:
        /* <DEDUP_REMOVED lines=20> */
[----:B-----5:R-:W-:Y:S05]  /*0bb0*/  CALL.REL.NOINC `($__internal_12_$__cuda_sm20_div_rn_f64_full) ;  /* 0x000000e8006c7944 */ /* 0x020fea0003c00000 */
[----:B------:R-:W-:-:S07]  /*0bc0*/  IMAD.MOV.U32 R5, RZ, RZ, R3 ;  /* 0x000000ffff057224 */ /* 0x000fce00078e0003 */
.L_x_7511:
[----:B------:R-:W-:Y:S05]  /*0bd0*/  BSYNC B3 ;  /* 0x0000000000037941 */ /* 0x000fea0003800000 */
.L_x_7510:
        /* <DEDUP_REMOVED lines=29> */
.L_x_7509:
[----:B------:R-:W-:Y:S05]  /*0db0*/  BSYNC B2 ;  /* 0x0000000000027941 */ /* 0x000fea0003800000 */
.L_x_7507:
        /* <DEDUP_REMOVED lines=23> */
[----:B-----5:R-:W-:Y:S05]  /*0f30*/  CALL.REL.NOINC `($__internal_12_$__cuda_sm20_div_rn_f64_full) ;  /* 0x000000e4008c7944 */ /* 0x020fea0003c00000 */
[----:B------:R-:W-:-:S07]  /*0f40*/  IMAD.MOV.U32 R5, RZ, RZ, R3 ;  /* 0x000000ffff057224 */ /* 0x000fce00078e0003 */
.L_x_7513:
[----:B------:R-:W-:Y:S05]  /*0f50*/  BSYNC B2 ;  /* 0x0000000000027941 */ /* 0x000fea0003800000 */
.L_x_7512:
[----:B------:R-:W-:Y:S02]  /*0f60*/  IMAD.MOV.U32 R8, RZ, RZ, R4 ;  /* 0x000000ffff087224 */ /* 0x000fe400078e0004 */
[----:B------:R-:W-:-:S07]  /*0f70*/  IMAD.MOV.U32 R9, RZ, RZ, R5 ;  /* 0x000000ffff097224 */ /* 0x000fce00078e0005 */
.L_x_7504:
[----:B------:R-:W-:Y:S05]  /*0f80*/  BSYNC B1 ;  /* 0x0000000000017941 */ /* 0x000fea0003800000 */
.L_x_7503:
        /* <DEDUP_REMOVED lines=65> */
.L_x_7517:
[----:B------:R-:W-:Y:S05]  /*13a0*/  BSYNC B0 ;  /* 0x0000000000007941 */ /* 0x000fea0003800000 */
.L_x_7516:
        /* <DEDUP_REMOVED lines=86> */
.L_x_7519:
        /* <DEDUP_REMOVED lines=20> */
[----:B-----5:R-:W-:Y:S05]  /*1a50*/  CALL.REL.NOINC `($__internal_12_$__cuda_sm20_div_rn_f64_full) ;  /* 0x000000d800c47944 */ /* 0x020fea0003c00000 */
[----:B------:R-:W-:-:S07]  /*1a60*/  IMAD.MOV.U32 R5, RZ, RZ, R3 ;  /* 0x000000ffff057224 */ /* 0x000fce00078e0003 */
.L_x_7522:
[----:B------:R-:W-:Y:S05]  /*1a70*/  BSYNC B3 ;  /* 0x0000000000037941 */ /* 0x000fea0003800000 */
.L_x_7521:
        /* <DEDUP_REMOVED lines=29> */
.L_x_7520:
[----:B------:R-:W-:Y:S05]  /*1c50*/  BSYNC B2 ;  /* 0x0000000000027941 */ /* 0x000fea0003800000 */
.L_x_7518:
        /* <DEDUP_REMOVED lines=23> */
[----:B-----5:R-:W-:Y:S05]  /*1dd0*/  CALL.REL.NOINC `($__internal_12_$__cuda_sm20_div_rn_f64_full) ;  /* 0x000000d400e47944 */ /* 0x020fea0003c00000 */
[----:B------:R-:W-:-:S07]  /*1de0*/  IMAD.MOV.U32 R5, RZ, RZ, R3 ;  /* 0x000000ffff057224 */ /* 0x000fce00078e0003 */
.L_x_7524:
[----:B------:R-:W-:Y:S05]  /*1df0*/  BSYNC B2 ;  /* 0x0000000000027941 */ /* 0x000fea0003800000 */
.L_x_7523:
[----:B------:R-:W-:Y:S01]  /*1e00*/  MOV R10, R4 ;  /* 0x00000004000a7202 */ /* 0x000fe20000000f00 */
[----:B------:R-:W-:-:S07]  /*1e10*/  IMAD.MOV.U32 R11, RZ, RZ, R5 ;  /* 0x000000ffff0b7224 */ /* 0x000fce00078e0005 */
.L_x_7515:
[----:B------:R-:W-:Y:S05]  /*1e20*/  BSYNC B1 ;  /* 0x0000000000017941 */ /* 0x000fea0003800000 */
.L_x_7514:
        /* <DEDUP_REMOVED lines=65> */
.L_x_7528:
[----:B------:R-:W-:Y:S05]  /*2240*/  BSYNC B0 ;  /* 0x0000000000007941 */ /* 0x000fea0003800000 */
.L_x_7527:
        /* <DEDUP_REMOVED lines=86> */
.L_x_7530:
        /* <DEDUP_REMOVED lines=20> */
[----:B------:R-:W-:Y:S05]  /*28f0*/  CALL.REL.NOINC `($__internal_12_$__cuda_sm20_div_rn_f64_full) ;  /* 0x000000cc001c7944 */ /* 0x000fea0003c00000 */
[----:B------:R-:W-:-:S07]  /*2900*/  IMAD.MOV.U32 R5, RZ, RZ, R3 ;  /* 0x000000ffff057224 */ /* 0x000fce00078e0003 */
.L_x_7533:
[----:B------:R-:W-:Y:S05]  /*2910*/  BSYNC B3 ;  /* 0x0000000000037941 */ /* 0x000fea0003800000 */
.L_x_7532:
        /* <DEDUP_REMOVED lines=29> */
.L_x_7531:
[----:B------:R-:W-:Y:S05]  /*2af0*/  BSYNC B2 ;  /* 0x0000000000027941 */ /* 0x000fea0003800000 */
.L_x_7529:
        /* <DEDUP_REMOVED lines=23> */
[----:B------:R-:W-:Y:S05]  /*2c70*/  CALL.REL.NOINC `($__internal_12_$__cuda_sm20_div_rn_f64_full) ;  /* 0x000000c8003c7944 */ /* 0x000fea0003c00000 */
[----:B------:R-:W-:-:S07]  /*2c80*/  IMAD.MOV.U32 R5, RZ, RZ, R3 ;  /* 0x000000ffff057224 */ /* 0x000fce00078e0003 */
.L_x_7535:
[----:B------:R-:W-:Y:S05]  /*2c90*/  BSYNC B2 ;  /* 0x0000000000027941 */ /* 0x000fea0003800000 */
.L_x_7534:
[----:B------:R-:W-:Y:S02]  /*2ca0*/  IMAD.MOV.U32 R12, RZ, RZ, R4 ;  /* 0x000000ffff0c7224 */ /* 0x000fe400078e0004 */
[----:B------:R-:W-:-:S07]  /*2cb0*/  IMAD.MOV.U32 R13, RZ, RZ, R5 ;  /* 0x000000ffff0d7224 */ /* 0x000fce00078e0005 */
.L_x_7526:
[----:B------:R-:W-:Y:S05]  /*2cc0*/  BSYNC B1 ;  /* 0x0000000000017941 */ /* 0x000fea0003800000 */
.L_x_7525:
        /* <DEDUP_REMOVED lines=65> */
.L_x_7539:
[----:B------:R-:W-:Y:S05]  /*30e0*/  BSYNC B0 ;  /* 0x0000000000007941 */ /* 0x000fea0003800000 */
.L_x_7538:
        /* <DEDUP_REMOVED lines=86> */
.L_x_7541:
        /* <DEDUP_REMOVED lines=20> */
[----:B------:R-:W-:Y:S05]  /*3790*/  CALL.REL.NOINC `($__internal_12_$__cuda_sm20_div_rn_f64_full) ;  /* 0x000000bc00747944 */ /* 0x000fea0003c00000 */
[----:B------:R-:W-:-:S07]  /*37a0*/  IMAD.MOV.U32 R5, RZ, RZ, R3 ;  /* 0x000000ffff057224 */ /* 0x000fce00078e0003 */
.L_x_7544:
[----:B------:R-:W-:Y:S05]  /*37b0*/  BSYNC B3 ;  /* 0x0000000000037941 */ /* 0x000fea0003800000 */
.L_x_7543:
        /* <DEDUP_REMOVED lines=29> */
.L_x_7542:
[----:B------:R-:W-:Y:S05]  /*3990*/  BSYNC B2 ;  /* 0x0000000000027941 */ /* 0x000fea0003800000 */
.L_x_7540:
        /* <DEDUP_REMOVED lines=23> */
[----:B------:R-:W-:Y:S05]  /*3b10*/  CALL.REL.NOINC `($__internal_12_$__cuda_sm20_div_rn_f64_full) ;  /* 0x000000b800947944 */ /* 0x000fea0003c00000 */
[----:B------:R-:W-:-:S07]  /*3b20*/  MOV R5, R3 ;  /* 0x0000000300057202 */ /* 0x000fce0000000f00 */
.L_x_7546:
[----:B------:R-:W-:Y:S05]  /*3b30*/  BSYNC B2 ;  /* 0x0000000000027941 */ /* 0x000fea0003800000 */
.L_x_7545:
[----:B------:R-:W-:Y:S02]  /*3b40*/  IMAD.MOV.U32 R14, RZ, RZ, R4 ;  /* 0x000000ffff0e7224 */ /* 0x000fe400078e0004 */
[----:B------:R-:W-:-:S07]  /*3b50*/  IMAD.MOV.U32 R15, RZ, RZ, R5 ;  /* 0x000000ffff0f7224 */ /* 0x000fce00078e0005 */
.L_x_7537:
[----:B------:R-:W-:Y:S05]  /*3b60*/  BSYNC B1 ;  /* 0x0000000000017941 */ /* 0x000fea0003800000 */
.L_x_7536:
        /* <DEDUP_REMOVED lines=65> */
.L_x_7550:
[----:B------:R-:W-:Y:S05]  /*3f80*/  BSYNC B0 ;  /* 0x0000000000007941 */ /* 0x000fea0003800000 */
.L_x_7549:
        /* <DEDUP_REMOVED lines=86> */
.L_x_7552:
        /* <DEDUP_REMOVED lines=21> */
[----:B------:R-:W-:-:S07]  /*4640*/  MOV R5, R3 ;  /* 0x0000000300057202 */ /* 0x000fce0000000f00 */
.L_x_7555:
[----:B------:R-:W-:Y:S05]  /*4650*/  BSYNC B3 ;  /* 0x0000000000037941 */ /* 0x000fea0003800000 */
.L_x_7554:
        /* <DEDUP_REMOVED lines=29> */
.L_x_7553:
[----:B------:R-:W-:Y:S05]  /*4830*/  BSYNC B2 ;  /* 0x0000000000027941 */ /* 0x000fea0003800000 */
.L_x_7551:
        /* <DEDUP_REMOVED lines=23> */
[----:B------:R-:W-:Y:S05]  /*49b0*/  CALL.REL.NOINC `($__internal_12_$__cuda_sm20_div_rn_f64_full) ;  /* 0x000000a800ec7944 */ /* 0x000fea0003c00000 */
[----:B------:R-:W-:-:S07]  /*49c0*/  IMAD.MOV.U32 R5, RZ, RZ, R3 ;  /* 0x000000ffff057224 */ /* 0x000fce00078e0003 */
.L_x_7557:
[----:B------:R-:W-:Y:S05]  /*49d0*/  BSYNC B2 ;  /* 0x0000000000027941 */ /* 0x000fea0003800000 */
.L_x_7556:
[----:B------:R-:W-:Y:S01]  /*49e0*/  IMAD.MOV.U32 R16, RZ, RZ, R4 ;  /* 0x000000ffff107224 */ /* 0x000fe200078e0004 */
[----:B------:R-:W-:-:S07]  /*49f0*/  MOV R17, R5 ;  /* 0x0000000500117202 */ /* 0x000fce0000000f00 */
.L_x_7548:
[----:B------:R-:W-:Y:S05]  /*4a00*/  BSYNC B1 ;  /* 0x0000000000017941 */ /* 0x000fea0003800000 */
.L_x_7547:
        /* <DEDUP_REMOVED lines=65> */
.L_x_7561:
[----:B------:R-:W-:Y:S05]  /*4e20*/  BSYNC B0 ;  /* 0x0000000000007941 */ /* 0x000fea0003800000 */
.L_x_7560:
        /* <DEDUP_REMOVED lines=86> */
.L_x_7563:
        /* <DEDUP_REMOVED lines=20> */
[----:B------:R-:W-:Y:S05]  /*54d0*/  CALL.REL.NOINC `($__internal_12_$__cuda_sm20_div_rn_f64_full) ;  /* 0x000000a000247944 */ /* 0x000fea0003c00000 */
[----:B------:R-:W-:-:S07]  /*54e0*/  IMAD.MOV.U32 R5, RZ, RZ, R3 ;  /* 0x000000ffff057224 */ /* 0x000fce00078e0003 */
.L_x_7566:
[----:B------:R-:W-:Y:S05]  /*54f0*/  BSYNC B3 ;  /* 0x0000000000037941 */ /* 0x000fea0003800000 */
.L_x_7565:
        /* <DEDUP_REMOVED lines=29> */
.L_x_7564:
[----:B------:R-:W-:Y:S05]  /*56d0*/  BSYNC B2 ;  /* 0x0000000000027941 */ /* 0x000fea0003800000 */
.L_x_7562:
        /* <DEDUP_REMOVED lines=25> */
.L_x_7568:
[----:B------:R-:W-:Y:S05]  /*5870*/  BSYNC B2 ;  /* 0x0000000000027941 */ /* 0x000fea0003800000 */
.L_x_7567:
[----:B------:R-:W-:Y:S02]  /*5880*/  IMAD.MOV.U32 R18, RZ, RZ, R4 ;  /* 0x000000ffff127224 */ /* 0x000fe400078e0004 */
[----:B------:R-:W-:-:S07]  /*5890*/  IMAD.MOV.U32 R19, RZ, RZ, R5 ;  /* 0x000000ffff137224 */ /* 0x000fce00078e0005 */
.L_x_7559:
[----:B------:R-:W-:Y:S05]  /*58a0*/  BSYNC B1 ;  /* 0x0000000000017941 */ /* 0x000fea0003800000 */
.L_x_7558:
        /* <DEDUP_REMOVED lines=65> */
.L_x_7572:
[----:B------:R-:W-:Y:S05]  /*5cc0*/  BSYNC B0 ;  /* 0x0000000000007941 */ /* 0x000fea0003800000 */
.L_x_7571:
        /* <DEDUP_REMOVED lines=86> */
.L_x_7574:
        /* <DEDUP_REMOVED lines=22> */
.L_x_7577:
[----:B------:R-:W-:Y:S05]  /*6390*/  BSYNC B3 ;  /* 0x0000000000037941 */ /* 0x000fea0003800000 */
.L_x_7576:
        /* <DEDUP_REMOVED lines=29> */
.L_x_7575:
[----:B------:R-:W-:Y:S05]  /*6570*/  BSYNC B2 ;  /* 0x0000000000027941 */ /* 0x000fea0003800000 */
.L_x_7573:
        /* <DEDUP_REMOVED lines=23> */
[----:B------:R-:W-:Y:S05]  /*66f0*/  CALL.REL.NOINC `($__internal_12_$__cuda_sm20_div_rn_f64_full) ;  /* 0x0000008c009c7944 */ /* 0x000fea0003c00000 */
[----:B------:R-:W-:-:S07]  /*6700*/  IMAD.MOV.U32 R5, RZ, RZ, R3 ;  /* 0x000000ffff057224 */ /* 0x000fce00078e0003 */
.L_x_7579:
[----:B------:R-:W-:Y:S05]  /*6710*/  BSYNC B2 ;  /* 0x0000000000027941 */ /* 0x000fea0003800000 */
.L_x_7578:
[----:B------:R-:W-:Y:S01]  /*6720*/  MOV R20, R4 ;  /* 0x0000000400147202 */ /* 0x000fe20000000f00 */
[----:B------:R-:W-:-:S07]  /*6730*/  IMAD.MOV.U32 R21, RZ, RZ, R5 ;  /* 0x000000ffff157224 */ /* 0x000fce00078e0005 */
.L_x_7570:
[----:B------:R-:W-:Y:S05]  /*6740*/  BSYNC B1 ;  /* 0x0000000000017941 */ /* 0x000fea0003800000 */
.L_x_7569:
        /* <DEDUP_REMOVED lines=65> */
.L_x_7583:
[----:B------:R-:W-:Y:S05]  /*6b60*/  BSYNC B0 ;  /* 0x0000000000007941 */ /* 0x000fea0003800000 */
.L_x_7582:
        /* <DEDUP_REMOVED lines=86> */
.L_x_7585:
        /* <DEDUP_REMOVED lines=22> */
.L_x_7588:
[----:B------:R-:W-:Y:S05]  /*7230*/  BSYNC B3 ;  /* 0x0000000000037941 */ /* 0x000fea0003800000 */
.L_x_7587:
        /* <DEDUP_REMOVED lines=29> */
.L_x_7586:
[----:B------:R-:W-:Y:S05]  /*7410*/  BSYNC B2 ;  /* 0x0000000000027941 */ /* 0x000fea0003800000 */
.L_x_7584:
        /* <DEDUP_REMOVED lines=25> */
.L_x_7590:
[----:B------:R-:W-:Y:S05]  /*75b0*/  BSYNC B2 ;  /* 0x0000000000027941 */ /* 0x000fea0003800000 */
.L_x_7589:
[----:B------:R-:W-:Y:S02]  /*75c0*/  IMAD.MOV.U32 R22, RZ, RZ, R4 ;  /* 0x000000ffff167224 */ /* 0x000fe400078e0004 */
[----:B------:R-:W-:-:S07]  /*75d0*/  IMAD.MOV.U32 R23, RZ, RZ, R5 ;  /* 0x000000ffff177224 */ /* 0x000fce00078e0005 */
.L_x_7581:
[----:B------:R-:W-:Y:S05]  /*75e0*/  BSYNC B1 ;  /* 0x0000000000017941 */ /* 0x000fea0003800000 */
.L_x_7580:
        /* <DEDUP_REMOVED lines=9> */
.L_x_7502:
        /* <DEDUP_REMOVED lines=22> */
.L_x_7592:
[----:B------:R-:W-:Y:S05]  /*77e0*/  BSYNC B0 ;  /* 0x0000000000007941 */ /* 0x000fea0003800000 */
.L_x_7591:
        /* <DEDUP_REMOVED lines=15> */
.L_x_7594:
[----:B------:R-:W-:Y:S05]  /*78e0*/  BSYNC B0 ;  /* 0x0000000000007941 */ /* 0x000fea0003800000 */
.L_x_7593:
        /* <DEDUP_REMOVED lines=88> */
.L_x_7598:
[----:B------:R-:W-:Y:S05]  /*7e70*/  BSYNC B0 ;  /* 0x0000000000007941 */ /* 0x000fea0003800000 */
.L_x_7597:
        /* <DEDUP_REMOVED lines=86> */
.L_x_7600:
        /* <DEDUP_REMOVED lines=22> */
.L_x_7603:
[----:B------:R-:W-:Y:S05]  /*8540*/  BSYNC B3 ;  /* 0x0000000000037941 */ /* 0x000fea0003800000 */
.L_x_7602:
        /* <DEDUP_REMOVED lines=29> */
.L_x_7601:
[----:B------:R-:W-:Y:S05]  /*8720*/  BSYNC B2 ;  /* 0x0000000000027941 */ /* 0x000fea0003800000 */
.L_x_7599:
        /* <DEDUP_REMOVED lines=25> */
.L_x_7605:
[----:B------:R-:W-:Y:S05]  /*88c0*/  BSYNC B2 ;  /* 0x0000000000027941 */ /* 0x000fea0003800000 */
.L_x_7604:
[----:B------:R-:W-:Y:S01]  /*88d0*/  MOV R16, R4 ;  /* 0x0000000400107202 */ /* 0x000fe20000000f00 */
[----:B------:R-:W-:-:S07]  /*88e0*/  IMAD.MOV.U32 R17, RZ, RZ, R5 ;  /* 0x000000ffff117224 */ /* 0x000fce00078e0005 */
.L_x_7596:
[----:B------:R-:W-:Y:S05]  /*88f0*/  BSYNC B1 ;  /* 0x0000000000017941 */ /* 0x000fea0003800000 */
.L_x_7595:
        /* <DEDUP_REMOVED lines=70> */
.L_x_7609:
[----:B------:R-:W-:Y:S05]  /*8d60*/  BSYNC B0 ;  /* 0x0000000000007941 */ /* 0x000fea0003800000 */
.L_x_7608:
        /* <DEDUP_REMOVED lines=86> */
.L_x_7611:
        /* <DEDUP_REMOVED lines=22> */
.L_x_7614:
[----:B------:R-:W-:Y:S05]  /*9430*/  BSYNC B3 ;  /* 0x0000000000037941 */ /* 0x000fea0003800000 */
.L_x_7613:
        /* <DEDUP_REMOVED lines=29> */
.L_x_7612:
[----:B------:R-:W-:Y:S05]  /*9610*/  BSYNC B2 ;  /* 0x0000000000027941 */ /* 0x000fea0003800000 */
.L_x_7610:
        /* <DEDUP_REMOVED lines=24> */
[----:B------:R-:W-:-:S07]  /*97a0*/  MOV R5, R3 ;  /* 0x0000000300057202 */ /* 0x000fce0000000f00 */
.L_x_7616:
[----:B------:R-:W-:Y:S05]  /*97b0*/  BSYNC B2 ;  /* 0x0000000000027941 */ /* 0x000fea0003800000 */
.L_x_7615:
[----:B------:R-:W-:Y:S02]  /*97c0*/  IMAD.MOV.U32 R22, RZ, RZ, R4 ;  /* 0x000000ffff167224 */ /* 0x000fe400078e0004 */
[----:B------:R-:W-:-:S07]  /*97d0*/  IMAD.MOV.U32 R23, RZ, RZ, R5 ;  /* 0x000000ffff177224 */ /* 0x000fce00078e0005 */
.L_x_7607:
[----:B------:R-:W-:Y:S05]  /*97e0*/  BSYNC B1 ;  /* 0x0000000000017941 */ /* 0x000fea0003800000 */
.L_x_7606:
        /* <DEDUP_REMOVED lines=70> */
.L_x_7620:
[----:B------:R-:W-:Y:S05]  /*9c50*/  BSYNC B0 ;  /* 0x0000000000007941 */ /* 0x000fea0003800000 */
.L_x_7619:
        /* <DEDUP_REMOVED lines=86> */
.L_x_7622:
        /* <DEDUP_REMOVED lines=22> */
.L_x_7625:
[----:B------:R-:W-:Y:S05]  /*a320*/  BSYNC B3 ;  /* 0x0000000000037941 */ /* 0x000fea0003800000 */
.L_x_7624:
        /* <DEDUP_REMOVED lines=29> */
.L_x_7623:
[----:B------:R-:W-:Y:S05]  /*a500*/  BSYNC B2 ;  /* 0x0000000000027941 */ /* 0x000fea0003800000 */
.L_x_7621:
        /* <DEDUP_REMOVED lines=25> */
.L_x_7627:
[----:B------:R-:W-:Y:S05]  /*a6a0*/  BSYNC B2 ;  /* 0x0000000000027941 */ /* 0x000fea0003800000 */
.L_x_7626:
[----:B------:R-:W-:Y:S01]  /*a6b0*/  MOV R10, R4 ;  /* 0x00000004000a7202 */ /* 0x000fe20000000f00 */
[----:B------:R-:W-:-:S07]  /*a6c0*/  IMAD.MOV.U32 R11, RZ, RZ, R5 ;  /* 0x000000ffff0b7224 */ /* 0x000fce00078e0005 */
.L_x_7618:
[----:B------:R-:W-:Y:S05]  /*a6d0*/  BSYNC B1 ;  /* 0x0000000000017941 */ /* 0x000fea0003800000 */
.L_x_7617:
        /* <DEDUP_REMOVED lines=70> */
.L_x_7631:
[----:B------:R-:W-:Y:S05]  /*ab40*/  BSYNC B0 ;  /* 0x0000000000007941 */ /* 0x000fea0003800000 */
.L_x_7630:
        /* <DEDUP_REMOVED lines=86> */
.L_x_7633:
        /* <DEDUP_REMOVED lines=22> */
.L_x_7636:
[----:B------:R-:W-:Y:S05]  /*b210*/  BSYNC B3 ;  /* 0x0000000000037941 */ /* 0x000fea0003800000 */
.L_x_7635:
        /* <DEDUP_REMOVED lines=29> */
.L_x_7634:
[----:B------:R-:W-:Y:S05]  /*b3f0*/  BSYNC B2 ;  /* 0x0000000000027941 */ /* 0x000fea0003800000 */
.L_x_7632:
        /* <DEDUP_REMOVED lines=25> */
.L_x_7638:
[----:B------:R-:W-:Y:S05]  /*b590*/  BSYNC B2 ;  /* 0x0000000000027941 */ /* 0x000fea0003800000 */
.L_x_7637:
[----:B------:R-:W-:Y:S01]  /*b5a0*/  IMAD.MOV.U32 R8, RZ, RZ, R4 ;  /* 0x000000ffff087224 */ /* 0x000fe200078e0004 */
[----:B------:R-:W-:-:S07]  /*b5b0*/  MOV R9, R5 ;  /* 0x0000000500097202 */ /* 0x000fce0000000f00 */
.L_x_7629:
[----:B------:R-:W-:Y:S05]  /*b5c0*/  BSYNC B1 ;  /* 0x0000000000017941 */ /* 0x000fea0003800000 */
.L_x_7628:
        /* <DEDUP_REMOVED lines=70> */
.L_x_7642:
[----:B------:R-:W-:Y:S05]  /*ba30*/  BSYNC B0 ;  /* 0x0000000000007941 */ /* 0x000fea0003800000 */
.L_x_7641:
        /* <DEDUP_REMOVED lines=86> */
.L_x_7644:
        /* <DEDUP_REMOVED lines=22> */
.L_x_7647:
[----:B------:R-:W-:Y:S05]  /*c100*/  BSYNC B3 ;  /* 0x0000000000037941 */ /* 0x000fea0003800000 */
.L_x_7646:
        /* <DEDUP_REMOVED lines=29> */
.L_x_7645:
[----:B------:R-:W-:Y:S05]  /*c2e0*/  BSYNC B2 ;  /* 0x0000000000027941 */ /* 0x000fea0003800000 */
.L_x_7643:
        /* <DEDUP_REMOVED lines=25> */
.L_x_7649:
[----:B------:R-:W-:Y:S05]  /*c480*/  BSYNC B2 ;  /* 0x0000000000027941 */ /* 0x000fea0003800000 */
.L_x_7648:
[----:B------:R-:W-:Y:S02]  /*c490*/  IMAD.MOV.U32 R14, RZ, RZ, R4 ;  /* 0x000000ffff0e7224 */ /* 0x000fe400078e0004 */
[----:B------:R-:W-:-:S07]  /*c4a0*/  IMAD.MOV.U32 R15, RZ, RZ, R5 ;  /* 0x000000ffff0f7224 */ /* 0x000fce00078e0005 */
.L_x_7640:
[----:B------:R-:W-:Y:S05]  /*c4b0*/  BSYNC B1 ;  /* 0x0000000000017941 */ /* 0x000fea0003800000 */
.L_x_7639:
        /* <DEDUP_REMOVED lines=70> */
.L_x_7653:
[----:B------:R-:W-:Y:S05]  /*c920*/  BSYNC B0 ;  /* 0x0000000000007941 */ /* 0x000fea0003800000 */
.L_x_7652:
        /* <DEDUP_REMOVED lines=86> */
.L_x_7655:
        /* <DEDUP_REMOVED lines=22> */
.L_x_7658:
[----:B------:R-:W-:Y:S05]  /*cff0*/  BSYNC B3 ;  /* 0x0000000000037941 */ /* 0x000fea0003800000 */
.L_x_7657:
        /* <DEDUP_REMOVED lines=29> */
.L_x_7656:
[----:B------:R-:W-:Y:S05]  /*d1d0*/  BSYNC B2 ;  /* 0x0000000000027941 */ /* 0x000fea0003800000 */
.L_x_7654:
        /* <DEDUP_REMOVED lines=25> */
.L_x_7660:
[----:B------:R-:W-:Y:S05]  /*d370*/  BSYNC B2 ;  /* 0x0000000000027941 */ /* 0x000fea0003800000 */
.L_x_7659:
[----:B------:R-:W-:Y:S02]  /*d380*/  IMAD.MOV.U32 R12, RZ, RZ, R4 ;  /* 0x000000ffff0c7224 */ /* 0x000fe400078e0004 */
[----:B------:R-:W-:-:S07]  /*d390*/  IMAD.MOV.U32 R13, RZ, RZ, R5 ;  /* 0x000000ffff0d7224 */ /* 0x000fce00078e0005 */
.L_x_7651:
[----:B------:R-:W-:Y:S05]  /*d3a0*/  BSYNC B1 ;  /* 0x0000000000017941 */ /* 0x000fea0003800000 */
.L_x_7650:
        /* <DEDUP_REMOVED lines=70> */
.L_x_7664:
[----:B------:R-:W-:Y:S05]  /*d810*/  BSYNC B0 ;  /* 0x0000000000007941 */ /* 0x000fea0003800000 */
.L_x_7663:
        /* <DEDUP_REMOVED lines=86> */
.L_x_7666:
        /* <DEDUP_REMOVED lines=22> */
.L_x_7669:
[----:B------:R-:W-:Y:S05]  /*dee0*/  BSYNC B3 ;  /* 0x0000000000037941 */ /* 0x000fea0003800000 */
.L_x_7668:
        /* <DEDUP_REMOVED lines=29> */
.L_x_7667:
[----:B------:R-:W-:Y:S05]  /*e0c0*/  BSYNC B2 ;  /* 0x0000000000027941 */ /* 0x000fea0003800000 */
.L_x_7665:
        /* <DEDUP_REMOVED lines=25> */
.L_x_7671:
[----:B------:R-:W-:Y:S05]  /*e260*/  BSYNC B2 ;  /* 0x0000000000027941 */ /* 0x000fea0003800000 */
.L_x_7670:
[----:B------:R-:W-:Y:S01]  /*e270*/  MOV R18, R4 ;  /* 0x0000000400127202 */ /* 0x000fe20000000f00 */
[----:B------:R-:W-:-:S07]  /*e280*/  IMAD.MOV.U32 R19, RZ, RZ, R5 ;  /* 0x000000ffff137224 */ /* 0x000fce00078e0005 */
.L_x_7662:
[----:B------:R-:W-:Y:S05]  /*e290*/  BSYNC B1 ;  /* 0x0000000000017941 */ /* 0x000fea0003800000 */
.L_x_7661:
        /* <DEDUP_REMOVED lines=70> */
.L_x_7675:
[----:B------:R-:W-:Y:S05]  /*e700*/  BSYNC B0 ;  /* 0x0000000000007941 */ /* 0x000fea0003800000 */
.L_x_7674:
        /* <DEDUP_REMOVED lines=86> */
.L_x_7677:
        /* <DEDUP_REMOVED lines=22> */
.L_x_7680:
[----:B------:R-:W-:Y:S05]  /*edd0*/  BSYNC B3 ;  /* 0x0000000000037941 */ /* 0x000fea0003800000 */
.L_x_7679:
        /* <DEDUP_REMOVED lines=29> */
.L_x_7678:
[----:B------:R-:W-:Y:S05]  /*efb0*/  BSYNC B2 ;  /* 0x0000000000027941 */ /* 0x000fea0003800000 */
.L_x_7676:
        /* <DEDUP_REMOVED lines=25> */
.L_x_7682:
[----:B------:R-:W-:Y:S05]  /*f150*/  BSYNC B2 ;  /* 0x0000000000027941 */ /* 0x000fea0003800000 */
.L_x_7681:
[----:B------:R-:W-:Y:S01]  /*f160*/  IMAD.MOV.U32 R20, RZ, RZ, R4 ;  /* 0x000000ffff147224 */ /* 0x000fe200078e0004 */
[----:B------:R-:W-:-:S07]  /*f170*/  MOV R21, R5 ;  /* 0x0000000500157202 */ /* 0x000fce0000000f00 */
.L_x_7673:
[----:B------:R-:W-:Y:S05]  /*f180*/  BSYNC B1 ;  /* 0x0000000000017941 */ /* 0x000fea0003800000 */
.L_x_7672:
        /* <DEDUP_REMOVED lines=24> */
.L_x_7685:
[----:B------:R-:W-:-:S13]  /*f310*/  ISETP.GE.AND P0, PT, R3, R24, PT ;  /* 0x000000180300720c */ /* 0x000fda0003f06270 */
[----:B------:R-:W-:Y:S05]  /*f320*/  @P0 BRA `(.L_x_7687) ;  /* 0x0000000000300947 */ /* 0x000fea0003800000 */
[----:B0-----:R-:W0:Y:S01]  /*f330*/  LDC.64 R4, c[0x0][0x230] ;  /* 0x00008c00ff047b82 */ /* 0x001e220000000a00 */
[----:B------:R-:W-:Y:S01]  /*f340*/  IADD3 R7, R0, R3, RZ ;  /* 0x0000000300077210 */ /* 0x000fe20007ffe0ff */
[----:B------:R-:W-:-:S04]  /*f350*/  VIADD R3, R3, 0x80 ;  /* 0x0000008003037836 */ /* 0x000fc80000000000 */
[----:B0-----:R-:W-:-:S05]  /*f360*/  IMAD.WIDE.U32 R4, R7, 0x8, R4 ;  /* 0x0000000807047825 */ /* 0x001fca00078e0004 */
[----:B------:R1:W-:Y:S02]  /*f370*/  STG.E.64 desc[UR4][R4.64], R8 ;  /* 0x0000000804007986 */ /* 0x0003e4000c101b04 */
.L_x_7686:
[----:B------:R-:W-:-:S13]  /*f380*/  ISETP.GE.AND P0, PT, R3, R24, PT ;  /* 0x000000180300720c */ /* 0x000fda0003f06270 */
[----:B------:R-:W-:Y:S05]  /*f390*/  @P0 BRA `(.L_x_7688) ;  /* 0x0000000000340947 */ /* 0x000fea0003800000 */
[----:B01----:R-:W0:Y:S01]  /*f3a0*/  LDC.64 R4, c[0x0][0x230] ;  /* 0x00008c00ff047b82 */ /* 0x003e220000000a00 */
[----:B------:R-:W-:Y:S02]  /*f3b0*/  IMAD.IADD R7, R0, 0x1, R3 ;  /* 0x0000000100077824 */ /* 0x000fe400078e0203 */
[----:B------:R-:W-:Y:S02]  /*f3c0*/  VIADD R3, R3, 0x80 ;  /* 0x0000008003037836 */ /* 0x000fe40000000000 */
[----:B0-----:R-:W-:-:S05]  /*f3d0*/  IMAD.WIDE.U32 R4, R7, 0x8, R4 ;  /* 0x0000000807047825 */ /* 0x001fca00078e0004 */
[----:B------:R1:W-:Y:S02]  /*f3e0*/  STG.E.64 desc[UR4][R4.64], R14 ;  /* 0x0000000e04007986 */ /* 0x0003e4000c101b04 */
.L_x_7687:
        /* <DEDUP_REMOVED lines=8> */
.L_x_7688:
[----:B------:R-:W-:Y:S05]  /*f470*/  BSYNC B1 ;  /* 0x0000000000017941 */ /* 0x000fea0003800000 */
.L_x_7684:
[----:B------:R-:W-:-:S13]  /*f480*/  ISETP.GE.AND P0, PT, R3, R24, PT ;  /* 0x000000180300720c */ /* 0x000fda0003f06270 */
[----:B012---:R-:W0:Y:S01]  /*f490*/  @!P0 LDC.64 R4, c[0x0][0x230] ;  /* 0x00008c00ff048b82 */ /* 0x007e220000000a00 */
[----:B------:R-:W-:Y:S02]  /*f4a0*/  @!P0 IMAD.IADD R7, R0, 0x1, R3 ;  /* 0x0000000100078824 */ /* 0x000fe400078e0203 */
[----:B------:R-:W-:Y:S02]  /*f4b0*/  @!P0 VIADD R3, R3, 0x80 ;  /* 0x0000008003038836 */ /* 0x000fe40000000000 */
[----:B0-----:R-:W-:-:S05]  /*f4c0*/  @!P0 IMAD.WIDE.U32 R4, R7, 0x8, R4 ;  /* 0x0000000807048825 */ /* 0x001fca00078e0004 */
[----:B------:R2:W-:Y:S02]  /*f4d0*/  @!P0 STG.E.64 desc[UR4][R4.64], R18 ;  /* 0x0000001204008986 */ /* 0x0005e4000c101b04 */
.L_x_7689:
[----:B------:R-:W-:Y:S05]  /*f4e0*/  BSYNC B0 ;  /* 0x0000000000007941 */ /* 0x000fea0003800000 */
.L_x_7683:
        /* <DEDUP_REMOVED lines=8> */
        .weak           $__internal_12_$__cuda_sm20_div_rn_f64_full
        .type           $__internal_12_$__cuda_sm20_div_rn_f64_full,@function
        .size           $__internal_12_$__cuda_sm20_div_rn_f64_full,(.L_x_7902 - $__internal_12_$__cuda_sm20_div_rn_f64_full)
$__internal_12_$__cuda_sm20_div_rn_f64_full:
        /* <DEDUP_REMOVED lines=72> */
.L_x_7691:
        /* <DEDUP_REMOVED lines=17> */
.L_x_7694:
[----:B------:R-:W-:Y:S01]  /*fb00*/  LOP3.LUT R3, R27, 0x80000, RZ, 0xfc, !PT ;  /* 0x000800001b037812 */ /* 0x000fe200078efcff */
[----:B------:R-:W-:-:S03]  /*fb10*/  IMAD.MOV.U32 R36, RZ, RZ, R26 ;  /* 0x000000ffff247224 */ /* 0x000fc600078e001a */
[----:B------:R-:W-:Y:S01]  /*fb20*/  MOV R37, R3 ;  /* 0x0000000300257202 */ /* 0x000fe20000000f00 */
[----:B------:R-:W-:Y:S06]  /*fb30*/  BRA `(.L_x_7692) ;  /* 0x00000000000c7947 */ /* 0x000fec0003800000 */
.L_x_7693:
[----:B------:R-:W-:Y:S01]  /*fb40*/  LOP3.LUT R3, R31, 0x80000, RZ, 0xfc, !PT ;  /* 0x000800001f037812 */ /* 0x000fe200078efcff */
[----:B------:R-:W-:-:S04]  /*fb50*/  IMAD.MOV.U32 R36, RZ, RZ, R30 ;  /* 0x000000ffff247224 */ /* 0x000fc800078e001e */
[----:B------:R-:W-:-:S07]  /*fb60*/  IMAD.MOV.U32 R37, RZ, RZ, R3 ;  /* 0x000000ffff257224 */ /* 0x000fce00078e0003 */
.L_x_7692:
[----:B------:R-:W-:Y:S05]  /*fb70*/  BSYNC B0 ;  /* 0x0000000000007941 */ /* 0x000fea0003800000 */
.L_x_7690:
[----:B------:R-:W-:Y:S01]  /*fb80*/  IMAD.MOV.U32 R6, RZ, RZ, R2 ;  /* 0x000000ffff067224 */ /* 0x000fe200078e0002 */
[----:B------:R-:W-:Y:S01]  /*fb90*/  MOV R3, R37 ;  /* 0x0000002500037202 */ /* 0x000fe20000000f00 */
[----:B------:R-:W-:Y:S02]  /*fba0*/  IMAD.MOV.U32 R7, RZ, RZ, 0x0 ;  /* 0x00000000ff077424 */ /* 0x000fe400078e00ff */
[----:B------:R-:W-:Y:S02]  /*fbb0*/  IMAD.MOV.U32 R4, RZ, RZ, R36 ;  /* 0x000000ffff047224 */ /* 0x000fe400078e0024 */
[----:B------:R-:W-:Y:S05]  /*fbc0*/  RET.REL.NODEC R6 `(_ZN2at6native29vectorized_elementwise_kernelILi4EZZZNS0_65_GLOBAL__N__cd49fe81_27_ActivationSoftplusKernel_cu_1520ed90_292715softplus_kernelERNS_18TensorIteratorBaseERKN3c106ScalarES8_ENKUlvE_clEvENKUlvE_clEvEUldE_St5arrayIPcLm2EEEEviT0_T1_) ;  /* 0xffffff04060c7950 */ /* 0x000fea0003c3ffff */
.L_x_7695:
        /* <DEDUP_REMOVED lines=11> */
.L_x_7902:


//--------------------- .text._ZN2at6native29vectorized_elementwise_kernelILi8EZZZNS0_65_GLOBAL__N__cd49fe81_27_ActivationSoftplusKernel_cu_1520ed90_292715softplus_kernelERNS_18TensorIteratorBaseERKN3c106ScalarES8_ENKUlvE_clEvENKUlvE_clEvEUldE_St5arrayIPcLm2EEEEviT0_T1_ --------------------------
	.section	.text._ZN2at6native29vectorized_elementwise_kernelILi8EZZZNS0_65_GLOBAL__N__cd49fe81_27_ActivationSoftplusKernel_cu_1520ed90_292715softplus_kernelERNS_18TensorIteratorBaseERKN3c106ScalarES8_ENKUlvE_clEvENKUlvE_clEvEUldE_St5arrayIPcLm2EEEEviT0_T1_,"ax",@progbits
	.align	128
        .global         _ZN2at6native29vectorized_elementwise_kernelILi8EZZZNS0_65_GLOBAL__N__cd49fe81_27_ActivationSoftplusKernel_cu_1520ed90_292715softplus_kernelERNS_18TensorIteratorBaseERKN3c106ScalarES8_ENKUlvE_clEvENKUlvE_clEvEUldE_St5arrayIPcLm2EEEEviT0_T1_
        .type           _ZN2at6native29vectorized_elementwise_kernelILi8EZZZNS0_65_GLOBAL__N__cd49fe81_27_ActivationSoftplusKernel_cu_1520ed90_292715softplus_kernelERNS_18TensorIteratorBaseERKN3c106ScalarES8_ENKUlvE_clEvENKUlvE_clEvEUldE_St5arrayIPcLm2EEEEviT0_T1_,@function
        .size           _ZN2at6native29vectorized_elementwise_kernelILi8EZZZNS0_65_GLOBAL__N__cd49fe81_27_ActivationSoftplusKernel_cu_1520ed90_292715softplus_kernelERNS_18TensorIteratorBaseERKN3c106ScalarES8_ENKUlvE_clEvENKUlvE_clEvEUldE_St5arrayIPcLm2EEEEviT0_T1_,(.L_x_7903 - _ZN2at6native29vectorized_elementwise_kernelILi8EZZZNS0_65_GLOBAL__N__cd49fe81_27_ActivationSoftplusKernel_cu_1520ed90_292715softplus_kernelERNS_18TensorIteratorBaseERKN3c106ScalarES8_ENKUlvE_clEvENKUlvE_clEvEUldE_St5arrayIPcLm2EEEEviT0_T1_)
        .other          _ZN2at6native29vectorized_elementwise_kernelILi8EZZZNS0_65_GLOBAL__N__cd49fe81_27_ActivationSoftplusKernel_cu_1520ed90_292715softplus_kernelERNS_18TensorIteratorBaseERKN3c106ScalarES8_ENKUlvE_clEvENKUlvE_clEvEUldE_St5arrayIPcLm2EEEEviT0_T1_,@"STO_CUDA_ENTRY STV_DEFAULT"
_ZN2at6native29vectorized_elementwise_kernelILi8EZZZNS0_65_GLOBAL__N__cd49fe81_27_ActivationSoftplusKernel_cu_1520ed90_292715softplus_kernelERNS_18TensorIteratorBaseERKN3c106ScalarES8_ENKUlvE_clEvENKUlvE_clEvEUldE_St5arrayIPcLm2EEEEviT0_T1_:
.text._ZN2at6native29vectorized_elementwise_kernelILi8EZZZNS0_65_GLOBAL__N__cd49fe81_27_ActivationSoftplusKernel_cu_1520ed90_292715softplus_kernelERNS_18TensorIteratorBaseERKN3c106ScalarES8_ENKUlvE_clEvENKUlvE_clEvEUldE_St5arrayIPcLm2EEEEviT0_T1_:
        /* <DEDUP_REMOVED lines=80> */
.L_x_7700:
[----:B------:R-:W-:Y:S05]  /*0500*/  BSYNC B0 ;  /* 0x0000000000007941 */ /* 0x000fea0003800000 */
.L_x_7699:
        /* <DEDUP_REMOVED lines=86> */
.L_x_7702:
        /* <DEDUP_REMOVED lines=20> */
[----:B-----5:R-:W-:Y:S05]  /*0bb0*/  CALL.REL.NOINC `($__internal_13_$__cuda_sm20_div_rn_f64_full) ;  /* 0x000000e8006c7944 */ /* 0x020fea0003c00000 */
[----:B------:R-:W-:-:S07]  /*0bc0*/  IMAD.MOV.U32 R5, RZ, RZ, R3 ;  /* 0x000000ffff057224 */ /* 0x000fce00078e0003 */
.L_x_7705:
[----:B------:R-:W-:Y:S05]  /*0bd0*/  BSYNC B3 ;  /* 0x0000000000037941 */ /* 0x000fea0003800000 */
.L_x_7704:
        /* <DEDUP_REMOVED lines=29> */
.L_x_7703:
[----:B------:R-:W-:Y:S05]  /*0db0*/  BSYNC B2 ;  /* 0x0000000000027941 */ /* 0x000fea0003800000 */
.L_x_7701:
        /* <DEDUP_REMOVED lines=23> */
[----:B-----5:R-:W-:Y:S05]  /*0f30*/  CALL.REL.NOINC `($__internal_13_$__cuda_sm20_div_rn_f64_full) ;  /* 0x000000e4008c7944 */ /* 0x020fea0003c00000 */
[----:B------:R-:W-:-:S07]  /*0f40*/  IMAD.MOV.U32 R5, RZ, RZ, R3 ;  /* 0x000000ffff057224 */ /* 0x000fce00078e0003 */
.L_x_7707:
[----:B------:R-:W-:Y:S05]  /*0f50*/  BSYNC B2 ;  /* 0x0000000000027941 */ /* 0x000fea0003800000 */
.L_x_7706:
[----:B------:R-:W-:Y:S02]  /*0f60*/  IMAD.MOV.U32 R8, RZ, RZ, R4 ;  /* 0x000000ffff087224 */ /* 0x000fe400078e0004 */
[----:B------:R-:W-:-:S07]  /*0f70*/  IMAD.MOV.U32 R9, RZ, RZ, R5 ;  /* 0x000000ffff097224 */ /* 0x000fce00078e0005 */
.L_x_7698:
[----:B------:R-:W-:Y:S05]  /*0f80*/  BSYNC B1 ;  /* 0x0000000000017941 */ /* 0x000fea0003800000 */
.L_x_7697:
        /* <DEDUP_REMOVED lines=65> */
.L_x_7711:
[----:B------:R-:W-:Y:S05]  /*13a0*/  BSYNC B0 ;  /* 0x0000000000007941 */ /* 0x000fea0003800000 */
.L_x_7710:
        /* <DEDUP_REMOVED lines=86> */
.L_x_7713:
        /* <DEDUP_REMOVED lines=20> */
[----:B-----5:R-:W-:Y:S05]  /*1a50*/  CALL.REL.NOINC `($__internal_13_$__cuda_sm20_div_rn_f64_full) ;  /* 0x000000d800c47944 */ /* 0x020fea0003c00000 */
[----:B------:R-:W-:-:S07]  /*1a60*/  IMAD.MOV.U32 R5, RZ, RZ, R3 ;  /* 0x000000ffff057224 */ /* 0x000fce00078e0003 */
.L_x_7716:
[----:B------:R-:W-:Y:S05]  /*1a70*/  BSYNC B3 ;  /* 0x0000000000037941 */ /* 0x000fea0003800000 */
.L_x_7715:
        /* <DEDUP_REMOVED lines=29> */
.L_x_7714:
[----:B------:R-:W-:Y:S05]  /*1c50*/  BSYNC B2 ;  /* 0x0000000000027941 */ /* 0x000fea0003800000 */
.L_x_7712:
        /* <DEDUP_REMOVED lines=23> */
[----:B-----5:R-:W-:Y:S05]  /*1dd0*/  CALL.REL.NOINC `($__internal_13_$__cuda_sm20_div_rn_f64_full) ;  /* 0x000000d400e47944 */ /* 0x020fea0003c00000 */
[----:B------:R-:W-:-:S07]  /*1de0*/  IMAD.MOV.U32 R5, RZ, RZ, R3 ;  /* 0x000000ffff057224 */ /* 0x000fce00078e0003 */
.L_x_7718:
[----:B------:R-:W-:Y:S05]  /*1df0*/  BSYNC B2 ;  /* 0x0000000000027941 */ /* 0x000fea0003800000 */
.L_x_7717:
[----:B------:R-:W-:Y:S01]  /*1e00*/  MOV R10, R4 ;  /* 0x00000004000a7202 */ /* 0x000fe20000000f00 */
[----:B------:R-:W-:-:S07]  /*1e10*/  IMAD.MOV.U32 R11, RZ, RZ, R5 ;  /* 0x000000ffff0b7224 */ /* 0x000fce00078e0005 */
.L_x_7709:
[----:B------:R-:W-:Y:S05]  /*1e20*/  BSYNC B1 ;  /* 0x0000000000017941 */ /* 0x000fea0003800000 */
.L_x_7708:
        /* <DEDUP_REMOVED lines=65> */
.L_x_7722:
[----:B------:R-:W-:Y:S05]  /*2240*/  BSYNC B0 ;  /* 0x0000000000007941 */ /* 0x000fea0003800000 */
.L_x_7721:
        /* <DEDUP_REMOVED lines=86> */
.L_x_7724:
        /* <DEDUP_REMOVED lines=20> */
[----:B------:R-:W-:Y:S05]  /*28f0*/  CALL.REL.NOINC `($__internal_13_$__cuda_sm20_div_rn_f64_full) ;  /* 0x000000cc001c7944 */ /* 0x000fea0003c00000 */
[----:B------:R-:W-:-:S07]  /*2900*/  IMAD.MOV.U32 R5, RZ, RZ, R3 ;  /* 0x000000ffff057224 */ /* 0x000fce00078e0003 */
.L_x_7727:
[----:B------:R-:W-:Y:S05]  /*2910*/  BSYNC B3 ;  /* 0x0000000000037941 */ /* 0x000fea0003800000 */
.L_x_7726:
        /* <DEDUP_REMOVED lines=29> */
.L_x_7725:
[----:B------:R-:W-:Y:S05]  /*2af0*/  BSYNC B2 ;  /* 0x0000000000027941 */ /* 0x000fea0003800000 */
.L_x_7723:
        /* <DEDUP_REMOVED lines=23> */
[----:B------:R-:W-:Y:S05]  /*2c70*/  CALL.REL.NOINC `($__internal_13_$__cuda_sm20_div_rn_f64_full) ;  /* 0x000000c8003c7944 */ /* 0x000fea0003c00000 */
[----:B------:R-:W-:-:S07]  /*2c80*/  IMAD.MOV.U32 R5, RZ, RZ, R3 ;  /* 0x000000ffff057224 */ /* 0x000fce00078e0003 */
.L_x_7729:
[----:B------:R-:W-:Y:S05]  /*2c90*/  BSYNC B2 ;  /* 0x0000000000027941 */ /* 0x000fea0003800000 */
.L_x_7728:
[----:B------:R-:W-:Y:S02]  /*2ca0*/  IMAD.MOV.U32 R12, RZ, RZ, R4 ;  /* 0x000000ffff0c7224 */ /* 0x000fe400078e0004 */
[----:B------:R-:W-:-:S07]  /*2cb0*/  IMAD.MOV.U32 R13, RZ, RZ, R5 ;  /* 0x000000ffff0d7224 */ /* 0x000fce00078e0005 */
.L_x_7720:
[----:B------:R-:W-:Y:S05]  /*2cc0*/  BSYNC B1 ;  /* 0x0000000000017941 */ /* 0x000fea0003800000 */
.L_x_7719:
        /* <DEDUP_REMOVED lines=65> */
.L_x_7733:
[----:B------:R-:W-:Y:S05]  /*30e0*/  BSYNC B0 ;  /* 0x0000000000007941 */ /* 0x000fea0003800000 */
.L_x_7732:
        /* <DEDUP_REMOVED lines=86> */
.L_x_7735:
        /* <DEDUP_REMOVED lines=20> */
[----:B------:R-:W-:Y:S05]  /*3790*/  CALL.REL.NOINC `($__internal_13_$__cuda_sm20_div_rn_f64_full) ;  /* 0x000000bc00747944 */ /* 0x000fea0003c00000 */
[----:B------:R-:W-:-:S07]  /*37a0*/  IMAD.MOV.U32 R5, RZ, RZ, R3 ;  /* 0x000000ffff057224 */ /* 0x000fce00078e0003 */
.L_x_7738:
[----:B------:R-:W-:Y:S05]  /*37b0*/  BSYNC B3 ;  /* 0x0000000000037941 */ /* 0x000fea0003800000 */
.L_x_7737:
        /* <DEDUP_REMOVED lines=29> */
.L_x_7736:
[----:B------:R-:W-:Y:S05]  /*3990*/  BSYNC B2 ;  /* 0x0000000000027941 */ /* 0x000fea0003800000 */
.L_x_7734:
        /* <DEDUP_REMOVED lines=23> */
[----:B------:R-:W-:Y:S05]  /*3b10*/  CALL.REL.NOINC `($__internal_13_$__cuda_sm20_div_rn_f64_full) ;  /* 0x000000b800947944 */ /* 0x000fea0003c00000 */
[----:B------:R-:W-:-:S07]  /*3b20*/  MOV R5, R3 ;  /* 0x0000000300057202 */ /* 0x000fce0000000f00 */
.L_x_7740:
[----:B------:R-:W-:Y:S05]  /*3b30*/  BSYNC B2 ;  /* 0x0000000000027941 */ /* 0x000fea0003800000 */
.L_x_7739:
[----:B------:R-:W-:Y:S02]  /*3b40*/  IMAD.MOV.U32 R14, RZ, RZ, R4 ;  /* 0x000000ffff0e7224 */ /* 0x000fe400078e0004 */
[----:B------:R-:W-:-:S07]  /*3b50*/  IMAD.MOV.U32 R15, RZ, RZ, R5 ;  /* 0x000000ffff0f7224 */ /* 0x000fce00078e0005 */
.L_x_7731:
[----:B------:R-:W-:Y:S05]  /*3b60*/  BSYNC B1 ;  /* 0x0000000000017941 */ /* 0x000fea0003800000 */
.L_x_7730:
        /* <DEDUP_REMOVED lines=65> */
.L_x_7744:
[----:B------:R-:W-:Y:S05]  /*3f80*/  BSYNC B0 ;  /* 0x0000000000007941 */ /* 0x000fea0003800000 */
.L_x_7743:
        /* <DEDUP_REMOVED lines=86> */
.L_x_7746:
        /* <DEDUP_REMOVED lines=21> */
[----:B------:R-:W-:-:S07]  /*4640*/  MOV R5, R3 ;  /* 0x0000000300057202 */ /* 0x000fce0000000f00 */
.L_x_7749:
[----:B------:R-:W-:Y:S05]  /*4650*/  BSYNC B3 ;  /* 0x0000000000037941 */ /* 0x000fea0003800000 */
.L_x_7748:
        /* <DEDUP_REMOVED lines=29> */
.L_x_7747:
[----:B------:R-:W-:Y:S05]  /*4830*/  BSYNC B2 ;  /* 0x0000000000027941 */ /* 0x000fea0003800000 */
.L_x_7745:
        /* <DEDUP_REMOVED lines=23> */
[----:B------:R-:W-:Y:S05]  /*49b0*/  CALL.REL.NOINC `($__internal_13_$__cuda_sm20_div_rn_f64_full) ;  /* 0x000000a800ec7944 */ /* 0x000fea0003c00000 */
[----:B------:R-:W-:-:S07]  /*49c0*/  IMAD.MOV.U32 R5, RZ, RZ, R3 ;  /* 0x000000ffff057224 */ /* 0x000fce00078e0003 */
.L_x_7751:
[----:B------:R-:W-:Y:S05]  /*49d0*/  BSYNC B2 ;  /* 0x0000000000027941 */ /* 0x000fea0003800000 */
.L_x_7750:
[----:B------:R-:W-:Y:S01]  /*49e0*/  IMAD.MOV.U32 R16, RZ, RZ, R4 ;  /* 0x000000ffff107224 */ /* 0x000fe200078e0004 */
[----:B------:R-:W-:-:S07]  /*49f0*/  MOV R17, R5 ;  /* 0x0000000500117202 */ /* 0x000fce0000000f00 */
.L_x_7742:
[----:B------:R-:W-:Y:S05]  /*4a00*/  BSYNC B1 ;  /* 0x0000000000017941 */ /* 0x000fea0003800000 */
.L_x_7741:
        /* <DEDUP_REMOVED lines=65> */
.L_x_7755:
[----:B------:R-:W-:Y:S05]  /*4e20*/  BSYNC B0 ;  /* 0x0000000000007941 */ /* 0x000fea0003800000 */
.L_x_7754:
        /* <DEDUP_REMOVED lines=86> */
.L_x_7757:
        /* <DEDUP_REMOVED lines=20> */
[----:B------:R-:W-:Y:S05]  /*54d0*/  CALL.REL.NOINC `($__internal_13_$__cuda_sm20_div_rn_f64_full) ;  /* 0x000000a000247944 */ /* 0x000fea0003c00000 */
[----:B------:R-:W-:-:S07]  /*54e0*/  IMAD.MOV.U32 R5, RZ, RZ, R3 ;  /* 0x000000ffff057224 */ /* 0x000fce00078e0003 */
.L_x_7760:
[----:B------:R-:W-:Y:S05]  /*54f0*/  BSYNC B3 ;  /* 0x0000000000037941 */ /* 0x000fea0003800000 */
.L_x_7759:
        /* <DEDUP_REMOVED lines=29> */
.L_x_7758:
[----:B------:R-:W-:Y:S05]  /*56d0*/  BSYNC B2 ;  /* 0x0000000000027941 */ /* 0x000fea0003800000 */
.L_x_7756:
        /* <DEDUP_REMOVED lines=25> */
.L_x_7762:
[----:B------:R-:W-:Y:S05]  /*5870*/  BSYNC B2 ;  /* 0x0000000000027941 */ /* 0x000fea0003800000 */
.L_x_7761:
[----:B------:R-:W-:Y:S02]  /*5880*/  IMAD.MOV.U32 R18, RZ, RZ, R4 ;  /* 0x000000ffff127224 */ /* 0x000fe400078e0004 */
[----:B------:R-:W-:-:S07]  /*5890*/  IMAD.MOV.U32 R19, RZ, RZ, R5 ;  /* 0x000000ffff137224 */ /* 0x000fce00078e0005 */
.L_x_7753:
[----:B------:R-:W-:Y:S05]  /*58a0*/  BSYNC B1 ;  /* 0x0000000000017941 */ /* 0x000fea0003800000 */
.L_x_7752:
        /* <DEDUP_REMOVED lines=65> */
.L_x_7766:
[----:B------:R-:W-:Y:S05]  /*5cc0*/  BSYNC B0 ;  /* 0x0000000000007941 */ /* 0x000fea0003800000 */
.L_x_7765:
        /* <DEDUP_REMOVED lines=86> */
.L_x_7768:
        /* <DEDUP_REMOVED lines=22> */
.L_x_7771:
[----:B------:R-:W-:Y:S05]  /*6390*/  BSYNC B3 ;  /* 0x0000000000037941 */ /* 0x000fea0003800000 */
.L_x_7770:
        /* <DEDUP_REMOVED lines=29> */
.L_x_7769:
[----:B------:R-:W-:Y:S05]  /*6570*/  BSYNC B2 ;  /* 0x0000000000027941 */ /* 0x000fea0003800000 */
.L_x_7767:
        /* <DEDUP_REMOVED lines=23> */
[----:B------:R-:W-:Y:S05]  /*66f0*/  CALL.REL.NOINC `($__internal_13_$__cuda_sm20_div_rn_f64_full) ;  /* 0x0000008c009c7944 */ /* 0x000fea0003c00000 */
[----:B------:R-:W-:-:S07]  /*6700*/  IMAD.MOV.U32 R5, RZ, RZ, R3 ;  /* 0x000000ffff057224 */ /* 0x000fce00078e0003 */
.L_x_7773:
[----:B------:R-:W-:Y:S05]  /*6710*/  BSYNC B2 ;  /* 0x0000000000027941 */ /* 0x000fea0003800000 */
.L_x_7772:
[----:B------:R-:W-:Y:S01]  /*6720*/  MOV R20, R4 ;  /* 0x0000000400147202 */ /* 0x000fe20000000f00 */
[----:B------:R-:W-:-:S07]  /*6730*/  IMAD.MOV.U32 R21, RZ, RZ, R5 ;  /* 0x000000ffff157224 */ /* 0x000fce00078e0005 */
.L_x_7764:
[----:B------:R-:W-:Y:S05]  /*6740*/  BSYNC B1 ;  /* 0x0000000000017941 */ /* 0x000fea0003800000 */
.L_x_7763:
        /* <DEDUP_REMOVED lines=65> */
.L_x_7777:
[----:B------:R-:W-:Y:S05]  /*6b60*/  BSYNC B0 ;  /* 0x0000000000007941 */ /* 0x000fea0003800000 */
.L_x_7776:
        /* <DEDUP_REMOVED lines=86> */
.L_x_7779:
        /* <DEDUP_REMOVED lines=22> */
.L_x_7782:
[----:B------:R-:W-:Y:S05]  /*7230*/  BSYNC B3 ;  /* 0x0000000000037941 */ /* 0x000fea0003800000 */
.L_x_7781:
        /* <DEDUP_REMOVED lines=29> */
.L_x_7780:
[----:B------:R-:W-:Y:S05]  /*7410*/  BSYNC B2 ;  /* 0x0000000000027941 */ /* 0x000fea0003800000 */
.L_x_7778:
        /* <DEDUP_REMOVED lines=25> */
.L_x_7784:
[----:B------:R-:W-:Y:S05]  /*75b0*/  BSYNC B2 ;  /* 0x0000000000027941 */ /* 0x000fea0003800000 */
.L_x_7783:
[----:B------:R-:W-:Y:S02]  /*75c0*/  IMAD.MOV.U32 R22, RZ, RZ, R4 ;  /* 0x000000ffff167224 */ /* 0x000fe400078e0004 */
[----:B------:R-:W-:-:S07]  /*75d0*/  IMAD.MOV.U32 R23, RZ, RZ, R5 ;  /* 0x000000ffff177224 */ /* 0x000fce00078e0005 */
.L_x_7775:
[----:B------:R-:W-:Y:S05]  /*75e0*/  BSYNC B1 ;  /* 0x0000000000017941 */ /* 0x000fea0003800000 */
.L_x_7774:
        /* <DEDUP_REMOVED lines=9> */
.L_x_7696:
        /* <DEDUP_REMOVED lines=22> */
.L_x_7786:
[----:B------:R-:W-:Y:S05]  /*77e0*/  BSYNC B0 ;  /* 0x0000000000007941 */ /* 0x000fea0003800000 */
.L_x_7785:
        /* <DEDUP_REMOVED lines=15> */
.L_x_7788:
[----:B------:R-:W-:Y:S05]  /*78e0*/  BSYNC B0 ;  /* 0x0000000000007941 */ /* 0x000fea0003800000 */
.L_x_7787:
        /* <DEDUP_REMOVED lines=88> */
.L_x_7792:
[----:B------:R-:W-:Y:S05]  /*7e70*/  BSYNC B0 ;  /* 0x0000000000007941 */ /* 0x000fea0003800000 */
.L_x_7791:
        /* <DEDUP_REMOVED lines=86> */
.L_x_7794:
        /* <DEDUP_REMOVED lines=22> */
.L_x_7797:
[----:B------:R-:W-:Y:S05]  /*8540*/  BSYNC B3 ;  /* 0x0000000000037941 */ /* 0x000fea0003800000 */
.L_x_7796:
        /* <DEDUP_REMOVED lines=29> */
.L_x_7795:
[----:B------:R-:W-:Y:S05]  /*8720*/  BSYNC B2 ;  /* 0x0000000000027941 */ /* 0x000fea0003800000 */
.L_x_7793:
        /* <DEDUP_REMOVED lines=25> */
.L_x_7799:
[----:B------:R-:W-:Y:S05]  /*88c0*/  BSYNC B2 ;  /* 0x0000000000027941 */ /* 0x000fea0003800000 */
.L_x_7798:
[----:B------:R-:W-:Y:S01]  /*88d0*/  MOV R16, R4 ;  /* 0x0000000400107202 */ /* 0x000fe20000000f00 */
[----:B------:R-:W-:-:S07]  /*88e0*/  IMAD.MOV.U32 R17, RZ, RZ, R5 ;  /* 0x000000ffff117224 */ /* 0x000fce00078e0005 */
.L_x_7790:
[----:B------:R-:W-:Y:S05]  /*88f0*/  BSYNC B1 ;  /* 0x0000000000017941 */ /* 0x000fea0003800000 */
.L_x_7789:
        /* <DEDUP_REMOVED lines=70> */
.L_x_7803:
[----:B------:R-:W-:Y:S05]  /*8d60*/  BSYNC B0 ;  /* 0x0000000000007941 */ /* 0x000fea0003800000 */
.L_x_7802:
        /* <DEDUP_REMOVED lines=86> */
.L_x_7805:
        /* <DEDUP_REMOVED lines=22> */
.L_x_7808:
[----:B------:R-:W-:Y:S05]  /*9430*/  BSYNC B3 ;  /* 0x0000000000037941 */ /* 0x000fea0003800000 */
.L_x_7807:
        /* <DEDUP_REMOVED lines=29> */
.L_x_7806:
[----:B------:R-:W-:Y:S05]  /*9610*/  BSYNC B2 ;  /* 0x0000000000027941 */ /* 0x000fea0003800000 */
.L_x_7804:
        /* <DEDUP_REMOVED lines=24> */
[----:B------:R-:W-:-:S07]  /*97a0*/  MOV R5, R3 ;  /* 0x0000000300057202 */ /* 0x000fce0000000f00 */
.L_x_7810:
[----:B------:R-:W-:Y:S05]  /*97b0*/  BSYNC B2 ;  /* 0x0000000000027941 */ /* 0x000fea0003800000 */
.L_x_7809:
[----:B------:R-:W-:Y:S02]  /*97c0*/  IMAD.MOV.U32 R22, RZ, RZ, R4 ;  /* 0x000000ffff167224 */ /* 0x000fe400078e0004 */
[----:B------:R-:W-:-:S07]  /*97d0*/  IMAD.MOV.U32 R23, RZ, RZ, R5 ;  /* 0x000000ffff177224 */ /* 0x000fce00078e0005 */
.L_x_7801:
[----:B------:R-:W-:Y:S05]  /*97e0*/  BSYNC B1 ;  /* 0x0000000000017941 */ /* 0x000fea0003800000 */
.L_x_7800:
        /* <DEDUP_REMOVED lines=70> */
.L_x_7814:
[----:B------:R-:W-:Y:S05]  /*9c50*/  BSYNC B0 ;  /* 0x0000000000007941 */ /* 0x000fea0003800000 */
.L_x_7813:
        /* <DEDUP_REMOVED lines=86> */
.L_x_7816:
        /* <DEDUP_REMOVED lines=22> */
.L_x_7819:
[----:B------:R-:W-:Y:S05]  /*a320*/  BSYNC B3 ;  /* 0x0000000000037941 */ /* 0x000fea0003800000 */
.L_x_7818:
        /* <DEDUP_REMOVED lines=29> */
.L_x_7817:
[----:B------:R-:W-:Y:S05]  /*a500*/  BSYNC B2 ;  /* 0x0000000000027941 */ /* 0x000fea0003800000 */
.L_x_7815:
        /* <DEDUP_REMOVED lines=25> */
.L_x_7821:
[----:B------:R-:W-:Y:S05]  /*a6a0*/  BSYNC B2 ;  /* 0x0000000000027941 */ /* 0x000fea0003800000 */
.L_x_7820:
[----:B------:R-:W-:Y:S01]  /*a6b0*/  MOV R10, R4 ;  /* 0x00000004000a7202 */ /* 0x000fe20000000f00 */
[----:B------:R-:W-:-:S07]  /*a6c0*/  IMAD.MOV.U32 R11, RZ, RZ, R5 ;  /* 0x000000ffff0b7224 */ /* 0x000fce00078e0005 */
.L_x_7812:
[----:B------:R-:W-:Y:S05]  /*a6d0*/  BSYNC B1 ;  /* 0x0000000000017941 */ /* 0x000fea0003800000 */
.L_x_7811:
        /* <DEDUP_REMOVED lines=70> */
.L_x_7825:
[----:B------:R-:W-:Y:S05]  /*ab40*/  BSYNC B0 ;  /* 0x0000000000007941 */ /* 0x000fea0003800000 */
.L_x_7824:
        /* <DEDUP_REMOVED lines=86> */
.L_x_7827:
        /* <DEDUP_REMOVED lines=22> */
.L_x_7830:
[----:B------:R-:W-:Y:S05]  /*b210*/  BSYNC B3 ;  /* 0x0000000000037941 */ /* 0x000fea0003800000 */
.L_x_7829:
        /* <DEDUP_REMOVED lines=29> */
.L_x_7828:
[----:B------:R-:W-:Y:S05]  /*b3f0*/  BSYNC B2 ;  /* 0x0000000000027941 */ /* 0x000fea0003800000 */
.L_x_7826:
        /* <DEDUP_REMOVED lines=25> */
.L_x_7832:
[----:B------:R-:W-:Y:S05]  /*b590*/  BSYNC B2 ;  /* 0x0000000000027941 */ /* 0x000fea0003800000 */
.L_x_7831:
[----:B------:R-:W-:Y:S01]  /*b5a0*/  IMAD.MOV.U32 R8, RZ, RZ, R4 ;  /* 0x000000ffff087224 */ /* 0x000fe200078e0004 */
[----:B------:R-:W-:-:S07]  /*b5b0*/  MOV R9, R5 ;  /* 0x0000000500097202 */ /* 0x000fce0000000f00 */
.L_x_7823:
[----:B------:R-:W-:Y:S05]  /*b5c0*/  BSYNC B1 ;  /* 0x0000000000017941 */ /* 0x000fea0003800000 */
.L_x_7822:
        /* <DEDUP_REMOVED lines=70> */
.L_x_7836:
[----:B------:R-:W-:Y:S05]  /*ba30*/  BSYNC B0 ;  /* 0x0000000000007941 */ /* 0x000fea0003800000 */
.L_x_7835:
        /* <DEDUP_REMOVED lines=86> */
.L_x_7838:
        /* <DEDUP_REMOVED lines=22> */
.L_x_7841:
[----:B------:R-:W-:Y:S05]  /*c100*/  BSYNC B3 ;  /* 0x0000000000037941 */ /* 0x000fea0003800000 */
.L_x_7840:
        /* <DEDUP_REMOVED lines=29> */
.L_x_7839:
[----:B------:R-:W-:Y:S05]  /*c2e0*/  BSYNC B2 ;  /* 0x0000000000027941 */ /* 0x000fea0003800000 */
.L_x_7837:
        /* <DEDUP_REMOVED lines=25> */
.L_x_7843:
[----:B------:R-:W-:Y:S05]  /*c480*/  BSYNC B2 ;  /* 0x0000000000027941 */ /* 0x000fea0003800000 */
.L_x_7842:
[----:B------:R-:W-:Y:S02]  /*c490*/  IMAD.MOV.U32 R14, RZ, RZ, R4 ;  /* 0x000000ffff0e7224 */ /* 0x000fe400078e0004 */
[----:B------:R-:W-:-:S07]  /*c4a0*/  IMAD.MOV.U32 R15, RZ, RZ, R5 ;  /* 0x000000ffff0f7224 */ /* 0x000fce00078e0005 */
.L_x_7834:
[----:B------:R-:W-:Y:S05]  /*c4b0*/  BSYNC B1 ;  /* 0x0000000000017941 */ /* 0x000fea0003800000 */
.L_x_7833:
        /* <DEDUP_REMOVED lines=70> */
.L_x_7847:
[----:B------:R-:W-:Y:S05]  /*c920*/  BSYNC B0 ;  /* 0x0000000000007941 */ /* 0x000fea0003800000 */
.L_x_7846:
        /* <DEDUP_REMOVED lines=86> */
.L_x_7849:
        /* <DEDUP_REMOVED lines=22> */
.L_x_7852:
[----:B------:R-:W-:Y:S05]  /*cff0*/  BSYNC B3 ;  /* 0x0000000000037941 */ /* 0x000fea0003800000 */
.L_x_7851:
        /* <DEDUP_REMOVED lines=29> */
.L_x_7850:
[----:B------:R-:W-:Y:S05]  /*d1d0*/  BSYNC B2 ;  /* 0x0000000000027941 */ /* 0x000fea0003800000 */
.L_x_7848:
        /* <DEDUP_REMOVED lines=25> */
.L_x_7854:
[----:B------:R-:W-:Y:S05]  /*d370*/  BSYNC B2 ;  /* 0x0000000000027941 */ /* 0x000fea0003800000 */
.L_x_7853:
[----:B------:R-:W-:Y:S02]  /*d380*/  IMAD.MOV.U32 R12, RZ, RZ, R4 ;  /* 0x000000ffff0c7224 */ /* 0x000fe400078e0004 */
[----:B------:R-:W-:-:S07]  /*d390*/  IMAD.MOV.U32 R13, RZ, RZ, R5 ;  /* 0x000000ffff0d7224 */ /* 0x000fce00078e0005 */
.L_x_7845:
[----:B------:R-:W-:Y:S05]  /*d3a0*/  BSYNC B1 ;  /* 0x0000000000017941 */ /* 0x000fea0003800000 */
.L_x_7844:
        /* <DEDUP_REMOVED lines=70> */
.L_x_7858:
[----:B------:R-:W-:Y:S05]  /*d810*/  BSYNC B0 ;  /* 0x0000000000007941 */ /* 0x000fea0003800000 */
.L_x_7857:
        /* <DEDUP_REMOVED lines=86> */
.L_x_7860:
        /* <DEDUP_REMOVED lines=22> */
.L_x_7863:
[----:B------:R-:W-:Y:S05]  /*dee0*/  BSYNC B3 ;  /* 0x0000000000037941 */ /* 0x000fea0003800000 */
.L_x_7862:
        /* <DEDUP_REMOVED lines=29> */
.L_x_7861:
[----:B------:R-:W-:Y:S05]  /*e0c0*/  BSYNC B2 ;  /* 0x0000000000027941 */ /* 0x000fea0003800000 */
.L_x_7859:
        /* <DEDUP_REMOVED lines=25> */
.L_x_7865:
[----:B------:R-:W-:Y:S05]  /*e260*/  BSYNC B2 ;  /* 0x0000000000027941 */ /* 0x000fea0003800000 */
.L_x_7864:
[----:B------:R-:W-:Y:S01]  /*e270*/  MOV R18, R4 ;  /* 0x0000000400127202 */ /* 0x000fe20000000f00 */
[----:B------:R-:W-:-:S07]  /*e280*/  IMAD.MOV.U32 R19, RZ, RZ, R5 ;  /* 0x000000ffff137224 */ /* 0x000fce00078e0005 */
.L_x_7856:
[----:B------:R-:W-:Y:S05]  /*e290*/  BSYNC B1 ;  /* 0x0000000000017941 */ /* 0x000fea0003800000 */
.L_x_7855:
        /* <DEDUP_REMOVED lines=70> */
.L_x_7869:
[----:B------:R-:W-:Y:S05]  /*e700*/  BSYNC B0 ;  /* 0x0000000000007941 */ /* 0x000fea0003800000 */
.L_x_7868:
        /* <DEDUP_REMOVED lines=86> */
.L_x_7871:
        /* <DEDUP_REMOVED lines=22> */
.L_x_7874:
[----:B------:R-:W-:Y:S05]  /*edd0*/  BSYNC B3 ;  /* 0x0000000000037941 */ /* 0x000fea0003800000 */
.L_x_7873:
        /* <DEDUP_REMOVED lines=29> */
.L_x_7872:
[----:B------:R-:W-:Y:S05]  /*efb0*/  BSYNC B2 ;  /* 0x0000000000027941 */ /* 0x000fea0003800000 */
.L_x_7870:
        /* <DEDUP_REMOVED lines=25> */
.L_x_7876:
[----:B------:R-:W-:Y:S05]  /*f150*/  BSYNC B2 ;  /* 0x0000000000027941 */ /* 0x000fea0003800000 */
.L_x_7875:
[----:B------:R-:W-:Y:S01]  /*f160*/  IMAD.MOV.U32 R20, RZ, RZ, R4 ;  /* 0x000000ffff147224 */ /* 0x000fe200078e0004 */
[----:B------:R-:W-:-:S07]  /*f170*/  MOV R21, R5 ;  /* 0x0000000500157202 */ /* 0x000fce0000000f00 */
.L_x_7867:
[----:B------:R-:W-:Y:S05]  /*f180*/  BSYNC B1 ;  /* 0x0000000000017941 */ /* 0x000fea0003800000 */
.L_x_7866:
        /* <DEDUP_REMOVED lines=24> */
.L_x_7879:
[----:B------:R-:W-:-:S13]  /*f310*/  ISETP.GE.AND P0, PT, R3, R24, PT ;  /* 0x000000180300720c */ /* 0x000fda0003f06270 */
[----:B------:R-:W-:Y:S05]  /*f320*/  @P0 BRA `(.L_x_7881) ;  /* 0x0000000000300947 */ /* 0x000fea0003800000 */
[----:B0-----:R-:W0:Y:S01]  /*f330*/  LDC.64 R4, c[0x0][0x230] ;  /* 0x00008c00ff047b82 */ /* 0x001e220000000a00 */
[----:B------:R-:W-:Y:S01]  /*f340*/  IADD3 R7, R0, R3, RZ ;  /* 0x0000000300077210 */ /* 0x000fe20007ffe0ff */
[----:B------:R-:W-:-:S04]  /*f350*/  VIADD R3, R3, 0x80 ;  /* 0x0000008003037836 */ /* 0x000fc80000000000 */
[----:B0-----:R-:W-:-:S05]  /*f360*/  IMAD.WIDE.U32 R4, R7, 0x8, R4 ;  /* 0x0000000807047825 */ /* 0x001fca00078e0004 */
[----:B------:R1:W-:Y:S02]  /*f370*/  STG.E.64 desc[UR4][R4.64], R8 ;  /* 0x0000000804007986 */ /* 0x0003e4000c101b04 */
.L_x_7880:
[----:B------:R-:W-:-:S13]  /*f380*/  ISETP.GE.AND P0, PT, R3, R24, PT ;  /* 0x000000180300720c */ /* 0x000fda0003f06270 */
[----:B------:R-:W-:Y:S05]  /*f390*/  @P0 BRA `(.L_x_7882) ;  /* 0x0000000000340947 */ /* 0x000fea0003800000 */
[----:B01----:R-:W0:Y:S01]  /*f3a0*/  LDC.64 R4, c[0x0][0x230] ;  /* 0x00008c00ff047b82 */ /* 0x003e220000000a00 */
[----:B------:R-:W-:Y:S02]  /*f3b0*/  IMAD.IADD R7, R0, 0x1, R3 ;  /* 0x0000000100077824 */ /* 0x000fe400078e0203 */
[----:B------:R-:W-:Y:S02]  /*f3c0*/  VIADD R3, R3, 0x80 ;  /* 0x0000008003037836 */ /* 0x000fe40000000000 */
[----:B0-----:R-:W-:-:S05]  /*f3d0*/  IMAD.WIDE.U32 R4, R7, 0x8, R4 ;  /* 0x0000000807047825 */ /* 0x001fca00078e0004 */
[----:B------:R1:W-:Y:S02]  /*f3e0*/  STG.E.64 desc[UR4][R4.64], R14 ;  /* 0x0000000e04007986 */ /* 0x0003e4000c101b04 */
.L_x_7881:
        /* <DEDUP_REMOVED lines=8> */
.L_x_7882:
[----:B------:R-:W-:Y:S05]  /*f470*/  BSYNC B1 ;  /* 0x0000000000017941 */ /* 0x000fea0003800000 */
.L_x_7878:
[----:B------:R-:W-:-:S13]  /*f480*/  ISETP.GE.AND P0, PT, R3, R24, PT ;  /* 0x000000180300720c */ /* 0x000fda0003f06270 */
[----:B012---:R-:W0:Y:S01]  /*f490*/  @!P0 LDC.64 R4, c[0x0][0x230] ;  /* 0x00008c00ff048b82 */ /* 0x007e220000000a00 */
[----:B------:R-:W-:Y:S02]  /*f4a0*/  @!P0 IMAD.IADD R7, R0, 0x1, R3 ;  /* 0x0000000100078824 */ /* 0x000fe400078e0203 */
[----:B------:R-:W-:Y:S02]  /*f4b0*/  @!P0 VIADD R3, R3, 0x80 ;  /* 0x0000008003038836 */ /* 0x000fe40000000000 */
[----:B0-----:R-:W-:-:S05]  /*f4c0*/  @!P0 IMAD.WIDE.U32 R4, R7, 0x8, R4 ;  /* 0x0000000807048825 */ /* 0x001fca00078e0004 */
[----:B------:R2:W-:Y:S02]  /*f4d0*/  @!P0 STG.E.64 desc[UR4][R4.64], R18 ;  /* 0x0000001204008986 */ /* 0x0005e4000c101b04 */
.L_x_7883:
[----:B------:R-:W-:Y:S05]  /*f4e0*/  BSYNC B0 ;  /* 0x0000000000007941 */ /* 0x000fea0003800000 */
.L_x_7877:
        /* <DEDUP_REMOVED lines=8> */
        .weak           $__internal_13_$__cuda_sm20_div_rn_f64_full
        .type           $__internal_13_$__cuda_sm20_div_rn_f64_full,@function
        .size           $__internal_13_$__cuda_sm20_div_rn_f64_full,(.L_x_7903 - $__internal_13_$__cuda_sm20_div_rn_f64_full)
$__internal_13_$__cuda_sm20_div_rn_f64_full:
        /* <DEDUP_REMOVED lines=72> */
.L_x_7885:
        /* <DEDUP_REMOVED lines=17> */
.L_x_7888:
[----:B------:R-:W-:Y:S01]  /*fb00*/  LOP3.LUT R3, R27, 0x80000, RZ, 0xfc, !PT ;  /* 0x000800001b037812 */ /* 0x000fe200078efcff */
[----:B------:R-:W-:-:S03]  /*fb10*/  IMAD.MOV.U32 R36, RZ, RZ, R26 ;  /* 0x000000ffff247224 */ /* 0x000fc600078e001a */
[----:B------:R-:W-:Y:S01]  /*fb20*/  MOV R37, R3 ;  /* 0x0000000300257202 */ /* 0x000fe20000000f00 */
[----:B------:R-:W-:Y:S06]  /*fb30*/  BRA `(.L_x_7886) ;  /* 0x00000000000c7947 */ /* 0x000fec0003800000 */
.L_x_7887:
[----:B------:R-:W-:Y:S01]  /*fb40*/  LOP3.LUT R3, R31, 0x80000, RZ, 0xfc, !PT ;  /* 0x000800001f037812 */ /* 0x000fe200078efcff */
[----:B------:R-:W-:-:S04]  /*fb50*/  IMAD.MOV.U32 R36, RZ, RZ, R30 ;  /* 0x000000ffff247224 */ /* 0x000fc800078e001e */
[----:B------:R-:W-:-:S07]  /*fb60*/  IMAD.MOV.U32 R37, RZ, RZ, R3 ;  /* 0x000000ffff257224 */ /* 0x000fce00078e0003 */
.L_x_7886:
[----:B------:R-:W-:Y:S05]  /*fb70*/  BSYNC B0 ;  /* 0x0000000000007941 */ /* 0x000fea0003800000 */
.L_x_7884:
[----:B------:R-:W-:Y:S01]  /*fb80*/  IMAD.MOV.U32 R6, RZ, RZ, R2 ;  /* 0x000000ffff067224 */ /* 0x000fe200078e0002 */
[----:B------:R-:W-:Y:S01]  /*fb90*/  MOV R3, R37 ;  /* 0x0000002500037202 */ /* 0x000fe20000000f00 */
[----:B------:R-:W-:Y:S02]  /*fba0*/  IMAD.MOV.U32 R7, RZ, RZ, 0x0 ;  /* 0x00000000ff077424 */ /* 0x000fe400078e00ff */
[----:B------:R-:W-:Y:S02]  /*fbb0*/  IMAD.MOV.U32 R4, RZ, RZ, R36 ;  /* 0x000000ffff047224 */ /* 0x000fe400078e0024 */
[----:B------:R-:W-:Y:S05]  /*fbc0*/  RET.REL.NODEC R6 `(_ZN2at6native29vectorized_elementwise_kernelILi8EZZZNS0_65_GLOBAL__N__cd49fe81_27_ActivationSoftplusKernel_cu_1520ed90_292715softplus_kernelERNS_18TensorIteratorBaseERKN3c106ScalarES8_ENKUlvE_clEvENKUlvE_clEvEUldE_St5arrayIPcLm2EEEEviT0_T1_) ;  /* 0xffffff04060c7950 */ /* 0x000fea0003c3ffff */
.L_x_7889:
        /* <DEDUP_REMOVED lines=11> */
.L_x_7903:


//--------------------- .nv.global.init           --------------------------
	.section	.nv.global.init,"aw",@progbits
.nv.global.init:
	.type		$str$6,@object
	.size		$str$6,(__unnamed_1 - $str$6)
$str$6:
        /*0000*/ 	.byte	0x66, 0x61, 0x6c, 0x73, 0x65, 0x00
	.type		__unnamed_1,@object
	.size		__unnamed_1,(__unnamed_5 - __unnamed_1)
__unnamed_1:
        /*0006*/ 	.byte	0x66, 0x65, 0x74, 0x63, 0x68, 0x5f, 0x61, 0x6e, 0x64, 0x5f, 0x63, 0x61, 0x73, 0x74, 0x00
	.type		__unnamed_5,@object
	.size		__unnamed_5,(__unnamed_3 - __unnamed_5)
__unnamed_5:
        /*0015*/ 	.byte	0x66, 0x65, 0x74, 0x63, 0x68, 0x5f, 0x61, 0x6e, 0x64, 0x5f, 0x63, 0x61, 0x73, 0x74, 0x00
	.type		__unnamed_3,@object
	.size		__unnamed_3,(__unnamed_7 - __unnamed_3)
__unnamed_3:
        /*0024*/ 	.byte	0x66, 0x65, 0x74, 0x63, 0x68, 0x5f, 0x61, 0x6e, 0x64, 0x5f, 0x63, 0x61, 0x73, 0x74, 0x00
	.type		__unnamed_7,@object
	.size		__unnamed_7,(__unnamed_2 - __unnamed_7)
__unnamed_7:
        /*0033*/ 	.byte	0x66, 0x65, 0x74, 0x63, 0x68, 0x5f, 0x61, 0x6e, 0x64, 0x5f, 0x63, 0x61, 0x73, 0x74, 0x00
	.type		__unnamed_2,@object
	.size		__unnamed_2,(__unnamed_6 - __unnamed_2)
__unnamed_2:
        /*0042*/ 	.byte	0x63, 0x61, 0x73, 0x74, 0x5f, 0x61, 0x6e, 0x64, 0x5f, 0x73, 0x74, 0x6f, 0x72, 0x65, 0x00
	.type		__unnamed_6,@object
	.size		__unnamed_6,(__unnamed_4 - __unnamed_6)
__unnamed_6:
        /*0051*/ 	.byte	0x63, 0x61, 0x73, 0x74, 0x5f, 0x61, 0x6e, 0x64, 0x5f, 0x73, 0x74, 0x6f, 0x72, 0x65, 0x00
	.type		__unnamed_4,@object
	.size		__unnamed_4,(__unnamed_8 - __unnamed_4)
__unnamed_4:
        /*0060*/ 	.byte	0x63, 0x61, 0x73, 0x74, 0x5f, 0x61, 0x6e, 0x64, 0x5f, 0x73, 0x74, 0x6f, 0x72, 0x65, 0x00
	.type		__unnamed_8,@object
	.size		__unnamed_8,($str$7 - __unnamed_8)
__unnamed_8:
        /*006f*/ 	.byte	0x63, 0x61, 0x73, 0x74, 0x5f, 0x61, 0x6e, 0x64, 0x5f, 0x73, 0x74, 0x6f, 0x72, 0x65, 0x00
	.type		$str$7,@object
	.size		$str$7,(.L_37 - $str$7)
$str$7:
        /*007e*/ 	.byte	0x2f, 0x72, 0x6f, 0x6f, 0x74, 0x2f, 0x2e, 0x70, 0x79, 0x65, 0x6e, 0x76, 0x2f, 0x76, 0x65, 0x72
        /*008e*/ 	.byte	0x73, 0x69, 0x6f, 0x6e, 0x73, 0x2f, 0x33, 0x2e, 0x31, 0x33, 0x2e, 0x31, 0x32, 0x2f, 0x6c, 0x69
        /*009e*/ 	.byte	0x62, 0x2f, 0x70, 0x79, 0x74, 0x68, 0x6f, 0x6e, 0x33, 0x2e, 0x31, 0x33, 0x2f, 0x73, 0x69, 0x74
        /*00ae*/ 	.byte	0x65, 0x2d, 0x70, 0x61, 0x63, 0x6b, 0x61, 0x67, 0x65, 0x73, 0x2f, 0x74, 0x6f, 0x72, 0x63, 0x68
        /*00be*/ 	.byte	0x2f, 0x69, 0x6e, 0x63, 0x6c, 0x75, 0x64, 0x65, 0x2f, 0x63, 0x31, 0x30, 0x2f, 0x63, 0x6f, 0x72
        /*00ce*/ 	.byte	0x65, 0x2f, 0x44, 0x79, 0x6e, 0x61, 0x6d, 0x69, 0x63, 0x43, 0x61, 0x73, 0x74, 0x2e, 0x68, 0x00
.L_37:


//--------------------- .nv.shared.reserved.0     --------------------------
	.section	.nv.shared.reserved.0,"aw",@nobits
	.weak		__nv_reservedSMEM_offset_0_alias
	.size		__nv_reservedSMEM_offset_0_alias, 0, 0
	.other		__nv_reservedSMEM_offset_0_alias,@"STO_CUDA_RESERVED_SHARED STV_DEFAULT"
__nv_reservedSMEM_offset_0_alias:
	.zero		0


//--------------------- .nv.global                --------------------------
	.section	.nv.global,"aw",@nobits
.nv.global:
	.type		_ZN63_INTERNAL_cd49fe81_27_ActivationSoftplusKernel_cu_1520ed90_29274cuda3std3__48in_placeE,@object
	.size		_ZN63_INTERNAL_cd49fe81_27_ActivationSoftplusKernel_cu_1520ed90_29274cuda3std3__48in_placeE,(_ZN63_INTERNAL_cd49fe81_27_ActivationSoftplusKernel_cu_1520ed90_29274cuda3std6ranges3__45__cpo8distanceE - _ZN63_INTERNAL_cd49fe81_27_ActivationSoftplusKernel_cu_1520ed90_29274cuda3std3__48in_placeE)
_ZN63_INTERNAL_cd49fe81_27_ActivationSoftplusKernel_cu_1520ed90_29274cuda3std3__48in_placeE:
	.zero		1
	.type		_ZN63_INTERNAL_cd49fe81_27_ActivationSoftplusKernel_cu_1520ed90_29274cuda3std6ranges3__45__cpo8distanceE,@object
	.size		_ZN63_INTERNAL_cd49fe81_27_ActivationSoftplusKernel_cu_1520ed90_29274cuda3std6ranges3__45__cpo8distanceE,(_ZN63_INTERNAL_cd49fe81_27_ActivationSoftplusKernel_cu_1520ed90_29274cuda3std3__45__cpo3endE - _ZN63_INTERNAL_cd49fe81_27_ActivationSoftplusKernel_cu_1520ed90_29274cuda3std6ranges3__45__cpo8distanceE)
_ZN63_INTERNAL_cd49fe81_27_ActivationSoftplusKernel_cu_1520ed90_29274cuda3std6ranges3__45__cpo8distanceE:
	.zero		1
	.type		_ZN63_INTERNAL_cd49fe81_27_ActivationSoftplusKernel_cu_1520ed90_29274cuda3std3__45__cpo3endE,@object
	.size		_ZN63_INTERNAL_cd49fe81_27_ActivationSoftplusKernel_cu_1520ed90_29274cuda3std3__45__cpo3endE,(_ZN63_INTERNAL_cd49fe81_27_ActivationSoftplusKernel_cu_1520ed90_29274cuda3std6ranges3__45__cpo7advanceE - _ZN63_INTERNAL_cd49fe81_27_ActivationSoftplusKernel_cu_1520ed90_29274cuda3std3__45__cpo3endE)
_ZN63_INTERNAL_cd49fe81_27_ActivationSoftplusKernel_cu_1520ed90_29274cuda3std3__45__cpo3endE:
	.zero		1
	.type		_ZN63_INTERNAL_cd49fe81_27_ActivationSoftplusKernel_cu_1520ed90_29274cuda3std6ranges3__45__cpo7advanceE,@object
	.size		_ZN63_INTERNAL_cd49fe81_27_ActivationSoftplusKernel_cu_1520ed90_29274cuda3std6ranges3__45__cpo7advanceE,(_ZN63_INTERNAL_cd49fe81_27_ActivationSoftplusKernel_cu_1520ed90_29274cuda3std3__45__cpo4rendE - _ZN63_INTERNAL_cd49fe81_27_ActivationSoftplusKernel_cu_1520ed90_29274cuda3std6ranges3__45__cpo7advanceE)
_ZN63_INTERNAL_cd49fe81_27_ActivationSoftplusKernel_cu_1520ed90_29274cuda3std6ranges3__45__cpo7advanceE:
	.zero		1
	.type		_ZN63_INTERNAL_cd49fe81_27_ActivationSoftplusKernel_cu_1520ed90_29274cuda3std3__45__cpo4rendE,@object
	.size		_ZN63_INTERNAL_cd49fe81_27_ActivationSoftplusKernel_cu_1520ed90_29274cuda3std3__45__cpo4rendE,(_ZN63_INTERNAL_cd49fe81_27_ActivationSoftplusKernel_cu_1520ed90_29274cuda3std6ranges3__45__cpo4dataE - _ZN63_INTERNAL_cd49fe81_27_ActivationSoftplusKernel_cu_1520ed90_29274cuda3std3__45__cpo4rendE)
_ZN63_INTERNAL_cd49fe81_27_ActivationSoftplusKernel_cu_1520ed90_29274cuda3std3__45__cpo4rendE:
	.zero		1
	.type		_ZN63_INTERNAL_cd49fe81_27_ActivationSoftplusKernel_cu_1520ed90_29274cuda3std6ranges3__45__cpo4dataE,@object
	.size		_ZN63_INTERNAL_cd49fe81_27_ActivationSoftplusKernel_cu_1520ed90_29274cuda3std6ranges3__45__cpo4dataE,(_ZN63_INTERNAL_cd49fe81_27_ActivationSoftplusKernel_cu_1520ed90_29274cuda3std6ranges3__45__cpo5beginE - _ZN63_INTERNAL_cd49fe81_27_ActivationSoftplusKernel_cu_1520ed90_29274cuda3std6ranges3__45__cpo4dataE)
_ZN63_INTERNAL_cd49fe81_27_ActivationSoftplusKernel_cu_1520ed90_29274cuda3std6ranges3__45__cpo4dataE:
	.zero		1
	.type		_ZN63_INTERNAL_cd49fe81_27_ActivationSoftplusKernel_cu_1520ed90_29274cuda3std6ranges3__45__cpo5beginE,@object
	.size		_ZN63_INTERNAL_cd49fe81_27_ActivationSoftplusKernel_cu_1520ed90_29274cuda3std6ranges3__45__cpo5beginE,(_ZN63_INTERNAL_cd49fe81_27_ActivationSoftplusKernel_cu_1520ed90_29274cuda3std3__45__cpo5crendE - _ZN63_INTERNAL_cd49fe81_27_ActivationSoftplusKernel_cu_1520ed90_29274cuda3std6ranges3__45__cpo5beginE)
_ZN63_INTERNAL_cd49fe81_27_ActivationSoftplusKernel_cu_1520ed90_29274cuda3std6ranges3__45__cpo5beginE:
	.zero		1
	.type		_ZN63_INTERNAL_cd49fe81_27_ActivationSoftplusKernel_cu_1520ed90_29274cuda3std3__45__cpo5crendE,@object
	.size		_ZN63_INTERNAL_cd49fe81_27_ActivationSoftplusKernel_cu_1520ed90_29274cuda3std3__45__cpo5crendE,(_ZN63_INTERNAL_cd49fe81_27_ActivationSoftplusKernel_cu_1520ed90_29274cuda3std6ranges3__45__cpo4sizeE - _ZN63_INTERNAL_cd49fe81_27_ActivationSoftplusKernel_cu_1520ed90_29274cuda3std3__45__cpo5crendE)
_ZN63_INTERNAL_cd49fe81_27_ActivationSoftplusKernel_cu_1520ed90_29274cuda3std3__45__cpo5crendE:
	.zero		1
	.type		_ZN63_INTERNAL_cd49fe81_27_ActivationSoftplusKernel_cu_1520ed90_29274cuda3std6ranges3__45__cpo4sizeE,@object
	.size		_ZN63_INTERNAL_cd49fe81_27_ActivationSoftplusKernel_cu_1520ed90_29274cuda3std6ranges3__45__cpo4sizeE,(_ZN63_INTERNAL_cd49fe81_27_ActivationSoftplusKernel_cu_1520ed90_29274cuda3std3__465_GLOBAL__N__cd49fe81_27_ActivationSoftplusKernel_cu_1520ed90_29276ignoreE - _ZN63_INTERNAL_cd49fe81_27_ActivationSoftplusKernel_cu_1520ed90_29274cuda3std6ranges3__45__cpo4sizeE)
_ZN63_INTERNAL_cd49fe81_27_ActivationSoftplusKernel_cu_1520ed90_29274cuda3std6ranges3__45__cpo4sizeE:
	.zero		1
	.type		_ZN63_INTERNAL_cd49fe81_27_ActivationSoftplusKernel_cu_1520ed90_29274cuda3std3__465_GLOBAL__N__cd49fe81_27_ActivationSoftplusKernel_cu_1520ed90_29276ignoreE,@object
	.size		_ZN63_INTERNAL_cd49fe81_27_ActivationSoftplusKernel_cu_1520ed90_29274cuda3std3__465_GLOBAL__N__cd49fe81_27_ActivationSoftplusKernel_cu_1520ed90_29276ignoreE,(_ZN63_INTERNAL_cd49fe81_27_ActivationSoftplusKernel_cu_1520ed90_29274cuda3std6ranges3__45__cpo6cbeginE - _ZN63_INTERNAL_cd49fe81_27_ActivationSoftplusKernel_cu_1520ed90_29274cuda3std3__465_GLOBAL__N__cd49fe81_27_ActivationSoftplusKernel_cu_1520ed90_29276ignoreE)
_ZN63_INTERNAL_cd49fe81_27_ActivationSoftplusKernel_cu_1520ed90_29274cuda3std3__465_GLOBAL__N__cd49fe81_27_ActivationSoftplusKernel_cu_1520ed90_29276ignoreE:
	.zero		1
	.type		_ZN63_INTERNAL_cd49fe81_27_ActivationSoftplusKernel_cu_1520ed90_29274cuda3std6ranges3__45__cpo6cbeginE,@object
	.size		_ZN63_INTERNAL_cd49fe81_27_ActivationSoftplusKernel_cu_1520ed90_29274cuda3std6ranges3__45__cpo6cbeginE,(_ZN63_INTERNAL_cd49fe81_27_ActivationSoftplusKernel_cu_1520ed90_29274cuda3std3__45__cpo4cendE - _ZN63_INTERNAL_cd49fe81_27_ActivationSoftplusKernel_cu_1520ed90_29274cuda3std6ranges3__45__cpo6cbeginE)
_ZN63_INTERNAL_cd49fe81_27_ActivationSoftplusKernel_cu_1520ed90_29274cuda3std6ranges3__45__cpo6cbeginE:
	.zero		1
	.type		_ZN63_INTERNAL_cd49fe81_27_ActivationSoftplusKernel_cu_1520ed90_29274cuda3std3__45__cpo4cendE,@object
	.size		_ZN63_INTERNAL_cd49fe81_27_ActivationSoftplusKernel_cu_1520ed90_29274cuda3std3__45__cpo4cendE,(_ZN63_INTERNAL_cd49fe81_27_ActivationSoftplusKernel_cu_1520ed90_29274cuda3std6ranges3__45__cpo4nextE - _ZN63_INTERNAL_cd49fe81_27_ActivationSoftplusKernel_cu_1520ed90_29274cuda3std3__45__cpo4cendE)
_ZN63_INTERNAL_cd49fe81_27_ActivationSoftplusKernel_cu_1520ed90_29274cuda3std3__45__cpo4cendE:
	.zero		1
	.type		_ZN63_INTERNAL_cd49fe81_27_ActivationSoftplusKernel_cu_1520ed90_29274cuda3std6ranges3__45__cpo4nextE,@object
	.size		_ZN63_INTERNAL_cd49fe81_27_ActivationSoftplusKernel_cu_1520ed90_29274cuda3std6ranges3__45__cpo4nextE,(_ZN63_INTERNAL_cd49fe81_27_ActivationSoftplusKernel_cu_1520ed90_29274cuda3std6ranges3__45__cpo4swapE - _ZN63_INTERNAL_cd49fe81_27_ActivationSoftplusKernel_cu_1520ed90_29274cuda3std6ranges3__45__cpo4nextE)
_ZN63_INTERNAL_cd49fe81_27_ActivationSoftplusKernel_cu_1520ed90_29274cuda3std6ranges3__45__cpo4nextE:
	.zero		1
	.type		_ZN63_INTERNAL_cd49fe81_27_ActivationSoftplusKernel_cu_1520ed90_29274cuda3std6ranges3__45__cpo4swapE,@object
	.size		_ZN63_INTERNAL_cd49fe81_27_ActivationSoftplusKernel_cu_1520ed90_29274cuda3std6ranges3__45__cpo4swapE,(_ZN63_INTERNAL_cd49fe81_27_ActivationSoftplusKernel_cu_1520ed90_29274cuda3std3__420unreachable_sentinelE - _ZN63_INTERNAL_cd49fe81_27_ActivationSoftplusKernel_cu_1520ed90_29274cuda3std6ranges3__45__cpo4swapE)
_ZN63_INTERNAL_cd49fe81_27_ActivationSoftplusKernel_cu_1520ed90_29274cuda3std6ranges3__45__cpo4swapE:
	.zero		1
	.type		_ZN63_INTERNAL_cd49fe81_27_ActivationSoftplusKernel_cu_1520ed90_29274cuda3std3__420unreachable_sentinelE,@object
	.size		_ZN63_INTERNAL_cd49fe81_27_ActivationSoftplusKernel_cu_1520ed90_29274cuda3std3__420unreachable_sentinelE,(_ZN63_INTERNAL_cd49fe81_27_ActivationSoftplusKernel_cu_1520ed90_29276thrust23THRUST_300001_SM_900_NS6system6detail10sequential3seqE - _ZN63_INTERNAL_cd49fe81_27_ActivationSoftplusKernel_cu_1520ed90_29274cuda3std3__420unreachable_sentinelE)
_ZN63_INTERNAL_cd49fe81_27_ActivationSoftplusKernel_cu_1520ed90_29274cuda3std3__420unreachable_sentinelE:
	.zero		1
	.type		_ZN63_INTERNAL_cd49fe81_27_ActivationSoftplusKernel_cu_1520ed90_29276thrust23THRUST_300001_SM_900_NS6system6detail10sequential3seqE,@object
	.size		_ZN63_INTERNAL_cd49fe81_27_ActivationSoftplusKernel_cu_1520ed90_29276thrust23THRUST_300001_SM_900_NS6system6detail10sequential3seqE,(_ZN63_INTERNAL_cd49fe81_27_ActivationSoftplusKernel_cu_1520ed90_29274cuda3std3__45__cpo6cbeginE - _ZN63_INTERNAL_cd49fe81_27_ActivationSoftplusKernel_cu_1520ed90_29276thrust23THRUST_300001_SM_900_NS6system6detail10sequential3seqE)
_ZN63_INTERNAL_cd49fe81_27_ActivationSoftplusKernel_cu_1520ed90_29276thrust23THRUST_300001_SM_900_NS6system6detail10sequential3seqE:
	.zero		1
	.type		_ZN63_INTERNAL_cd49fe81_27_ActivationSoftplusKernel_cu_1520ed90_29274cuda3std3__45__cpo6cbeginE,@object
	.size		_ZN63_INTERNAL_cd49fe81_27_ActivationSoftplusKernel_cu_1520ed90_29274cuda3std3__45__cpo6cbeginE,(_ZN63_INTERNAL_cd49fe81_27_ActivationSoftplusKernel_cu_1520ed90_29274cuda3std6ranges3__45__cpo9iter_swapE - _ZN63_INTERNAL_cd49fe81_27_ActivationSoftplusKernel_cu_1520ed90_29274cuda3std3__45__cpo6cbeginE)
_ZN63_INTERNAL_cd49fe81_27_ActivationSoftplusKernel_cu_1520ed90_29274cuda3std3__45__cpo6cbeginE:
	.zero		1
	.type		_ZN63_INTERNAL_cd49fe81_27_ActivationSoftplusKernel_cu_1520ed90_29274cuda3std6ranges3__45__cpo9iter_swapE,@object
	.size		_ZN63_INTERNAL_cd49fe81_27_ActivationSoftplusKernel_cu_1520ed90_29274cuda3std6ranges3__45__cpo9iter_swapE,(_ZN63_INTERNAL_cd49fe81_27_ActivationSoftplusKernel_cu_1520ed90_29274cuda3std3__45__cpo7crbeginE - _ZN63_INTERNAL_cd49fe81_27_ActivationSoftplusKernel_cu_1520ed90_29274cuda3std6ranges3__45__cpo9iter_swapE)
_ZN63_INTERNAL_cd49fe81_27_ActivationSoftplusKernel_cu_1520ed90_29274cuda3std6ranges3__45__cpo9iter_swapE:
	.zero		1
	.type		_ZN63_INTERNAL_cd49fe81_27_ActivationSoftplusKernel_cu_1520ed90_29274cuda3std3__45__cpo7crbeginE,@object
	.size		_ZN63_INTERNAL_cd49fe81_27_ActivationSoftplusKernel_cu_1520ed90_29274cuda3std3__45__cpo7crbeginE,(_ZN63_INTERNAL_cd49fe81_27_ActivationSoftplusKernel_cu_1520ed90_29274cuda3std6ranges3__45__cpo5cdataE - _ZN63_INTERNAL_cd49fe81_27_ActivationSoftplusKernel_cu_1520ed90_29274cuda3std3__45__cpo7crbeginE)
_ZN63_INTERNAL_cd49fe81_27_ActivationSoftplusKernel_cu_1520ed90_29274cuda3std3__45__cpo7crbeginE:
	.zero		1
	.type		_ZN63_INTERNAL_cd49fe81_27_ActivationSoftplusKernel_cu_1520ed90_29274cuda3std6ranges3__45__cpo5cdataE,@object
	.size		_ZN63_INTERNAL_cd49fe81_27_ActivationSoftplusKernel_cu_1520ed90_29274cuda3std6ranges3__45__cpo5cdataE,(_ZN63_INTERNAL_cd49fe81_27_ActivationSoftplusKernel_cu_1520ed90_29274cuda3std6ranges3__45__cpo3endE - _ZN63_INTERNAL_cd49fe81_27_ActivationSoftplusKernel_cu_1520ed90_29274cuda3std6ranges3__45__cpo5cdataE)
_ZN63_INTERNAL_cd49fe81_27_ActivationSoftplusKernel_cu_1520ed90_29274cuda3std6ranges3__45__cpo5cdataE:
	.zero		1
	.type		_ZN63_INTERNAL_cd49fe81_27_ActivationSoftplusKernel_cu_1520ed90_29274cuda3std6ranges3__45__cpo3endE,@object
	.size		_ZN63_INTERNAL_cd49fe81_27_ActivationSoftplusKernel_cu_1520ed90_29274cuda3std6ranges3__45__cpo3endE,(_ZN63_INTERNAL_cd49fe81_27_ActivationSoftplusKernel_cu_1520ed90_29274cuda3std3__419piecewise_constructE - _ZN63_INTERNAL_cd49fe81_27_ActivationSoftplusKernel_cu_1520ed90_29274cuda3std6ranges3__45__cpo3endE)
_ZN63_INTERNAL_cd49fe81_27_ActivationSoftplusKernel_cu_1520ed90_29274cuda3std6ranges3__45__cpo3endE:
	.zero		1
	.type		_ZN63_INTERNAL_cd49fe81_27_ActivationSoftplusKernel_cu_1520ed90_29274cuda3std3__419piecewise_constructE,@object
	.size		_ZN63_INTERNAL_cd49fe81_27_ActivationSoftplusKernel_cu_1520ed90_29274cuda3std3__419piecewise_constructE,(_ZN63_INTERNAL_cd49fe81_27_ActivationSoftplusKernel_cu_1520ed90_29274cuda3std6ranges3__45__cpo5ssizeE - _ZN63_INTERNAL_cd49fe81_27_ActivationSoftplusKernel_cu_1520ed90_29274cuda3std3__419piecewise_constructE)
_ZN63_INTERNAL_cd49fe81_27_ActivationSoftplusKernel_cu_1520ed90_29274cuda3std3__419piecewise_constructE:
	.zero		1
	.type		_ZN63_INTERNAL_cd49fe81_27_ActivationSoftplusKernel_cu_1520ed90_29274cuda3std6ranges3__45__cpo5ssizeE,@object
	.size		_ZN63_INTERNAL_cd49fe81_27_ActivationSoftplusKernel_cu_1520ed90_29274cuda3std6ranges3__45__cpo5ssizeE,(_ZN63_INTERNAL_cd49fe81_27_ActivationSoftplusKernel_cu_1520ed90_29274cuda3std3__45__cpo5beginE - _ZN63_INTERNAL_cd49fe81_27_ActivationSoftplusKernel_cu_1520ed90_29274cuda3std6ranges3__45__cpo5ssizeE)
_ZN63_INTERNAL_cd49fe81_27_ActivationSoftplusKernel_cu_1520ed90_29274cuda3std6ranges3__45__cpo5ssizeE:
	.zero		1
	.type		_ZN63_INTERNAL_cd49fe81_27_ActivationSoftplusKernel_cu_1520ed90_29274cuda3std3__45__cpo5beginE,@object
	.size		_ZN63_INTERNAL_cd49fe81_27_ActivationSoftplusKernel_cu_1520ed90_29274cuda3std3__45__cpo5beginE,(_ZN63_INTERNAL_cd49fe81_27_ActivationSoftplusKernel_cu_1520ed90_29274cuda3std6ranges3__45__cpo4cendE - _ZN63_INTERNAL_cd49fe81_27_ActivationSoftplusKernel_cu_1520ed90_29274cuda3std3__45__cpo5beginE)
_ZN63_INTERNAL_cd49fe81_27_ActivationSoftplusKernel_cu_1520ed90_29274cuda3std3__45__cpo5beginE:
	.zero		1
	.type		_ZN63_INTERNAL_cd49fe81_27_ActivationSoftplusKernel_cu_1520ed90_29274cuda3std6ranges3__45__cpo4cendE,@object
	.size		_ZN63_INTERNAL_cd49fe81_27_ActivationSoftplusKernel_cu_1520ed90_29274cuda3std6ranges3__45__cpo4cendE,(_ZN63_INTERNAL_cd49fe81_27_ActivationSoftplusKernel_cu_1520ed90_29274cuda3std3__45__cpo6rbeginE - _ZN63_INTERNAL_cd49fe81_27_ActivationSoftplusKernel_cu_1520ed90_29274cuda3std6ranges3__45__cpo4cendE)
_ZN63_INTERNAL_cd49fe81_27_ActivationSoftplusKernel_cu_1520ed90_29274cuda3std6ranges3__45__cpo4cendE:
	.zero		1
	.type		_ZN63_INTERNAL_cd49fe81_27_ActivationSoftplusKernel_cu_1520ed90_29274cuda3std3__45__cpo6rbeginE,@object
	.size		_ZN63_INTERNAL_cd49fe81_27_ActivationSoftplusKernel_cu_1520ed90_29274cuda3std3__45__cpo6rbeginE,(_ZN63_INTERNAL_cd49fe81_27_ActivationSoftplusKernel_cu_1520ed90_29274cuda3std6ranges3__45__cpo4prevE - _ZN63_INTERNAL_cd49fe81_27_ActivationSoftplusKernel_cu_1520ed90_29274cuda3std3__45__cpo6rbeginE)
_ZN63_INTERNAL_cd49fe81_27_ActivationSoftplusKernel_cu_1520ed90_29274cuda3std3__45__cpo6rbeginE:
	.zero		1
	.type		_ZN63_INTERNAL_cd49fe81_27_ActivationSoftplusKernel_cu_1520ed90_29274cuda3std6ranges3__45__cpo4prevE,@object
	.size		_ZN63_INTERNAL_cd49fe81_27_ActivationSoftplusKernel_cu_1520ed90_29274cuda3std6ranges3__45__cpo4prevE,(_ZN63_INTERNAL_cd49fe81_27_ActivationSoftplusKernel_cu_1520ed90_29274cuda3std6ranges3__45__cpo9iter_moveE - _ZN63_INTERNAL_cd49fe81_27_ActivationSoftplusKernel_cu_1520ed90_29274cuda3std6ranges3__45__cpo4prevE)
_ZN63_INTERNAL_cd49fe81_27_ActivationSoftplusKernel_cu_1520ed90_29274cuda3std6ranges3__45__cpo4prevE:
	.zero		1
	.type		_ZN63_INTERNAL_cd49fe81_27_ActivationSoftplusKernel_cu_1520ed90_29274cuda3std6ranges3__45__cpo9iter_moveE,@object
	.size		_ZN63_INTERNAL_cd49fe81_27_ActivationSoftplusKernel_cu_1520ed90_29274cuda3std6ranges3__45__cpo9iter_moveE,(.L_21 - _ZN63_INTERNAL_cd49fe81_27_ActivationSoftplusKernel_cu_1520ed90_29274cuda3std6ranges3__45__cpo9iter_moveE)
_ZN63_INTERNAL_cd49fe81_27_ActivationSoftplusKernel_cu_1520ed90_29274cuda3std6ranges3__45__cpo9iter_moveE:
	.zero		1
.L_21:


//--------------------- .nv.constant0._ZN2at6native18elementwise_kernelILi128ELi4EZNS0_15gpu_kernel_implIZZZNS0_65_GLOBAL__N__cd49fe81_27_ActivationSoftplusKernel_cu_1520ed90_292724softplus_backward_kernelERNS_18TensorIteratorBaseERKN3c106ScalarES9_ENKUlvE_clEvENKUlvE2_clEvEUlNS6_8BFloat16ESC_E_EEvS5_RKT_EUliE_EEviT1_ --------------------------
	.section	.nv.constant0._ZN2at6native18elementwise_kernelILi128ELi4EZNS0_15gpu_kernel_implIZZZNS0_65_GLOBAL__N__cd49fe81_27_ActivationSoftplusKernel_cu_1520ed90_292724softplus_backward_kernelERNS_18TensorIteratorBaseERKN3c106ScalarES9_ENKUlvE_clEvENKUlvE2_clEvEUlNS6_8BFloat16ESC_E_EEvS5_RKT_EUliE_EEviT1_,"a",@progbits
	.sectionflags	@""
	.align	4
.nv.constant0._ZN2at6native18elementwise_kernelILi128ELi4EZNS0_15gpu_kernel_implIZZZNS0_65_GLOBAL__N__cd49fe81_27_ActivationSoftplusKernel_cu_1520ed90_292724softplus_backward_kernelERNS_18TensorIteratorBaseERKN3c106ScalarES9_ENKUlvE_clEvENKUlvE2_clEvEUlNS6_8BFloat16ESC_E_EEvS5_RKT_EUliE_EEviT1_:
	.zero		1200


//--------------------- .nv.constant0._ZN2at6native27unrolled_elementwise_kernelIZZZNS0_65_GLOBAL__N__cd49fe81_27_ActivationSoftplusKernel_cu_1520ed90_292724softplus_backward_kernelERNS_18TensorIteratorBaseERKN3c106ScalarES8_ENKUlvE_clEvENKUlvE2_clEvEUlNS5_8BFloat16ESB_E_St5arrayIPcLm3EELi4E23TrivialOffsetCalculatorILi2EjESG_ILi1EjENS0_6memory12LoadWithCastILi2EEENSJ_13StoreWithCastILi1EEEEEviT_T0_T2_T3_T4_T5_ --------------------------
	.section	.nv.constant0._ZN2at6native27unrolled_elementwise_kernelIZZZNS0_65_GLOBAL__N__cd49fe81_27_ActivationSoftplusKernel_cu_1520ed90_292724softplus_backward_kernelERNS_18TensorIteratorBaseERKN3c106ScalarES8_ENKUlvE_clEvENKUlvE2_clEvEUlNS5_8BFloat16ESB_E_St5arrayIPcLm3EELi4E23TrivialOffsetCalculatorILi2EjESG_ILi1EjENS0_6memory12LoadWithCastILi2EEENSJ_13StoreWithCastILi1EEEEEviT_T0_T2_T3_T4_T5_,"a",@progbits
	.sectionflags	@""
	.align	4
.nv.constant0._ZN2at6native27unrolled_elementwise_kernelIZZZNS0_65_GLOBAL__N__cd49fe81_27_ActivationSoftplusKernel_cu_1520ed90_292724softplus_backward_kernelERNS_18TensorIteratorBaseERKN3c106ScalarES8_ENKUlvE_clEvENKUlvE2_clEvEUlNS5_8BFloat16ESB_E_St5arrayIPcLm3EELi4E23TrivialOffsetCalculatorILi2EjESG_ILi1EjENS0_6memory12LoadWithCastILi2EEENSJ_13StoreWithCastILi1EEEEEviT_T0_T2_T3_T4_T5_:
	.zero		600


//--------------------- .nv.constant0._ZN2at6native18elementwise_kernelILi128ELi4EZNS0_22gpu_kernel_impl_nocastIZZZNS0_65_GLOBAL__N__cd49fe81_27_ActivationSoftplusKernel_cu_1520ed90_292724softplus_backward_kernelERNS_18TensorIteratorBaseERKN3c106ScalarES9_ENKUlvE_clEvENKUlvE2_clEvEUlNS6_8BFloat16ESC_E_EEvS5_RKT_EUliE_EEviT1_ --------------------------
	.section	.nv.constant0._ZN2at6native18elementwise_kernelILi128ELi4EZNS0_22gpu_kernel_impl_nocastIZZZNS0_65_GLOBAL__N__cd49fe81_27_ActivationSoftplusKernel_cu_1520ed90_292724softplus_backward_kernelERNS_18TensorIteratorBaseERKN3c106ScalarES9_ENKUlvE_clEvENKUlvE2_clEvEUlNS6_8BFloat16ESC_E_EEvS5_RKT_EUliE_EEviT1_,"a",@progbits
	.sectionflags	@""
	.align	4
.nv.constant0._ZN2at6native18elementwise_kernelILi128ELi4EZNS0_22gpu_kernel_impl_nocastIZZZNS0_65_GLOBAL__N__cd49fe81_27_ActivationSoftplusKernel_cu_1520ed90_292724softplus_backward_kernelERNS_18TensorIteratorBaseERKN3c106ScalarES9_ENKUlvE_clEvENKUlvE2_clEvEUlNS6_8BFloat16ESC_E_EEvS5_RKT_EUliE_EEviT1_:
	.zero		1192


//--------------------- .nv.constant0._ZN2at6native27unrolled_elementwise_kernelIZZZNS0_65_GLOBAL__N__cd49fe81_27_ActivationSoftplusKernel_cu_1520ed90_292724softplus_backward_kernelERNS_18TensorIteratorBaseERKN3c106ScalarES8_ENKUlvE_clEvENKUlvE2_clEvEUlNS5_8BFloat16ESB_E_St5arrayIPcLm3EELi4E23TrivialOffsetCalculatorILi2EjESG_ILi1EjENS0_6memory15LoadWithoutCastENSJ_16StoreWithoutCastEEEviT_T0_T2_T3_T4_T5_ --------------------------
	.section	.nv.constant0._ZN2at6native27unrolled_elementwise_kernelIZZZNS0_65_GLOBAL__N__cd49fe81_27_ActivationSoftplusKernel_cu_1520ed90_292724softplus_backward_kernelERNS_18TensorIteratorBaseERKN3c106ScalarES8_ENKUlvE_clEvENKUlvE2_clEvEUlNS5_8BFloat16ESB_E_St5arrayIPcLm3EELi4E23TrivialOffsetCalculatorILi2EjESG_ILi1EjENS0_6memory15LoadWithoutCastENSJ_16StoreWithoutCastEEEviT_T0_T2_T3_T4_T5_,"a",@progbits
	.sectionflags	@""
	.align	4
.nv.constant0._ZN2at6native27unrolled_elementwise_kernelIZZZNS0_65_GLOBAL__N__cd49fe81_27_ActivationSoftplusKernel_cu_1520ed90_292724softplus_backward_kernelERNS_18TensorIteratorBaseERKN3c106ScalarES8_ENKUlvE_clEvENKUlvE2_clEvEUlNS5_8BFloat16ESB_E_St5arrayIPcLm3EELi4E23TrivialOffsetCalculatorILi2EjESG_ILi1EjENS0_6memory15LoadWithoutCastENSJ_16StoreWithoutCastEEEviT_T0_T2_T3_T4_T5_:
	.zero		580


//--------------------- .nv.constant0._ZN2at6native29vectorized_elementwise_kernelILi2EZZZNS0_65_GLOBAL__N__cd49fe81_27_ActivationSoftplusKernel_cu_1520ed90_292724softplus_backward_kernelERNS_18TensorIteratorBaseERKN3c106ScalarES8_ENKUlvE_clEvENKUlvE2_clEvEUlNS5_8BFloat16ESB_E_St5arrayIPcLm3EEEEviT0_T1_ --------------------------
	.section	.nv.constant0._ZN2at6native29vectorized_elementwise_kernelILi2EZZZNS0_65_GLOBAL__N__cd49fe81_27_ActivationSoftplusKernel_cu_1520ed90_292724softplus_backward_kernelERNS_18TensorIteratorBaseERKN3c106ScalarES8_ENKUlvE_clEvENKUlvE2_clEvEUlNS5_8BFloat16ESB_E_St5arrayIPcLm3EEEEviT0_T1_,"a",@progbits
	.sectionflags	@""
	.align	4
.nv.constant0._ZN2at6native29vectorized_elementwise_kernelILi2EZZZNS0_65_GLOBAL__N__cd49fe81_27_ActivationSoftplusKernel_cu_1520ed90_292724softplus_backward_kernelERNS_18TensorIteratorBaseERKN3c106ScalarES8_ENKUlvE_clEvENKUlvE2_clEvEUlNS5_8BFloat16ESB_E_St5arrayIPcLm3EEEEviT0_T1_:
	.zero		576


//--------------------- .nv.constant0._ZN2at6native29vectorized_elementwise_kernelILi4EZZZNS0_65_GLOBAL__N__cd49fe81_27_ActivationSoftplusKernel_cu_1520ed90_292724softplus_backward_kernelERNS_18TensorIteratorBaseERKN3c106ScalarES8_ENKUlvE_clEvENKUlvE2_clEvEUlNS5_8BFloat16ESB_E_St5arrayIPcLm3EEEEviT0_T1_ --------------------------
	.section	.nv.constant0._ZN2at6native29vectorized_elementwise_kernelILi4EZZZNS0_65_GLOBAL__N__cd49fe81_27_ActivationSoftplusKernel_cu_1520ed90_292724softplus_backward_kernelERNS_18TensorIteratorBaseERKN3c106ScalarES8_ENKUlvE_clEvENKUlvE2_clEvEUlNS5_8BFloat16ESB_E_St5arrayIPcLm3EEEEviT0_T1_,"a",@progbits
	.sectionflags	@""
	.align	4
.nv.constant0._ZN2at6native29vectorized_elementwise_kernelILi4EZZZNS0_65_GLOBAL__N__cd49fe81_27_ActivationSoftplusKernel_cu_1520ed90_292724softplus_backward_kernelERNS_18TensorIteratorBaseERKN3c106ScalarES8_ENKUlvE_clEvENKUlvE2_clEvEUlNS5_8BFloat16ESB_E_St5arrayIPcLm3EEEEviT0_T1_:
	.zero		576


//--------------------- .nv.constant0._ZN2at6native29vectorized_elementwise_kernelILi8EZZZNS0_65_GLOBAL__N__cd49fe81_27_ActivationSoftplusKernel_cu_1520ed90_292724softplus_backward_kernelERNS_18TensorIteratorBaseERKN3c106ScalarES8_ENKUlvE_clEvENKUlvE2_clEvEUlNS5_8BFloat16ESB_E_St5arrayIPcLm3EEEEviT0_T1_ --------------------------
	.section	.nv.constant0._ZN2at6native29vectorized_elementwise_kernelILi8EZZZNS0_65_GLOBAL__N__cd49fe81_27_ActivationSoftplusKernel_cu_1520ed90_292724softplus_backward_kernelERNS_18TensorIteratorBaseERKN3c106ScalarES8_ENKUlvE_clEvENKUlvE2_clEvEUlNS5_8BFloat16ESB_E_St5arrayIPcLm3EEEEviT0_T1_,"a",@progbits
	.sectionflags	@""
	.align	4
.nv.constant0._ZN2at6native29vectorized_elementwise_kernelILi8EZZZNS0_65_GLOBAL__N__cd49fe81_27_ActivationSoftplusKernel_cu_1520ed90_292724softplus_backward_kernelERNS_18TensorIteratorBaseERKN3c106ScalarES8_ENKUlvE_clEvENKUlvE2_clEvEUlNS5_8BFloat16ESB_E_St5arrayIPcLm3EEEEviT0_T1_:
	.zero		576


//--------------------- .nv.constant0._ZN2at6native18elementwise_kernelILi128ELi4EZNS0_15gpu_kernel_implIZZZNS0_65_GLOBAL__N__cd49fe81_27_ActivationSoftplusKernel_cu_1520ed90_292724softplus_backward_kernelERNS_18TensorIteratorBaseERKN3c106ScalarES9_ENKUlvE_clEvENKUlvE1_clEvEUlNS6_4HalfESC_E_EEvS5_RKT_EUliE_EEviT1_ --------------------------
	.section	.nv.constant0._ZN2at6native18elementwise_kernelILi128ELi4EZNS0_15gpu_kernel_implIZZZNS0_65_GLOBAL__N__cd49fe81_27_ActivationSoftplusKernel_cu_1520ed90_292724softplus_backward_kernelERNS_18TensorIteratorBaseERKN3c106ScalarES9_ENKUlvE_clEvENKUlvE1_clEvEUlNS6_4HalfESC_E_EEvS5_RKT_EUliE_EEviT1_,"a",@progbits
	.sectionflags	@""
	.align	4
.nv.constant0._ZN2at6native18elementwise_kernelILi128ELi4EZNS0_15gpu_kernel_implIZZZNS0_65_GLOBAL__N__cd49fe81_27_ActivationSoftplusKernel_cu_1520ed90_292724softplus_backward_kernelERNS_18TensorIteratorBaseERKN3c106ScalarES9_ENKUlvE_clEvENKUlvE1_clEvEUlNS6_4HalfESC_E_EEvS5_RKT_EUliE_EEviT1_:
	.zero		1200


//--------------------- .nv.constant0._ZN2at6native27unrolled_elementwise_kernelIZZZNS0_65_GLOBAL__N__cd49fe81_27_ActivationSoftplusKernel_cu_1520ed90_292724softplus_backward_kernelERNS_18TensorIteratorBaseERKN3c106ScalarES8_ENKUlvE_clEvENKUlvE1_clEvEUlNS5_4HalfESB_E_St5arrayIPcLm3EELi4E23TrivialOffsetCalculatorILi2EjESG_ILi1EjENS0_6memory12LoadWithCastILi2EEENSJ_13StoreWithCastILi1EEEEEviT_T0_T2_T3_T4_T5_ --------------------------
	.section	.nv.constant0._ZN2at6native27unrolled_elementwise_kernelIZZZNS0_65_GLOBAL__N__cd49fe81_27_ActivationSoftplusKernel_cu_1520ed90_292724softplus_backward_kernelERNS_18TensorIteratorBaseERKN3c106ScalarES8_ENKUlvE_clEvENKUlvE1_clEvEUlNS5_4HalfESB_E_St5arrayIPcLm3EELi4E23TrivialOffsetCalculatorILi2EjESG_ILi1EjENS0_6memory12LoadWithCastILi2EEENSJ_13StoreWithCastILi1EEEEEviT_T0_T2_T3_T4_T5_,"a",@progbits
	.sectionflags	@""
	.align	4
.nv.constant0._ZN2at6native27unrolled_elementwise_kernelIZZZNS0_65_GLOBAL__N__cd49fe81_27_ActivationSoftplusKernel_cu_1520ed90_292724softplus_backward_kernelERNS_18TensorIteratorBaseERKN3c106ScalarES8_ENKUlvE_clEvENKUlvE1_clEvEUlNS5_4HalfESB_E_St5arrayIPcLm3EELi4E23TrivialOffsetCalculatorILi2EjESG_ILi1EjENS0_6memory12LoadWithCastILi2EEENSJ_13StoreWithCastILi1EEEEEviT_T0_T2_T3_T4_T5_:
	.zero		600


//--------------------- .nv.constant0._ZN2at6native18elementwise_kernelILi128ELi4EZNS0_22gpu_kernel_impl_nocastIZZZNS0_65_GLOBAL__N__cd49fe81_27_ActivationSoftplusKernel_cu_1520ed90_292724softplus_backward_kernelERNS_18TensorIteratorBaseERKN3c106ScalarES9_ENKUlvE_clEvENKUlvE1_clEvEUlNS6_4HalfESC_E_EEvS5_RKT_EUliE_EEviT1_ --------------------------
	.section	.nv.constant0._ZN2at6native18elementwise_kernelILi128ELi4EZNS0_22gpu_kernel_impl_nocastIZZZNS0_65_GLOBAL__N__cd49fe81_27_ActivationSoftplusKernel_cu_1520ed90_292724softplus_backward_kernelERNS_18TensorIteratorBaseERKN3c106ScalarES9_ENKUlvE_clEvENKUlvE1_clEvEUlNS6_4HalfESC_E_EEvS5_RKT_EUliE_EEviT1_,"a",@progbits
	.sectionflags	@""
	.align	4
.nv.constant0._ZN2at6native18elementwise_kernelILi128ELi4EZNS0_22gpu_kernel_impl_nocastIZZZNS0_65_GLOBAL__N__cd49fe81_27_ActivationSoftplusKernel_cu_1520ed90_292724softplus_backward_kernelERNS_18TensorIteratorBaseERKN3c106ScalarES9_ENKUlvE_clEvENKUlvE1_clEvEUlNS6_4HalfESC_E_EEvS5_RKT_EUliE_EEviT1_:
	.zero		1192


//--------------------- .nv.constant0._ZN2at6native27unrolled_elementwise_kernelIZZZNS0_65_GLOBAL__N__cd49fe81_27_ActivationSoftplusKernel_cu_1520ed90_292724softplus_backward_kernelERNS_18TensorIteratorBaseERKN3c106ScalarES8_ENKUlvE_clEvENKUlvE1_clEvEUlNS5_4HalfESB_E_St5arrayIPcLm3EELi4E23TrivialOffsetCalculatorILi2EjESG_ILi1EjENS0_6memory15LoadWithoutCastENSJ_16StoreWithoutCastEEEviT_T0_T2_T3_T4_T5_ --------------------------
	.section	.nv.constant0._ZN2at6native27unrolled_elementwise_kernelIZZZNS0_65_GLOBAL__N__cd49fe81_27_ActivationSoftplusKernel_cu_1520ed90_292724softplus_backward_kernelERNS_18TensorIteratorBaseERKN3c106ScalarES8_ENKUlvE_clEvENKUlvE1_clEvEUlNS5_4HalfESB_E_St5arrayIPcLm3EELi4E23TrivialOffsetCalculatorILi2EjESG_ILi1EjENS0_6memory15LoadWithoutCastENSJ_16StoreWithoutCastEEEviT_T0_T2_T3_T4_T5_,"a",@progbits
	.sectionflags	@""
	.align	4
.nv.constant0._ZN2at6native27unrolled_elementwise_kernelIZZZNS0_65_GLOBAL__N__cd49fe81_27_ActivationSoftplusKernel_cu_1520ed90_292724softplus_backward_kernelERNS_18TensorIteratorBaseERKN3c106ScalarES8_ENKUlvE_clEvENKUlvE1_clEvEUlNS5_4HalfESB_E_St5arrayIPcLm3EELi4E23TrivialOffsetCalculatorILi2EjESG_ILi1EjENS0_6memory15LoadWithoutCastENSJ_16StoreWithoutCastEEEviT_T0_T2_T3_T4_T5_:
	.zero		580


//--------------------- .nv.constant0._ZN2at6native29vectorized_elementwise_kernelILi2EZZZNS0_65_GLOBAL__N__cd49fe81_27_ActivationSoftplusKernel_cu_1520ed90_292724softplus_backward_kernelERNS_18TensorIteratorBaseERKN3c106ScalarES8_ENKUlvE_clEvENKUlvE1_clEvEUlNS5_4HalfESB_E_St5arrayIPcLm3EEEEviT0_T1_ --------------------------
	.section	.nv.constant0._ZN2at6native29vectorized_elementwise_kernelILi2EZZZNS0_65_GLOBAL__N__cd49fe81_27_ActivationSoftplusKernel_cu_1520ed90_292724softplus_backward_kernelERNS_18TensorIteratorBaseERKN3c106ScalarES8_ENKUlvE_clEvENKUlvE1_clEvEUlNS5_4HalfESB_E_St5arrayIPcLm3EEEEviT0_T1_,"a",@progbits
	.sectionflags	@""
	.align	4
.nv.constant0._ZN2at6native29vectorized_elementwise_kernelILi2EZZZNS0_65_GLOBAL__N__cd49fe81_27_ActivationSoftplusKernel_cu_1520ed90_292724softplus_backward_kernelERNS_18TensorIteratorBaseERKN3c106ScalarES8_ENKUlvE_clEvENKUlvE1_clEvEUlNS5_4HalfESB_E_St5arrayIPcLm3EEEEviT0_T1_:
	.zero		576


//--------------------- .nv.constant0._ZN2at6native29vectorized_elementwise_kernelILi4EZZZNS0_65_GLOBAL__N__cd49fe81_27_ActivationSoftplusKernel_cu_1520ed90_292724softplus_backward_kernelERNS_18TensorIteratorBaseERKN3c106ScalarES8_ENKUlvE_clEvENKUlvE1_clEvEUlNS5_4HalfESB_E_St5arrayIPcLm3EEEEviT0_T1_ --------------------------
	.section	.nv.constant0._ZN2at6native29vectorized_elementwise_kernelILi4EZZZNS0_65_GLOBAL__N__cd49fe81_27_ActivationSoftplusKernel_cu_1520ed90_292724softplus_backward_kernelERNS_18TensorIteratorBaseERKN3c106ScalarES8_ENKUlvE_clEvENKUlvE1_clEvEUlNS5_4HalfESB_E_St5arrayIPcLm3EEEEviT0_T1_,"a",@progbits
	.sectionflags	@""
	.align	4
.nv.constant0._ZN2at6native29vectorized_elementwise_kernelILi4EZZZNS0_65_GLOBAL__N__cd49fe81_27_ActivationSoftplusKernel_cu_1520ed90_292724softplus_backward_kernelERNS_18TensorIteratorBaseERKN3c106ScalarES8_ENKUlvE_clEvENKUlvE1_clEvEUlNS5_4HalfESB_E_St5arrayIPcLm3EEEEviT0_T1_:
	.zero		576


//--------------------- .nv.constant0._ZN2at6native29vectorized_elementwise_kernelILi8EZZZNS0_65_GLOBAL__N__cd49fe81_27_ActivationSoftplusKernel_cu_1520ed90_292724softplus_backward_kernelERNS_18TensorIteratorBaseERKN3c106ScalarES8_ENKUlvE_clEvENKUlvE1_clEvEUlNS5_4HalfESB_E_St5arrayIPcLm3EEEEviT0_T1_ --------------------------
	.section	.nv.constant0._ZN2at6native29vectorized_elementwise_kernelILi8EZZZNS0_65_GLOBAL__N__cd49fe81_27_ActivationSoftplusKernel_cu_1520ed90_292724softplus_backward_kernelERNS_18TensorIteratorBaseERKN3c106ScalarES8_ENKUlvE_clEvENKUlvE1_clEvEUlNS5_4HalfESB_E_St5arrayIPcLm3EEEEviT0_T1_,"a",@progbits
	.sectionflags	@""
	.align	4
.nv.constant0._ZN2at6native29vectorized_elementwise_kernelILi8EZZZNS0_65_GLOBAL__N__cd49fe81_27_ActivationSoftplusKernel_cu_1520ed90_292724softplus_backward_kernelERNS_18TensorIteratorBaseERKN3c106ScalarES8_ENKUlvE_clEvENKUlvE1_clEvEUlNS5_4HalfESB_E_St5arrayIPcLm3EEEEviT0_T1_:
	.zero		576


//--------------------- .nv.constant0._ZN2at6native18elementwise_kernelILi128ELi4EZNS0_15gpu_kernel_implIZZZNS0_65_GLOBAL__N__cd49fe81_27_ActivationSoftplusKernel_cu_1520ed90_292724softplus_backward_kernelERNS_18TensorIteratorBaseERKN3c106ScalarES9_ENKUlvE_clEvENKUlvE0_clEvEUlffE_EEvS5_RKT_EUliE_EEviT1_ --------------------------
	.section	.nv.constant0._ZN2at6native18elementwise_kernelILi128ELi4EZNS0_15gpu_kernel_implIZZZNS0_65_GLOBAL__N__cd49fe81_27_ActivationSoftplusKernel_cu_1520ed90_292724softplus_backward_kernelERNS_18TensorIteratorBaseERKN3c106ScalarES9_ENKUlvE_clEvENKUlvE0_clEvEUlffE_EEvS5_RKT_EUliE_EEviT1_,"a",@progbits
	.sectionflags	@""
	.align	4
.nv.constant0._ZN2at6native18elementwise_kernelILi128ELi4EZNS0_15gpu_kernel_implIZZZNS0_65_GLOBAL__N__cd49fe81_27_ActivationSoftplusKernel_cu_1520ed90_292724softplus_backward_kernelERNS_18TensorIteratorBaseERKN3c106ScalarES9_ENKUlvE_clEvENKUlvE0_clEvEUlffE_EEvS5_RKT_EUliE_EEviT1_:
	.zero		1200


//--------------------- .nv.constant0._ZN2at6native27unrolled_elementwise_kernelIZZZNS0_65_GLOBAL__N__cd49fe81_27_ActivationSoftplusKernel_cu_1520ed90_292724softplus_backward_kernelERNS_18TensorIteratorBaseERKN3c106ScalarES8_ENKUlvE_clEvENKUlvE0_clEvEUlffE_St5arrayIPcLm3EELi4E23TrivialOffsetCalculatorILi2EjESF_ILi1EjENS0_6memory12LoadWithCastILi2EEENSI_13StoreWithCastILi1EEEEEviT_T0_T2_T3_T4_T5_ --------------------------
	.section	.nv.constant0._ZN2at6native27unrolled_elementwise_kernelIZZZNS0_65_GLOBAL__N__cd49fe81_27_ActivationSoftplusKernel_cu_1520ed90_292724softplus_backward_kernelERNS_18TensorIteratorBaseERKN3c106ScalarES8_ENKUlvE_clEvENKUlvE0_clEvEUlffE_St5arrayIPcLm3EELi4E23TrivialOffsetCalculatorILi2EjESF_ILi1EjENS0_6memory12LoadWithCastILi2EEENSI_13StoreWithCastILi1EEEEEviT_T0_T2_T3_T4_T5_,"a",@progbits
	.sectionflags	@""
	.align	4
.nv.constant0._ZN2at6native27unrolled_elementwise_kernelIZZZNS0_65_GLOBAL__N__cd49fe81_27_ActivationSoftplusKernel_cu_1520ed90_292724softplus_backward_kernelERNS_18TensorIteratorBaseERKN3c106ScalarES8_ENKUlvE_clEvENKUlvE0_clEvEUlffE_St5arrayIPcLm3EELi4E23TrivialOffsetCalculatorILi2EjESF_ILi1EjENS0_6memory12LoadWithCastILi2EEENSI_13StoreWithCastILi1EEEEEviT_T0_T2_T3_T4_T5_:
	.zero		600


//--------------------- .nv.constant0._ZN2at6native18elementwise_kernelILi128ELi2EZNS0_22gpu_kernel_impl_nocastIZZZNS0_65_GLOBAL__N__cd49fe81_27_ActivationSoftplusKernel_cu_1520ed90_292724softplus_backward_kernelERNS_18TensorIteratorBaseERKN3c106ScalarES9_ENKUlvE_clEvENKUlvE0_clEvEUlffE_EEvS5_RKT_EUliE_EEviT1_ --------------------------
	.section	.nv.constant0._ZN2at6native18elementwise_kernelILi128ELi2EZNS0_22gpu_kernel_impl_nocastIZZZNS0_65_GLOBAL__N__cd49fe81_27_ActivationSoftplusKernel_cu_1520ed90_292724softplus_backward_kernelERNS_18TensorIteratorBaseERKN3c106ScalarES9_ENKUlvE_clEvENKUlvE0_clEvEUlffE_EEvS5_RKT_EUliE_EEviT1_,"a",@progbits
	.sectionflags	@""
	.align	4
.nv.constant0._ZN2at6native18elementwise_kernelILi128ELi2EZNS0_22gpu_kernel_impl_nocastIZZZNS0_65_GLOBAL__N__cd49fe81_27_ActivationSoftplusKernel_cu_1520ed90_292724softplus_backward_kernelERNS_18TensorIteratorBaseERKN3c106ScalarES9_ENKUlvE_clEvENKUlvE0_clEvEUlffE_EEvS5_RKT_EUliE_EEviT1_:
	.zero		1192


//--------------------- .nv.constant0._ZN2at6native27unrolled_elementwise_kernelIZZZNS0_65_GLOBAL__N__cd49fe81_27_ActivationSoftplusKernel_cu_1520ed90_292724softplus_backward_kernelERNS_18TensorIteratorBaseERKN3c106ScalarES8_ENKUlvE_clEvENKUlvE0_clEvEUlffE_St5arrayIPcLm3EELi4E23TrivialOffsetCalculatorILi2EjESF_ILi1EjENS0_6memory15LoadWithoutCastENSI_16StoreWithoutCastEEEviT_T0_T2_T3_T4_T5_ --------------------------
	.section	.nv.constant0._ZN2at6native27unrolled_elementwise_kernelIZZZNS0_65_GLOBAL__N__cd49fe81_27_ActivationSoftplusKernel_cu_1520ed90_292724softplus_backward_kernelERNS_18TensorIteratorBaseERKN3c106ScalarES8_ENKUlvE_clEvENKUlvE0_clEvEUlffE_St5arrayIPcLm3EELi4E23TrivialOffsetCalculatorILi2EjESF_ILi1EjENS0_6memory15LoadWithoutCastENSI_16StoreWithoutCastEEEviT_T0_T2_T3_T4_T5_,"a",@progbits
	.sectionflags	@""
	.align	4
.nv.constant0._ZN2at6native27unrolled_elementwise_kernelIZZZNS0_65_GLOBAL__N__cd49fe81_27_ActivationSoftplusKernel_cu_1520ed90_292724softplus_backward_kernelERNS_18TensorIteratorBaseERKN3c106ScalarES8_ENKUlvE_clEvENKUlvE0_clEvEUlffE_St5arrayIPcLm3EELi4E23TrivialOffsetCalculatorILi2EjESF_ILi1EjENS0_6memory15LoadWithoutCastENSI_16StoreWithoutCastEEEviT_T0_T2_T3_T4_T5_:
	.zero		580


//--------------------- .nv.constant0._ZN2at6native29vectorized_elementwise_kernelILi2EZZZNS0_65_GLOBAL__N__cd49fe81_27_ActivationSoftplusKernel_cu_1520ed90_292724softplus_backward_kernelERNS_18TensorIteratorBaseERKN3c106ScalarES8_ENKUlvE_clEvENKUlvE0_clEvEUlffE_St5arrayIPcLm3EEEEviT0_T1_ --------------------------
	.section	.nv.constant0._ZN2at6native29vectorized_elementwise_kernelILi2EZZZNS0_65_GLOBAL__N__cd49fe81_27_ActivationSoftplusKernel_cu_1520ed90_292724softplus_backward_kernelERNS_18TensorIteratorBaseERKN3c106ScalarES8_ENKUlvE_clEvENKUlvE0_clEvEUlffE_St5arrayIPcLm3EEEEviT0_T1_,"a",@progbits
	.sectionflags	@""
	.align	4
.nv.constant0._ZN2at6native29vectorized_elementwise_kernelILi2EZZZNS0_65_GLOBAL__N__cd49fe81_27_ActivationSoftplusKernel_cu_1520ed90_292724softplus_backward_kernelERNS_18TensorIteratorBaseERKN3c106ScalarES8_ENKUlvE_clEvENKUlvE0_clEvEUlffE_St5arrayIPcLm3EEEEviT0_T1_:
	.zero		576


//--------------------- .nv.constant0._ZN2at6native29vectorized_elementwise_kernelILi4EZZZNS0_65_GLOBAL__N__cd49fe81_27_ActivationSoftplusKernel_cu_1520ed90_292724softplus_backward_kernelERNS_18TensorIteratorBaseERKN3c106ScalarES8_ENKUlvE_clEvENKUlvE0_clEvEUlffE_St5arrayIPcLm3EEEEviT0_T1_ --------------------------
	.section	.nv.constant0._ZN2at6native29vectorized_elementwise_kernelILi4EZZZNS0_65_GLOBAL__N__cd49fe81_27_ActivationSoftplusKernel_cu_1520ed90_292724softplus_backward_kernelERNS_18TensorIteratorBaseERKN3c106ScalarES8_ENKUlvE_clEvENKUlvE0_clEvEUlffE_St5arrayIPcLm3EEEEviT0_T1_,"a",@progbits
	.sectionflags	@""
	.align	4
.nv.constant0._ZN2at6native29vectorized_elementwise_kernelILi4EZZZNS0_65_GLOBAL__N__cd49fe81_27_ActivationSoftplusKernel_cu_1520ed90_292724softplus_backward_kernelERNS_18TensorIteratorBaseERKN3c106ScalarES8_ENKUlvE_clEvENKUlvE0_clEvEUlffE_St5arrayIPcLm3EEEEviT0_T1_:
	.zero		576


//--------------------- .nv.constant0._ZN2at6native29vectorized_elementwise_kernelILi8EZZZNS0_65_GLOBAL__N__cd49fe81_27_ActivationSoftplusKernel_cu_1520ed90_292724softplus_backward_kernelERNS_18TensorIteratorBaseERKN3c106ScalarES8_ENKUlvE_clEvENKUlvE0_clEvEUlffE_St5arrayIPcLm3EEEEviT0_T1_ --------------------------
	.section	.nv.constant0._ZN2at6native29vectorized_elementwise_kernelILi8EZZZNS0_65_GLOBAL__N__cd49fe81_27_ActivationSoftplusKernel_cu_1520ed90_292724softplus_backward_kernelERNS_18TensorIteratorBaseERKN3c106ScalarES8_ENKUlvE_clEvENKUlvE0_clEvEUlffE_St5arrayIPcLm3EEEEviT0_T1_,"a",@progbits
	.sectionflags	@""
	.align	4
.nv.constant0._ZN2at6native29vectorized_elementwise_kernelILi8EZZZNS0_65_GLOBAL__N__cd49fe81_27_ActivationSoftplusKernel_cu_1520ed90_292724softplus_backward_kernelERNS_18TensorIteratorBaseERKN3c106ScalarES8_ENKUlvE_clEvENKUlvE0_clEvEUlffE_St5arrayIPcLm3EEEEviT0_T1_:
	.zero		576


//--------------------- .nv.constant0._ZN2at6native18elementwise_kernelILi128ELi4EZNS0_15gpu_kernel_implIZZZNS0_65_GLOBAL__N__cd49fe81_27_ActivationSoftplusKernel_cu_1520ed90_292724softplus_backward_kernelERNS_18TensorIteratorBaseERKN3c106ScalarES9_ENKUlvE_clEvENKUlvE_clEvEUlddE_EEvS5_RKT_EUliE_EEviT1_ --------------------------
	.section	.nv.constant0._ZN2at6native18elementwise_kernelILi128ELi4EZNS0_15gpu_kernel_implIZZZNS0_65_GLOBAL__N__cd49fe81_27_ActivationSoftplusKernel_cu_1520ed90_292724softplus_backward_kernelERNS_18TensorIteratorBaseERKN3c106ScalarES9_ENKUlvE_clEvENKUlvE_clEvEUlddE_EEvS5_RKT_EUliE_EEviT1_,"a",@progbits
	.sectionflags	@""
	.align	4
.nv.constant0._ZN2at6native18elementwise_kernelILi128ELi4EZNS0_15gpu_kernel_implIZZZNS0_65_GLOBAL__N__cd49fe81_27_ActivationSoftplusKernel_cu_1520ed90_292724softplus_backward_kernelERNS_18TensorIteratorBaseERKN3c106ScalarES9_ENKUlvE_clEvENKUlvE_clEvEUlddE_EEvS5_RKT_EUliE_EEviT1_:
	.zero		1208


//--------------------- .nv.constant0._ZN2at6native27unrolled_elementwise_kernelIZZZNS0_65_GLOBAL__N__cd49fe81_27_ActivationSoftplusKernel_cu_1520ed90_292724softplus_backward_kernelERNS_18TensorIteratorBaseERKN3c106ScalarES8_ENKUlvE_clEvENKUlvE_clEvEUlddE_St5arrayIPcLm3EELi4E23TrivialOffsetCalculatorILi2EjESF_ILi1EjENS0_6memory12LoadWithCastILi2EEENSI_13StoreWithCastILi1EEEEEviT_T0_T2_T3_T4_T5_ --------------------------
	.section	.nv.constant0._ZN2at6native27unrolled_elementwise_kernelIZZZNS0_65_GLOBAL__N__cd49fe81_27_ActivationSoftplusKernel_cu_1520ed90_292724softplus_backward_kernelERNS_18TensorIteratorBaseERKN3c106ScalarES8_ENKUlvE_clEvENKUlvE_clEvEUlddE_St5arrayIPcLm3EELi4E23TrivialOffsetCalculatorILi2EjESF_ILi1EjENS0_6memory12LoadWithCastILi2EEENSI_13StoreWithCastILi1EEEEEviT_T0_T2_T3_T4_T5_,"a",@progbits
	.sectionflags	@""
	.align	4
.nv.constant0._ZN2at6native27unrolled_elementwise_kernelIZZZNS0_65_GLOBAL__N__cd49fe81_27_ActivationSoftplusKernel_cu_1520ed90_292724softplus_backward_kernelERNS_18TensorIteratorBaseERKN3c106ScalarES8_ENKUlvE_clEvENKUlvE_clEvEUlddE_St5arrayIPcLm3EELi4E23TrivialOffsetCalculatorILi2EjESF_ILi1EjENS0_6memory12LoadWithCastILi2EEENSI_13StoreWithCastILi1EEEEEviT_T0_T2_T3_T4_T5_:
	.zero		608


//--------------------- .nv.constant0._ZN2at6native18elementwise_kernelILi128ELi2EZNS0_22gpu_kernel_impl_nocastIZZZNS0_65_GLOBAL__N__cd49fe81_27_ActivationSoftplusKernel_cu_1520ed90_292724softplus_backward_kernelERNS_18TensorIteratorBaseERKN3c106ScalarES9_ENKUlvE_clEvENKUlvE_clEvEUlddE_EEvS5_RKT_EUliE_EEviT1_ --------------------------
	.section	.nv.constant0._ZN2at6native18elementwise_kernelILi128ELi2EZNS0_22gpu_kernel_impl_nocastIZZZNS0_65_GLOBAL__N__cd49fe81_27_ActivationSoftplusKernel_cu_1520ed90_292724softplus_backward_kernelERNS_18TensorIteratorBaseERKN3c106ScalarES9_ENKUlvE_clEvENKUlvE_clEvEUlddE_EEvS5_RKT_EUliE_EEviT1_,"a",@progbits
	.sectionflags	@""
	.align	4
.nv.constant0._ZN2at6native18elementwise_kernelILi128ELi2EZNS0_22gpu_kernel_impl_nocastIZZZNS0_65_GLOBAL__N__cd49fe81_27_ActivationSoftplusKernel_cu_1520ed90_292724softplus_backward_kernelERNS_18TensorIteratorBaseERKN3c106ScalarES9_ENKUlvE_clEvENKUlvE_clEvEUlddE_EEvS5_RKT_EUliE_EEviT1_:
	.zero		1200


//--------------------- .nv.constant0._ZN2at6native27unrolled_elementwise_kernelIZZZNS0_65_GLOBAL__N__cd49fe81_27_ActivationSoftplusKernel_cu_1520ed90_292724softplus_backward_kernelERNS_18TensorIteratorBaseERKN3c106ScalarES8_ENKUlvE_clEvENKUlvE_clEvEUlddE_St5arrayIPcLm3EELi4E23TrivialOffsetCalculatorILi2EjESF_ILi1EjENS0_6memory15LoadWithoutCastENSI_16StoreWithoutCastEEEviT_T0_T2_T3_T4_T5_ --------------------------
	.section	.nv.constant0._ZN2at6native27unrolled_elementwise_kernelIZZZNS0_65_GLOBAL__N__cd49fe81_27_ActivationSoftplusKernel_cu_1520ed90_292724softplus_backward_kernelERNS_18TensorIteratorBaseERKN3c106ScalarES8_ENKUlvE_clEvENKUlvE_clEvEUlddE_St5arrayIPcLm3EELi4E23TrivialOffsetCalculatorILi2EjESF_ILi1EjENS0_6memory15LoadWithoutCastENSI_16StoreWithoutCastEEEviT_T0_T2_T3_T4_T5_,"a",@progbits
	.sectionflags	@""
	.align	4
.nv.constant0._ZN2at6native27unrolled_elementwise_kernelIZZZNS0_65_GLOBAL__N__cd49fe81_27_ActivationSoftplusKernel_cu_1520ed90_292724softplus_backward_kernelERNS_18TensorIteratorBaseERKN3c106ScalarES8_ENKUlvE_clEvENKUlvE_clEvEUlddE_St5arrayIPcLm3EELi4E23TrivialOffsetCalculatorILi2EjESF_ILi1EjENS0_6memory15LoadWithoutCastENSI_16StoreWithoutCastEEEviT_T0_T2_T3_T4_T5_:
	.zero		588


//--------------------- .nv.constant0._ZN2at6native29vectorized_elementwise_kernelILi2EZZZNS0_65_GLOBAL__N__cd49fe81_27_ActivationSoftplusKernel_cu_1520ed90_292724softplus_backward_kernelERNS_18TensorIteratorBaseERKN3c106ScalarES8_ENKUlvE_clEvENKUlvE_clEvEUlddE_St5arrayIPcLm3EEEEviT0_T1_ --------------------------
	.section	.nv.constant0._ZN2at6native29vectorized_elementwise_kernelILi2EZZZNS0_65_GLOBAL__N__cd49fe81_27_ActivationSoftplusKernel_cu_1520ed90_292724softplus_backward_kernelERNS_18TensorIteratorBaseERKN3c106ScalarES8_ENKUlvE_clEvENKUlvE_clEvEUlddE_St5arrayIPcLm3EEEEviT0_T1_,"a",@progbits
	.sectionflags	@""
	.align	4
.nv.constant0._ZN2at6native29vectorized_elementwise_kernelILi2EZZZNS0_65_GLOBAL__N__cd49fe81_27_ActivationSoftplusKernel_cu_1520ed90_292724softplus_backward_kernelERNS_18TensorIteratorBaseERKN3c106ScalarES8_ENKUlvE_clEvENKUlvE_clEvEUlddE_St5arrayIPcLm3EEEEviT0_T1_:
	.zero		584


//--------------------- .nv.constant0._ZN2at6native29vectorized_elementwise_kernelILi4EZZZNS0_65_GLOBAL__N__cd49fe81_27_ActivationSoftplusKernel_cu_1520ed90_292724softplus_backward_kernelERNS_18TensorIteratorBaseERKN3c106ScalarES8_ENKUlvE_clEvENKUlvE_clEvEUlddE_St5arrayIPcLm3EEEEviT0_T1_ --------------------------
	.section	.nv.constant0._ZN2at6native29vectorized_elementwise_kernelILi4EZZZNS0_65_GLOBAL__N__cd49fe81_27_ActivationSoftplusKernel_cu_1520ed90_292724softplus_backward_kernelERNS_18TensorIteratorBaseERKN3c106ScalarES8_ENKUlvE_clEvENKUlvE_clEvEUlddE_St5arrayIPcLm3EEEEviT0_T1_,"a",@progbits
	.sectionflags	@""
	.align	4
.nv.constant0._ZN2at6native29vectorized_elementwise_kernelILi4EZZZNS0_65_GLOBAL__N__cd49fe81_27_ActivationSoftplusKernel_cu_1520ed90_292724softplus_backward_kernelERNS_18TensorIteratorBaseERKN3c106ScalarES8_ENKUlvE_clEvENKUlvE_clEvEUlddE_St5arrayIPcLm3EEEEviT0_T1_:
	.zero		584


//--------------------- .nv.constant0._ZN2at6native29vectorized_elementwise_kernelILi8EZZZNS0_65_GLOBAL__N__cd49fe81_27_ActivationSoftplusKernel_cu_1520ed90_292724softplus_backward_kernelERNS_18TensorIteratorBaseERKN3c106ScalarES8_ENKUlvE_clEvENKUlvE_clEvEUlddE_St5arrayIPcLm3EEEEviT0_T1_ --------------------------
	.section	.nv.constant0._ZN2at6native29vectorized_elementwise_kernelILi8EZZZNS0_65_GLOBAL__N__cd49fe81_27_ActivationSoftplusKernel_cu_1520ed90_292724softplus_backward_kernelERNS_18TensorIteratorBaseERKN3c106ScalarES8_ENKUlvE_clEvENKUlvE_clEvEUlddE_St5arrayIPcLm3EEEEviT0_T1_,"a",@progbits
	.sectionflags	@""
	.align	4
.nv.constant0._ZN2at6native29vectorized_elementwise_kernelILi8EZZZNS0_65_GLOBAL__N__cd49fe81_27_ActivationSoftplusKernel_cu_1520ed90_292724softplus_backward_kernelERNS_18TensorIteratorBaseERKN3c106ScalarES8_ENKUlvE_clEvENKUlvE_clEvEUlddE_St5arrayIPcLm3EEEEviT0_T1_:
	.zero		584


//--------------------- .nv.constant0._ZN2at6native18elementwise_kernelILi128ELi4EZNS0_15gpu_kernel_implIZZZNS0_65_GLOBAL__N__cd49fe81_27_ActivationSoftplusKernel_cu_1520ed90_292715softplus_kernelERNS_18TensorIteratorBaseERKN3c106ScalarES9_ENKUlvE_clEvENKUlvE2_clEvEUlNS6_8BFloat16EE_EEvS5_RKT_EUliE_EEviT1_ --------------------------
	.section	.nv.constant0._ZN2at6native18elementwise_kernelILi128ELi4EZNS0_15gpu_kernel_implIZZZNS0_65_GLOBAL__N__cd49fe81_27_ActivationSoftplusKernel_cu_1520ed90_292715softplus_kernelERNS_18TensorIteratorBaseERKN3c106ScalarES9_ENKUlvE_clEvENKUlvE2_clEvEUlNS6_8BFloat16EE_EEvS5_RKT_EUliE_EEviT1_,"a",@progbits
	.sectionflags	@""
	.align	4
.nv.constant0._ZN2at6native18elementwise_kernelILi128ELi4EZNS0_15gpu_kernel_implIZZZNS0_65_GLOBAL__N__cd49fe81_27_ActivationSoftplusKernel_cu_1520ed90_292715softplus_kernelERNS_18TensorIteratorBaseERKN3c106ScalarES9_ENKUlvE_clEvENKUlvE2_clEvEUlNS6_8BFloat16EE_EEvS5_RKT_EUliE_EEviT1_:
	.zero		1088


//--------------------- .nv.constant0._ZN2at6native27unrolled_elementwise_kernelIZZZNS0_65_GLOBAL__N__cd49fe81_27_ActivationSoftplusKernel_cu_1520ed90_292715softplus_kernelERNS_18TensorIteratorBaseERKN3c106ScalarES8_ENKUlvE_clEvENKUlvE2_clEvEUlNS5_8BFloat16EE_St5arrayIPcLm2EELi4E23TrivialOffsetCalculatorILi1EjESH_NS0_6memory12LoadWithCastILi1EEENSI_13StoreWithCastILi1EEEEEviT_T0_T2_T3_T4_T5_ --------------------------
	.section	.nv.constant0._ZN2at6native27unrolled_elementwise_kernelIZZZNS0_65_GLOBAL__N__cd49fe81_27_ActivationSoftplusKernel_cu_1520ed90_292715softplus_kernelERNS_18TensorIteratorBaseERKN3c106ScalarES8_ENKUlvE_clEvENKUlvE2_clEvEUlNS5_8BFloat16EE_St5arrayIPcLm2EELi4E23TrivialOffsetCalculatorILi1EjESH_NS0_6memory12LoadWithCastILi1EEENSI_13StoreWithCastILi1EEEEEviT_T0_T2_T3_T4_T5_,"a",@progbits
	.sectionflags	@""
	.align	4
.nv.constant0._ZN2at6native27unrolled_elementwise_kernelIZZZNS0_65_GLOBAL__N__cd49fe81_27_ActivationSoftplusKernel_cu_1520ed90_292715softplus_kernelERNS_18TensorIteratorBaseERKN3c106ScalarES8_ENKUlvE_clEvENKUlvE2_clEvEUlNS5_8BFloat16EE_St5arrayIPcLm2EELi4E23TrivialOffsetCalculatorILi1EjESH_NS0_6memory12LoadWithCastILi1EEENSI_13StoreWithCastILi1EEEEEviT_T0_T2_T3_T4_T5_:
	.zero		588


//--------------------- .nv.constant0._ZN2at6native18elementwise_kernelILi128ELi4EZNS0_22gpu_kernel_impl_nocastIZZZNS0_65_GLOBAL__N__cd49fe81_27_ActivationSoftplusKernel_cu_1520ed90_292715softplus_kernelERNS_18TensorIteratorBaseERKN3c106ScalarES9_ENKUlvE_clEvENKUlvE2_clEvEUlNS6_8BFloat16EE_EEvS5_RKT_EUliE_EEviT1_ --------------------------
	.section	.nv.constant0._ZN2at6native18elementwise_kernelILi128ELi4EZNS0_22gpu_kernel_impl_nocastIZZZNS0_65_GLOBAL__N__cd49fe81_27_ActivationSoftplusKernel_cu_1520ed90_292715softplus_kernelERNS_18TensorIteratorBaseERKN3c106ScalarES9_ENKUlvE_clEvENKUlvE2_clEvEUlNS6_8BFloat16EE_EEvS5_RKT_EUliE_EEviT1_,"a",@progbits
	.sectionflags	@""
	.align	4
.nv.constant0._ZN2at6native18elementwise_kernelILi128ELi4EZNS0_22gpu_kernel_impl_nocastIZZZNS0_65_GLOBAL__N__cd49fe81_27_ActivationSoftplusKernel_cu_1520ed90_292715softplus_kernelERNS_18TensorIteratorBaseERKN3c106ScalarES9_ENKUlvE_clEvENKUlvE2_clEvEUlNS6_8BFloat16EE_EEvS5_RKT_EUliE_EEviT1_:
	.zero		1080


//--------------------- .nv.constant0._ZN2at6native27unrolled_elementwise_kernelIZZZNS0_65_GLOBAL__N__cd49fe81_27_ActivationSoftplusKernel_cu_1520ed90_292715softplus_kernelERNS_18TensorIteratorBaseERKN3c106ScalarES8_ENKUlvE_clEvENKUlvE2_clEvEUlNS5_8BFloat16EE_St5arrayIPcLm2EELi4E23TrivialOffsetCalculatorILi1EjESH_NS0_6memory15LoadWithoutCastENSI_16StoreWithoutCastEEEviT_T0_T2_T3_T4_T5_ --------------------------
	.section	.nv.constant0._ZN2at6native27unrolled_elementwise_kernelIZZZNS0_65_GLOBAL__N__cd49fe81_27_ActivationSoftplusKernel_cu_1520ed90_292715softplus_kernelERNS_18TensorIteratorBaseERKN3c106ScalarES8_ENKUlvE_clEvENKUlvE2_clEvEUlNS5_8BFloat16EE_St5arrayIPcLm2EELi4E23TrivialOffsetCalculatorILi1EjESH_NS0_6memory15LoadWithoutCastENSI_16StoreWithoutCastEEEviT_T0_T2_T3_T4_T5_,"a",@progbits
	.sectionflags	@""
	.align	4
.nv.constant0._ZN2at6native27unrolled_elementwise_kernelIZZZNS0_65_GLOBAL__N__cd49fe81_27_ActivationSoftplusKernel_cu_1520ed90_292715softplus_kernelERNS_18TensorIteratorBaseERKN3c106ScalarES8_ENKUlvE_clEvENKUlvE2_clEvEUlNS5_8BFloat16EE_St5arrayIPcLm2EELi4E23TrivialOffsetCalculatorILi1EjESH_NS0_6memory15LoadWithoutCastENSI_16StoreWithoutCastEEEviT_T0_T2_T3_T4_T5_:
	.zero		572


//--------------------- .nv.constant0._ZN2at6native29vectorized_elementwise_kernelILi2EZZZNS0_65_GLOBAL__N__cd49fe81_27_ActivationSoftplusKernel_cu_1520ed90_292715softplus_kernelERNS_18TensorIteratorBaseERKN3c106ScalarES8_ENKUlvE_clEvENKUlvE2_clEvEUlNS5_8BFloat16EE_St5arrayIPcLm2EEEEviT0_T1_ --------------------------
	.section	.nv.constant0._ZN2at6native29vectorized_elementwise_kernelILi2EZZZNS0_65_GLOBAL__N__cd49fe81_27_ActivationSoftplusKernel_cu_1520ed90_292715softplus_kernelERNS_18TensorIteratorBaseERKN3c106ScalarES8_ENKUlvE_clEvENKUlvE2_clEvEUlNS5_8BFloat16EE_St5arrayIPcLm2EEEEviT0_T1_,"a",@progbits
	.sectionflags	@""
	.align	4
.nv.constant0._ZN2at6native29vectorized_elementwise_kernelILi2EZZZNS0_65_GLOBAL__N__cd49fe81_27_ActivationSoftplusKernel_cu_1520ed90_292715softplus_kernelERNS_18TensorIteratorBaseERKN3c106ScalarES8_ENKUlvE_clEvENKUlvE2_clEvEUlNS5_8BFloat16EE_St5arrayIPcLm2EEEEviT0_T1_:
	.zero		568


//--------------------- .nv.constant0._ZN2at6native29vectorized_elementwise_kernelILi4EZZZNS0_65_GLOBAL__N__cd49fe81_27_ActivationSoftplusKernel_cu_1520ed90_292715softplus_kernelERNS_18TensorIteratorBaseERKN3c106ScalarES8_ENKUlvE_clEvENKUlvE2_clEvEUlNS5_8BFloat16EE_St5arrayIPcLm2EEEEviT0_T1_ --------------------------
	.section	.nv.constant0._ZN2at6native29vectorized_elementwise_kernelILi4EZZZNS0_65_GLOBAL__N__cd49fe81_27_ActivationSoftplusKernel_cu_1520ed90_292715softplus_kernelERNS_18TensorIteratorBaseERKN3c106ScalarES8_ENKUlvE_clEvENKUlvE2_clEvEUlNS5_8BFloat16EE_St5arrayIPcLm2EEEEviT0_T1_,"a",@progbits
	.sectionflags	@""
	.align	4
.nv.constant0._ZN2at6native29vectorized_elementwise_kernelILi4EZZZNS0_65_GLOBAL__N__cd49fe81_27_ActivationSoftplusKernel_cu_1520ed90_292715softplus_kernelERNS_18TensorIteratorBaseERKN3c106ScalarES8_ENKUlvE_clEvENKUlvE2_clEvEUlNS5_8BFloat16EE_St5arrayIPcLm2EEEEviT0_T1_:
	.zero		568


//--------------------- .nv.constant0._ZN2at6native29vectorized_elementwise_kernelILi8EZZZNS0_65_GLOBAL__N__cd49fe81_27_ActivationSoftplusKernel_cu_1520ed90_292715softplus_kernelERNS_18TensorIteratorBaseERKN3c106ScalarES8_ENKUlvE_clEvENKUlvE2_clEvEUlNS5_8BFloat16EE_St5arrayIPcLm2EEEEviT0_T1_ --------------------------
	.section	.nv.constant0._ZN2at6native29vectorized_elementwise_kernelILi8EZZZNS0_65_GLOBAL__N__cd49fe81_27_ActivationSoftplusKernel_cu_1520ed90_292715softplus_kernelERNS_18TensorIteratorBaseERKN3c106ScalarES8_ENKUlvE_clEvENKUlvE2_clEvEUlNS5_8BFloat16EE_St5arrayIPcLm2EEEEviT0_T1_,"a",@progbits
	.sectionflags	@""
	.align	4
.nv.constant0._ZN2at6native29vectorized_elementwise_kernelILi8EZZZNS0_65_GLOBAL__N__cd49fe81_27_ActivationSoftplusKernel_cu_1520ed90_292715softplus_kernelERNS_18TensorIteratorBaseERKN3c106ScalarES8_ENKUlvE_clEvENKUlvE2_clEvEUlNS5_8BFloat16EE_St5arrayIPcLm2EEEEviT0_T1_:
	.zero		568


//--------------------- .nv.constant0._ZN2at6native18elementwise_kernelILi128ELi4EZNS0_15gpu_kernel_implIZZZNS0_65_GLOBAL__N__cd49fe81_27_ActivationSoftplusKernel_cu_1520ed90_292715softplus_kernelERNS_18TensorIteratorBaseERKN3c106ScalarES9_ENKUlvE_clEvENKUlvE1_clEvEUlNS6_4HalfEE_EEvS5_RKT_EUliE_EEviT1_ --------------------------
	.section	.nv.constant0._ZN2at6native18elementwise_kernelILi128ELi4EZNS0_15gpu_kernel_implIZZZNS0_65_GLOBAL__N__cd49fe81_27_ActivationSoftplusKernel_cu_1520ed90_292715softplus_kernelERNS_18TensorIteratorBaseERKN3c106ScalarES9_ENKUlvE_clEvENKUlvE1_clEvEUlNS6_4HalfEE_EEvS5_RKT_EUliE_EEviT1_,"a",@progbits
	.sectionflags	@""
	.align	4
.nv.constant0._ZN2at6native18elementwise_kernelILi128ELi4EZNS0_15gpu_kernel_implIZZZNS0_65_GLOBAL__N__cd49fe81_27_ActivationSoftplusKernel_cu_1520ed90_292715softplus_kernelERNS_18TensorIteratorBaseERKN3c106ScalarES9_ENKUlvE_clEvENKUlvE1_clEvEUlNS6_4HalfEE_EEvS5_RKT_EUliE_EEviT1_:
	.zero		1088


//--------------------- .nv.constant0._ZN2at6native27unrolled_elementwise_kernelIZZZNS0_65_GLOBAL__N__cd49fe81_27_ActivationSoftplusKernel_cu_1520ed90_292715softplus_kernelERNS_18TensorIteratorBaseERKN3c106ScalarES8_ENKUlvE_clEvENKUlvE1_clEvEUlNS5_4HalfEE_St5arrayIPcLm2EELi4E23TrivialOffsetCalculatorILi1EjESH_NS0_6memory12LoadWithCastILi1EEENSI_13StoreWithCastILi1EEEEEviT_T0_T2_T3_T4_T5_ --------------------------
	.section	.nv.constant0._ZN2at6native27unrolled_elementwise_kernelIZZZNS0_65_GLOBAL__N__cd49fe81_27_ActivationSoftplusKernel_cu_1520ed90_292715softplus_kernelERNS_18TensorIteratorBaseERKN3c106ScalarES8_ENKUlvE_clEvENKUlvE1_clEvEUlNS5_4HalfEE_St5arrayIPcLm2EELi4E23TrivialOffsetCalculatorILi1EjESH_NS0_6memory12LoadWithCastILi1EEENSI_13StoreWithCastILi1EEEEEviT_T0_T2_T3_T4_T5_,"a",@progbits
	.sectionflags	@""
	.align	4
.nv.constant0._ZN2at6native27unrolled_elementwise_kernelIZZZNS0_65_GLOBAL__N__cd49fe81_27_ActivationSoftplusKernel_cu_1520ed90_292715softplus_kernelERNS_18TensorIteratorBaseERKN3c106ScalarES8_ENKUlvE_clEvENKUlvE1_clEvEUlNS5_4HalfEE_St5arrayIPcLm2EELi4E23TrivialOffsetCalculatorILi1EjESH_NS0_6memory12LoadWithCastILi1EEENSI_13StoreWithCastILi1EEEEEviT_T0_T2_T3_T4_T5_:
	.zero		588


//--------------------- .nv.constant0._ZN2at6native18elementwise_kernelILi128ELi4EZNS0_22gpu_kernel_impl_nocastIZZZNS0_65_GLOBAL__N__cd49fe81_27_ActivationSoftplusKernel_cu_1520ed90_292715softplus_kernelERNS_18TensorIteratorBaseERKN3c106ScalarES9_ENKUlvE_clEvENKUlvE1_clEvEUlNS6_4HalfEE_EEvS5_RKT_EUliE_EEviT1_ --------------------------
	.section	.nv.constant0._ZN2at6native18elementwise_kernelILi128ELi4EZNS0_22gpu_kernel_impl_nocastIZZZNS0_65_GLOBAL__N__cd49fe81_27_ActivationSoftplusKernel_cu_1520ed90_292715softplus_kernelERNS_18TensorIteratorBaseERKN3c106ScalarES9_ENKUlvE_clEvENKUlvE1_clEvEUlNS6_4HalfEE_EEvS5_RKT_EUliE_EEviT1_,"a",@progbits
	.sectionflags	@""
	.align	4
.nv.constant0._ZN2at6native18elementwise_kernelILi128ELi4EZNS0_22gpu_kernel_impl_nocastIZZZNS0_65_GLOBAL__N__cd49fe81_27_ActivationSoftplusKernel_cu_1520ed90_292715softplus_kernelERNS_18TensorIteratorBaseERKN3c106ScalarES9_ENKUlvE_clEvENKUlvE1_clEvEUlNS6_4HalfEE_EEvS5_RKT_EUliE_EEviT1_:
	.zero		1080


//--------------------- .nv.constant0._ZN2at6native27unrolled_elementwise_kernelIZZZNS0_65_GLOBAL__N__cd49fe81_27_ActivationSoftplusKernel_cu_1520ed90_292715softplus_kernelERNS_18TensorIteratorBaseERKN3c106ScalarES8_ENKUlvE_clEvENKUlvE1_clEvEUlNS5_4HalfEE_St5arrayIPcLm2EELi4E23TrivialOffsetCalculatorILi1EjESH_NS0_6memory15LoadWithoutCastENSI_16StoreWithoutCastEEEviT_T0_T2_T3_T4_T5_ --------------------------
	.section	.nv.constant0._ZN2at6native27unrolled_elementwise_kernelIZZZNS0_65_GLOBAL__N__cd49fe81_27_ActivationSoftplusKernel_cu_1520ed90_292715softplus_kernelERNS_18TensorIteratorBaseERKN3c106ScalarES8_ENKUlvE_clEvENKUlvE1_clEvEUlNS5_4HalfEE_St5arrayIPcLm2EELi4E23TrivialOffsetCalculatorILi1EjESH_NS0_6memory15LoadWithoutCastENSI_16StoreWithoutCastEEEviT_T0_T2_T3_T4_T5_,"a",@progbits
	.sectionflags	@""
	.align	4
.nv.constant0._ZN2at6native27unrolled_elementwise_kernelIZZZNS0_65_GLOBAL__N__cd49fe81_27_ActivationSoftplusKernel_cu_1520ed90_292715softplus_kernelERNS_18TensorIteratorBaseERKN3c106ScalarES8_ENKUlvE_clEvENKUlvE1_clEvEUlNS5_4HalfEE_St5arrayIPcLm2EELi4E23TrivialOffsetCalculatorILi1EjESH_NS0_6memory15LoadWithoutCastENSI_16StoreWithoutCastEEEviT_T0_T2_T3_T4_T5_:
	.zero		572


//--------------------- .nv.constant0._ZN2at6native29vectorized_elementwise_kernelILi2EZZZNS0_65_GLOBAL__N__cd49fe81_27_ActivationSoftplusKernel_cu_1520ed90_292715softplus_kernelERNS_18TensorIteratorBaseERKN3c106ScalarES8_ENKUlvE_clEvENKUlvE1_clEvEUlNS5_4HalfEE_St5arrayIPcLm2EEEEviT0_T1_ --------------------------
	.section	.nv.constant0._ZN2at6native29vectorized_elementwise_kernelILi2EZZZNS0_65_GLOBAL__N__cd49fe81_27_ActivationSoftplusKernel_cu_1520ed90_292715softplus_kernelERNS_18TensorIteratorBaseERKN3c106ScalarES8_ENKUlvE_clEvENKUlvE1_clEvEUlNS5_4HalfEE_St5arrayIPcLm2EEEEviT0_T1_,"a",@progbits
	.sectionflags	@""
	.align	4
.nv.constant0._ZN2at6native29vectorized_elementwise_kernelILi2EZZZNS0_65_GLOBAL__N__cd49fe81_27_ActivationSoftplusKernel_cu_1520ed90_292715softplus_kernelERNS_18TensorIteratorBaseERKN3c106ScalarES8_ENKUlvE_clEvENKUlvE1_clEvEUlNS5_4HalfEE_St5arrayIPcLm2EEEEviT0_T1_:
	.zero		568


//--------------------- .nv.constant0._ZN2at6native29vectorized_elementwise_kernelILi4EZZZNS0_65_GLOBAL__N__cd49fe81_27_ActivationSoftplusKernel_cu_1520ed90_292715softplus_kernelERNS_18TensorIteratorBaseERKN3c106ScalarES8_ENKUlvE_clEvENKUlvE1_clEvEUlNS5_4HalfEE_St5arrayIPcLm2EEEEviT0_T1_ --------------------------
	.section	.nv.constant0._ZN2at6native29vectorized_elementwise_kernelILi4EZZZNS0_65_GLOBAL__N__cd49fe81_27_ActivationSoftplusKernel_cu_1520ed90_292715softplus_kernelERNS_18TensorIteratorBaseERKN3c106ScalarES8_ENKUlvE_clEvENKUlvE1_clEvEUlNS5_4HalfEE_St5arrayIPcLm2EEEEviT0_T1_,"a",@progbits
	.sectionflags	@""
	.align	4
.nv.constant0._ZN2at6native29vectorized_elementwise_kernelILi4EZZZNS0_65_GLOBAL__N__cd49fe81_27_ActivationSoftplusKernel_cu_1520ed90_292715softplus_kernelERNS_18TensorIteratorBaseERKN3c106ScalarES8_ENKUlvE_clEvENKUlvE1_clEvEUlNS5_4HalfEE_St5arrayIPcLm2EEEEviT0_T1_:
	.zero		568


//--------------------- .nv.constant0._ZN2at6native29vectorized_elementwise_kernelILi8EZZZNS0_65_GLOBAL__N__cd49fe81_27_ActivationSoftplusKernel_cu_1520ed90_292715softplus_kernelERNS_18TensorIteratorBaseERKN3c106ScalarES8_ENKUlvE_clEvENKUlvE1_clEvEUlNS5_4HalfEE_St5arrayIPcLm2EEEEviT0_T1_ --------------------------
	.section	.nv.constant0._ZN2at6native29vectorized_elementwise_kernelILi8EZZZNS0_65_GLOBAL__N__cd49fe81_27_ActivationSoftplusKernel_cu_1520ed90_292715softplus_kernelERNS_18TensorIteratorBaseERKN3c106ScalarES8_ENKUlvE_clEvENKUlvE1_clEvEUlNS5_4HalfEE_St5arrayIPcLm2EEEEviT0_T1_,"a",@progbits
	.sectionflags	@""
	.align	4
.nv.constant0._ZN2at6native29vectorized_elementwise_kernelILi8EZZZNS0_65_GLOBAL__N__cd49fe81_27_ActivationSoftplusKernel_cu_1520ed90_292715softplus_kernelERNS_18TensorIteratorBaseERKN3c106ScalarES8_ENKUlvE_clEvENKUlvE1_clEvEUlNS5_4HalfEE_St5arrayIPcLm2EEEEviT0_T1_:
	.zero		568


//--------------------- .nv.constant0._ZN2at6native18elementwise_kernelILi128ELi4EZNS0_15gpu_kernel_implIZZZNS0_65_GLOBAL__N__cd49fe81_27_ActivationSoftplusKernel_cu_1520ed90_292715softplus_kernelERNS_18TensorIteratorBaseERKN3c106ScalarES9_ENKUlvE_clEvENKUlvE0_clEvEUlfE_EEvS5_RKT_EUliE_EEviT1_ --------------------------
	.section	.nv.constant0._ZN2at6native18elementwise_kernelILi128ELi4EZNS0_15gpu_kernel_implIZZZNS0_65_GLOBAL__N__cd49fe81_27_ActivationSoftplusKernel_cu_1520ed90_292715softplus_kernelERNS_18TensorIteratorBaseERKN3c106ScalarES9_ENKUlvE_clEvENKUlvE0_clEvEUlfE_EEvS5_RKT_EUliE_EEviT1_,"a",@progbits
	.sectionflags	@""
	.align	4
.nv.constant0._ZN2at6native18elementwise_kernelILi128ELi4EZNS0_15gpu_kernel_implIZZZNS0_65_GLOBAL__N__cd49fe81_27_ActivationSoftplusKernel_cu_1520ed90_292715softplus_kernelERNS_18TensorIteratorBaseERKN3c106ScalarES9_ENKUlvE_clEvENKUlvE0_clEvEUlfE_EEvS5_RKT_EUliE_EEviT1_:
	.zero		1088


//--------------------- .nv.constant0._ZN2at6native27unrolled_elementwise_kernelIZZZNS0_65_GLOBAL__N__cd49fe81_27_ActivationSoftplusKernel_cu_1520ed90_292715softplus_kernelERNS_18TensorIteratorBaseERKN3c106ScalarES8_ENKUlvE_clEvENKUlvE0_clEvEUlfE_St5arrayIPcLm2EELi4E23TrivialOffsetCalculatorILi1EjESG_NS0_6memory12LoadWithCastILi1EEENSH_13StoreWithCastILi1EEEEEviT_T0_T2_T3_T4_T5_ --------------------------
	.section	.nv.constant0._ZN2at6native27unrolled_elementwise_kernelIZZZNS0_65_GLOBAL__N__cd49fe81_27_ActivationSoftplusKernel_cu_1520ed90_292715softplus_kernelERNS_18TensorIteratorBaseERKN3c106ScalarES8_ENKUlvE_clEvENKUlvE0_clEvEUlfE_St5arrayIPcLm2EELi4E23TrivialOffsetCalculatorILi1EjESG_NS0_6memory12LoadWithCastILi1EEENSH_13StoreWithCastILi1EEEEEviT_T0_T2_T3_T4_T5_,"a",@progbits
	.sectionflags	@""
	.align	4
.nv.constant0._ZN2at6native27unrolled_elementwise_kernelIZZZNS0_65_GLOBAL__N__cd49fe81_27_ActivationSoftplusKernel_cu_1520ed90_292715softplus_kernelERNS_18TensorIteratorBaseERKN3c106ScalarES8_ENKUlvE_clEvENKUlvE0_clEvEUlfE_St5arrayIPcLm2EELi4E23TrivialOffsetCalculatorILi1EjESG_NS0_6memory12LoadWithCastILi1EEENSH_13StoreWithCastILi1EEEEEviT_T0_T2_T3_T4_T5_:
	.zero		588


//--------------------- .nv.constant0._ZN2at6native18elementwise_kernelILi128ELi2EZNS0_22gpu_kernel_impl_nocastIZZZNS0_65_GLOBAL__N__cd49fe81_27_ActivationSoftplusKernel_cu_1520ed90_292715softplus_kernelERNS_18TensorIteratorBaseERKN3c106ScalarES9_ENKUlvE_clEvENKUlvE0_clEvEUlfE_EEvS5_RKT_EUliE_EEviT1_ --------------------------
	.section	.nv.constant0._ZN2at6native18elementwise_kernelILi128ELi2EZNS0_22gpu_kernel_impl_nocastIZZZNS0_65_GLOBAL__N__cd49fe81_27_ActivationSoftplusKernel_cu_1520ed90_292715softplus_kernelERNS_18TensorIteratorBaseERKN3c106ScalarES9_ENKUlvE_clEvENKUlvE0_clEvEUlfE_EEvS5_RKT_EUliE_EEviT1_,"a",@progbits
	.sectionflags	@""
	.align	4
.nv.constant0._ZN2at6native18elementwise_kernelILi128ELi2EZNS0_22gpu_kernel_impl_nocastIZZZNS0_65_GLOBAL__N__cd49fe81_27_ActivationSoftplusKernel_cu_1520ed90_292715softplus_kernelERNS_18TensorIteratorBaseERKN3c106ScalarES9_ENKUlvE_clEvENKUlvE0_clEvEUlfE_EEvS5_RKT_EUliE_EEviT1_:
	.zero		1080


//--------------------- .nv.constant0._ZN2at6native27unrolled_elementwise_kernelIZZZNS0_65_GLOBAL__N__cd49fe81_27_ActivationSoftplusKernel_cu_1520ed90_292715softplus_kernelERNS_18TensorIteratorBaseERKN3c106ScalarES8_ENKUlvE_clEvENKUlvE0_clEvEUlfE_St5arrayIPcLm2EELi4E23TrivialOffsetCalculatorILi1EjESG_NS0_6memory15LoadWithoutCastENSH_16StoreWithoutCastEEEviT_T0_T2_T3_T4_T5_ --------------------------
	.section	.nv.constant0._ZN2at6native27unrolled_elementwise_kernelIZZZNS0_65_GLOBAL__N__cd49fe81_27_ActivationSoftplusKernel_cu_1520ed90_292715softplus_kernelERNS_18TensorIteratorBaseERKN3c106ScalarES8_ENKUlvE_clEvENKUlvE0_clEvEUlfE_St5arrayIPcLm2EELi4E23TrivialOffsetCalculatorILi1EjESG_NS0_6memory15LoadWithoutCastENSH_16StoreWithoutCastEEEviT_T0_T2_T3_T4_T5_,"a",@progbits
	.sectionflags	@""
	.align	4
.nv.constant0._ZN2at6native27unrolled_elementwise_kernelIZZZNS0_65_GLOBAL__N__cd49fe81_27_ActivationSoftplusKernel_cu_1520ed90_292715softplus_kernelERNS_18TensorIteratorBaseERKN3c106ScalarES8_ENKUlvE_clEvENKUlvE0_clEvEUlfE_St5arrayIPcLm2EELi4E23TrivialOffsetCalculatorILi1EjESG_NS0_6memory15LoadWithoutCastENSH_16StoreWithoutCastEEEviT_T0_T2_T3_T4_T5_:
	.zero		572


//--------------------- .nv.constant0._ZN2at6native29vectorized_elementwise_kernelILi2EZZZNS0_65_GLOBAL__N__cd49fe81_27_ActivationSoftplusKernel_cu_1520ed90_292715softplus_kernelERNS_18TensorIteratorBaseERKN3c106ScalarES8_ENKUlvE_clEvENKUlvE0_clEvEUlfE_St5arrayIPcLm2EEEEviT0_T1_ --------------------------
	.section	.nv.constant0._ZN2at6native29vectorized_elementwise_kernelILi2EZZZNS0_65_GLOBAL__N__cd49fe81_27_ActivationSoftplusKernel_cu_1520ed90_292715softplus_kernelERNS_18TensorIteratorBaseERKN3c106ScalarES8_ENKUlvE_clEvENKUlvE0_clEvEUlfE_St5arrayIPcLm2EEEEviT0_T1_,"a",@progbits
	.sectionflags	@""
	.align	4
.nv.constant0._ZN2at6native29vectorized_elementwise_kernelILi2EZZZNS0_65_GLOBAL__N__cd49fe81_27_ActivationSoftplusKernel_cu_1520ed90_292715softplus_kernelERNS_18TensorIteratorBaseERKN3c106ScalarES8_ENKUlvE_clEvENKUlvE0_clEvEUlfE_St5arrayIPcLm2EEEEviT0_T1_:
	.zero		568


//--------------------- .nv.constant0._ZN2at6native29vectorized_elementwise_kernelILi4EZZZNS0_65_GLOBAL__N__cd49fe81_27_ActivationSoftplusKernel_cu_1520ed90_292715softplus_kernelERNS_18TensorIteratorBaseERKN3c106ScalarES8_ENKUlvE_clEvENKUlvE0_clEvEUlfE_St5arrayIPcLm2EEEEviT0_T1_ --------------------------
	.section	.nv.constant0._ZN2at6native29vectorized_elementwise_kernelILi4EZZZNS0_65_GLOBAL__N__cd49fe81_27_ActivationSoftplusKernel_cu_1520ed90_292715softplus_kernelERNS_18TensorIteratorBaseERKN3c106ScalarES8_ENKUlvE_clEvENKUlvE0_clEvEUlfE_St5arrayIPcLm2EEEEviT0_T1_,"a",@progbits
	.sectionflags	@""
	.align	4
.nv.constant0._ZN2at6native29vectorized_elementwise_kernelILi4EZZZNS0_65_GLOBAL__N__cd49fe81_27_ActivationSoftplusKernel_cu_1520ed90_292715softplus_kernelERNS_18TensorIteratorBaseERKN3c106ScalarES8_ENKUlvE_clEvENKUlvE0_clEvEUlfE_St5arrayIPcLm2EEEEviT0_T1_:
	.zero		568


//--------------------- .nv.constant0._ZN2at6native29vectorized_elementwise_kernelILi8EZZZNS0_65_GLOBAL__N__cd49fe81_27_ActivationSoftplusKernel_cu_1520ed90_292715softplus_kernelERNS_18TensorIteratorBaseERKN3c106ScalarES8_ENKUlvE_clEvENKUlvE0_clEvEUlfE_St5arrayIPcLm2EEEEviT0_T1_ --------------------------
	.section	.nv.constant0._ZN2at6native29vectorized_elementwise_kernelILi8EZZZNS0_65_GLOBAL__N__cd49fe81_27_ActivationSoftplusKernel_cu_1520ed90_292715softplus_kernelERNS_18TensorIteratorBaseERKN3c106ScalarES8_ENKUlvE_clEvENKUlvE0_clEvEUlfE_St5arrayIPcLm2EEEEviT0_T1_,"a",@progbits
	.sectionflags	@""
	.align	4
.nv.constant0._ZN2at6native29vectorized_elementwise_kernelILi8EZZZNS0_65_GLOBAL__N__cd49fe81_27_ActivationSoftplusKernel_cu_1520ed90_292715softplus_kernelERNS_18TensorIteratorBaseERKN3c106ScalarES8_ENKUlvE_clEvENKUlvE0_clEvEUlfE_St5arrayIPcLm2EEEEviT0_T1_:
	.zero		568


//--------------------- .nv.constant0._ZN2at6native18elementwise_kernelILi128ELi4EZNS0_15gpu_kernel_implIZZZNS0_65_GLOBAL__N__cd49fe81_27_ActivationSoftplusKernel_cu_1520ed90_292715softplus_kernelERNS_18TensorIteratorBaseERKN3c106ScalarES9_ENKUlvE_clEvENKUlvE_clEvEUldE_EEvS5_RKT_EUliE_EEviT1_ --------------------------
	.section	.nv.constant0._ZN2at6native18elementwise_kernelILi128ELi4EZNS0_15gpu_kernel_implIZZZNS0_65_GLOBAL__N__cd49fe81_27_ActivationSoftplusKernel_cu_1520ed90_292715softplus_kernelERNS_18TensorIteratorBaseERKN3c106ScalarES9_ENKUlvE_clEvENKUlvE_clEvEUldE_EEvS5_RKT_EUliE_EEviT1_,"a",@progbits
	.sectionflags	@""
	.align	4
.nv.constant0._ZN2at6native18elementwise_kernelILi128ELi4EZNS0_15gpu_kernel_implIZZZNS0_65_GLOBAL__N__cd49fe81_27_ActivationSoftplusKernel_cu_1520ed90_292715softplus_kernelERNS_18TensorIteratorBaseERKN3c106ScalarES9_ENKUlvE_clEvENKUlvE_clEvEUldE_EEvS5_RKT_EUliE_EEviT1_:
	.zero		1096


//--------------------- .nv.constant0._ZN2at6native27unrolled_elementwise_kernelIZZZNS0_65_GLOBAL__N__cd49fe81_27_ActivationSoftplusKernel_cu_1520ed90_292715softplus_kernelERNS_18TensorIteratorBaseERKN3c106ScalarES8_ENKUlvE_clEvENKUlvE_clEvEUldE_St5arrayIPcLm2EELi4E23TrivialOffsetCalculatorILi1EjESG_NS0_6memory12LoadWithCastILi1EEENSH_13StoreWithCastILi1EEEEEviT_T0_T2_T3_T4_T5_ --------------------------
	.section	.nv.constant0._ZN2at6native27unrolled_elementwise_kernelIZZZNS0_65_GLOBAL__N__cd49fe81_27_ActivationSoftplusKernel_cu_1520ed90_292715softplus_kernelERNS_18TensorIteratorBaseERKN3c106ScalarES8_ENKUlvE_clEvENKUlvE_clEvEUldE_St5arrayIPcLm2EELi4E23TrivialOffsetCalculatorILi1EjESG_NS0_6memory12LoadWithCastILi1EEENSH_13StoreWithCastILi1EEEEEviT_T0_T2_T3_T4_T5_,"a",@progbits
	.sectionflags	@""
	.align	4
.nv.constant0._ZN2at6native27unrolled_elementwise_kernelIZZZNS0_65_GLOBAL__N__cd49fe81_27_ActivationSoftplusKernel_cu_1520ed90_292715softplus_kernelERNS_18TensorIteratorBaseERKN3c106ScalarES8_ENKUlvE_clEvENKUlvE_clEvEUldE_St5arrayIPcLm2EELi4E23TrivialOffsetCalculatorILi1EjESG_NS0_6memory12LoadWithCastILi1EEENSH_13StoreWithCastILi1EEEEEviT_T0_T2_T3_T4_T5_:
	.zero		596


//--------------------- .nv.constant0._ZN2at6native18elementwise_kernelILi128ELi2EZNS0_22gpu_kernel_impl_nocastIZZZNS0_65_GLOBAL__N__cd49fe81_27_ActivationSoftplusKernel_cu_1520ed90_292715softplus_kernelERNS_18TensorIteratorBaseERKN3c106ScalarES9_ENKUlvE_clEvENKUlvE_clEvEUldE_EEvS5_RKT_EUliE_EEviT1_ --------------------------
	.section	.nv.constant0._ZN2at6native18elementwise_kernelILi128ELi2EZNS0_22gpu_kernel_impl_nocastIZZZNS0_65_GLOBAL__N__cd49fe81_27_ActivationSoftplusKernel_cu_1520ed90_292715softplus_kernelERNS_18TensorIteratorBaseERKN3c106ScalarES9_ENKUlvE_clEvENKUlvE_clEvEUldE_EEvS5_RKT_EUliE_EEviT1_,"a",@progbits
	.sectionflags	@""
	.align	4
.nv.constant0._ZN2at6native18elementwise_kernelILi128ELi2EZNS0_22gpu_kernel_impl_nocastIZZZNS0_65_GLOBAL__N__cd49fe81_27_ActivationSoftplusKernel_cu_1520ed90_292715softplus_kernelERNS_18TensorIteratorBaseERKN3c106ScalarES9_ENKUlvE_clEvENKUlvE_clEvEUldE_EEvS5_RKT_EUliE_EEviT1_:
	.zero		1088


//--------------------- .nv.constant0._ZN2at6native27unrolled_elementwise_kernelIZZZNS0_65_GLOBAL__N__cd49fe81_27_ActivationSoftplusKernel_cu_1520ed90_292715softplus_kernelERNS_18TensorIteratorBaseERKN3c106ScalarES8_ENKUlvE_clEvENKUlvE_clEvEUldE_St5arrayIPcLm2EELi4E23TrivialOffsetCalculatorILi1EjESG_NS0_6memory15LoadWithoutCastENSH_16StoreWithoutCastEEEviT_T0_T2_T3_T4_T5_ --------------------------
	.section	.nv.constant0._ZN2at6native27unrolled_elementwise_kernelIZZZNS0_65_GLOBAL__N__cd49fe81_27_ActivationSoftplusKernel_cu_1520ed90_292715softplus_kernelERNS_18TensorIteratorBaseERKN3c106ScalarES8_ENKUlvE_clEvENKUlvE_clEvEUldE_St5arrayIPcLm2EELi4E23TrivialOffsetCalculatorILi1EjESG_NS0_6memory15LoadWithoutCastENSH_16StoreWithoutCastEEEviT_T0_T2_T3_T4_T5_,"a",@progbits
	.sectionflags	@""
	.align	4
.nv.constant0._ZN2at6native27unrolled_elementwise_kernelIZZZNS0_65_GLOBAL__N__cd49fe81_27_ActivationSoftplusKernel_cu_1520ed90_292715softplus_kernelERNS_18TensorIteratorBaseERKN3c106ScalarES8_ENKUlvE_clEvENKUlvE_clEvEUldE_St5arrayIPcLm2EELi4E23TrivialOffsetCalculatorILi1EjESG_NS0_6memory15LoadWithoutCastENSH_16StoreWithoutCastEEEviT_T0_T2_T3_T4_T5_:
	.zero		580


//--------------------- .nv.constant0._ZN2at6native29vectorized_elementwise_kernelILi2EZZZNS0_65_GLOBAL__N__cd49fe81_27_ActivationSoftplusKernel_cu_1520ed90_292715softplus_kernelERNS_18TensorIteratorBaseERKN3c106ScalarES8_ENKUlvE_clEvENKUlvE_clEvEUldE_St5arrayIPcLm2EEEEviT0_T1_ --------------------------
	.section	.nv.constant0._ZN2at6native29vectorized_elementwise_kernelILi2EZZZNS0_65_GLOBAL__N__cd49fe81_27_ActivationSoftplusKernel_cu_1520ed90_292715softplus_kernelERNS_18TensorIteratorBaseERKN3c106ScalarES8_ENKUlvE_clEvENKUlvE_clEvEUldE_St5arrayIPcLm2EEEEviT0_T1_,"a",@progbits
	.sectionflags	@""
	.align	4
.nv.constant0._ZN2at6native29vectorized_elementwise_kernelILi2EZZZNS0_65_GLOBAL__N__cd49fe81_27_ActivationSoftplusKernel_cu_1520ed90_292715softplus_kernelERNS_18TensorIteratorBaseERKN3c106ScalarES8_ENKUlvE_clEvENKUlvE_clEvEUldE_St5arrayIPcLm2EEEEviT0_T1_:
	.zero		576


//--------------------- .nv.constant0._ZN2at6native29vectorized_elementwise_kernelILi4EZZZNS0_65_GLOBAL__N__cd49fe81_27_ActivationSoftplusKernel_cu_1520ed90_292715softplus_kernelERNS_18TensorIteratorBaseERKN3c106ScalarES8_ENKUlvE_clEvENKUlvE_clEvEUldE_St5arrayIPcLm2EEEEviT0_T1_ --------------------------
	.section	.nv.constant0._ZN2at6native29vectorized_elementwise_kernelILi4EZZZNS0_65_GLOBAL__N__cd49fe81_27_ActivationSoftplusKernel_cu_1520ed90_292715softplus_kernelERNS_18TensorIteratorBaseERKN3c106ScalarES8_ENKUlvE_clEvENKUlvE_clEvEUldE_St5arrayIPcLm2EEEEviT0_T1_,"a",@progbits
	.sectionflags	@""
	.align	4
.nv.constant0._ZN2at6native29vectorized_elementwise_kernelILi4EZZZNS0_65_GLOBAL__N__cd49fe81_27_ActivationSoftplusKernel_cu_1520ed90_292715softplus_kernelERNS_18TensorIteratorBaseERKN3c106ScalarES8_ENKUlvE_clEvENKUlvE_clEvEUldE_St5arrayIPcLm2EEEEviT0_T1_:
	.zero		576


//--------------------- .nv.constant0._ZN2at6native29vectorized_elementwise_kernelILi8EZZZNS0_65_GLOBAL__N__cd49fe81_27_ActivationSoftplusKernel_cu_1520ed90_292715softplus_kernelERNS_18TensorIteratorBaseERKN3c106ScalarES8_ENKUlvE_clEvENKUlvE_clEvEUldE_St5arrayIPcLm2EEEEviT0_T1_ --------------------------
	.section	.nv.constant0._ZN2at6native29vectorized_elementwise_kernelILi8EZZZNS0_65_GLOBAL__N__cd49fe81_27_ActivationSoftplusKernel_cu_1520ed90_292715softplus_kernelERNS_18TensorIteratorBaseERKN3c106ScalarES8_ENKUlvE_clEvENKUlvE_clEvEUldE_St5arrayIPcLm2EEEEviT0_T1_,"a",@progbits
	.sectionflags	@""
	.align	4
.nv.constant0._ZN2at6native29vectorized_elementwise_kernelILi8EZZZNS0_65_GLOBAL__N__cd49fe81_27_ActivationSoftplusKernel_cu_1520ed90_292715softplus_kernelERNS_18TensorIteratorBaseERKN3c106ScalarES8_ENKUlvE_clEvENKUlvE_clEvEUldE_St5arrayIPcLm2EEEEviT0_T1_:
	.zero		576


//--------------------- SYMBOLS --------------------------

	.type		.nv.reservedSmem.offset0,@object
	.size		.nv.reservedSmem.offset0,0x4
	.type		__assertfail,@function
